def matmul_kernel(
    a_ptr,
    b_ptr,
    c_ptr,
    M,
    N,
    K,
    stride_am,
    stride_ak,
    stride_bk,
    stride_bn,
    stride_cm,
    stride_cn,
    BLOCK_M: tl.constexpr,
    BLOCK_N: tl.constexpr,
    BLOCK_K: tl.constexpr,
    GROUP_M: tl.constexpr,
):
    pid = tl.program_id(axis=0)
    num_pid_m = tl.cdiv(M, BLOCK_M)
    num_pid_n = tl.cdiv(N, BLOCK_N)
    num_pid_in_group = GROUP_M * num_pid_n
    group_id = pid // num_pid_in_group
    first_pid_m = group_id * GROUP_M
    group_size_m = min(num_pid_m - first_pid_m, GROUP_M)
    pid_m = first_pid_m + ((pid % num_pid_in_group) % group_size_m)
    pid_n = (pid % num_pid_in_group) // group_size_m

    offs_am = (pid_m * BLOCK_M + tl.arange(0, BLOCK_M)) % M
    offs_bn = (pid_n * BLOCK_N + tl.arange(0, BLOCK_N)) % N
    offs_k = tl.arange(0, BLOCK_K)
    a_ptrs = a_ptr + offs_am[:, None] * stride_am + offs_k[None, :] * stride_ak
    b_ptrs = b_ptr + offs_k[:, None] * stride_bk + offs_bn[None, :] * stride_bn

    acc = tl.zeros((BLOCK_M, BLOCK_N), dtype=tl.float32)
    for kk in range(0, tl.cdiv(K, BLOCK_K)):
        a = tl.load(a_ptrs, mask=offs_k[None, :] < K - kk * BLOCK_K, other=0.0)
        b = tl.load(b_ptrs, mask=offs_k[:, None] < K - kk * BLOCK_K, other=0.0)
        acc = tl.dot(a, b, acc)
        a_ptrs += BLOCK_K * stride_ak
        b_ptrs += BLOCK_K * stride_bk

    c = acc.to(c_ptr.dtype.element_ty)
    offs_cm = pid_m * BLOCK_M + tl.arange(0, BLOCK_M)
    offs_cn = pid_n * BLOCK_N + tl.arange(0, BLOCK_N)
    c_ptrs = c_ptr + offs_cm[:, None] * stride_cm + offs_cn[None, :] * stride_cn
    mask = (offs_cm[:, None] < M) & (offs_cn[None, :] < N)
    tl.store(c_ptrs, c, mask=mask)

# config = {"BLOCK_K": 64, "BLOCK_M": 512, "BLOCK_N": 64, "GROUP_M": 1, "arch": "sm_100", "dtype": "fp16", "num_ctas": 1, "num_stages": 3, "num_warps": 4}
# arch = sm_100


// ===== COMPILED SASS (sm_100a) =====

	.target	sm_100a

	.elftype	@"ET_EXEC"


//--------------------- .note.nv.tkinfo           --------------------------
	.section	.note.nv.tkinfo,"",@"SHT_NOTE"
	.sectionflags	@"SHF_NOTE_NV_TKINFO"
	.tkinfo
        /*0018*/ 	.word	0x00000081
        /*0030*/ 	.string	""
        /*0030*/ 	.string	"ptxas-blackwell"
        /*0030*/ 	.string	"Cuda compilation tools, release 12.9, V12.9.86"
        /*0030*/ 	.string	"Build cuda_12.9.r12.9/compiler.36037853_0"
        /*0030*/ 	.string	"-v  -suppress-debug-info  -lineinfo  -arch sm_100a "



//--------------------- .note.nv.cuver            --------------------------
	.section	.note.nv.cuver,"",@"SHT_NOTE"
	.sectionflags	@"SHF_NOTE_NV_CUVER"
        /*0018*/ 	.short	0x0001
        /*001a*/ 	.short	0x0064
        /*001c*/ 	.short	0x0001
        /*001e*/ 	.short	0x0000
        /*0020*/ 	.short	0x0001
        /*0022*/ 	.short	0x0000


//--------------------- .nv.info                  --------------------------
	.section	.nv.info,"",@"SHT_CUDA_INFO"
	.align	4


	//----- nvinfo : EIATTR_REGCOUNT
	.align		4
        /*0000*/ 	.byte	0x04, 0x2f
        /*0002*/ 	.short	(.L_4 - .L_3)
	.align		4
.L_3:
        /*0004*/ 	.word	index@(matmul_kernel)
        /*0008*/ 	.word	0x00000060


	//----- nvinfo : EIATTR_FRAME_SIZE
	.align		4
.L_4:
        /*000c*/ 	.byte	0x04, 0x11
        /*000e*/ 	.short	(.L_6 - .L_5)
	.align		4
.L_5:
        /*0010*/ 	.word	index@($__internal_2_$__cuda_sm10x_tcgen05_guardrail_trap_unallocated_columns_being_dealloced)
        /*0014*/ 	.word	0x00001ac0


	//----- nvinfo : EIATTR_FRAME_SIZE
	.align		4
.L_6:
        /*0018*/ 	.byte	0x04, 0x11
        /*001a*/ 	.short	(.L_8 - .L_7)
	.align		4
.L_7:
        /*001c*/ 	.word	index@($__internal_1_$__cuda_sm10x_tcgen05_guardrail_trap_phase_invalid_during_alloc)
        /*0020*/ 	.word	0x00001ac0


	//----- nvinfo : EIATTR_FRAME_SIZE
	.align		4
.L_8:
        /*0024*/ 	.byte	0x04, 0x11
        /*0026*/ 	.short	(.L_10 - .L_9)
	.align		4
.L_9:
        /*0028*/ 	.word	index@($__internal_0_$__cuda_sm10x_tcgen05_guardrail_trap_col_being_dealloced_not_returned_by_alloc)
        /*002c*/ 	.word	0x00001ac0


	//----- nvinfo : EIATTR_FRAME_SIZE
	.align		4
.L_10:
        /*0030*/ 	.byte	0x04, 0x11
        /*0032*/ 	.short	(.L_12 - .L_11)
	.align		4
.L_11:
        /*0034*/ 	.word	index@(matmul_kernel)
        /*0038*/ 	.word	0x00001ac0


	//----- nvinfo : EIATTR_MIN_STACK_SIZE
	.align		4
.L_12:
        /*003c*/ 	.byte	0x04, 0x12
        /*003e*/ 	.short	(.L_14 - .L_13)
	.align		4
.L_13:
        /*0040*/ 	.word	index@(matmul_kernel)
        /*0044*/ 	.word	0x00001ac0
.L_14:


//--------------------- .nv.info.matmul_kernel    --------------------------
	.section	.nv.info.matmul_kernel,"",@"SHT_CUDA_INFO"
	.sectionflags	@""
	.align	4


	//----- nvinfo : EIATTR_CUDA_API_VERSION
	.align		4
        /*0000*/ 	.byte	0x04, 0x37
        /*0002*/ 	.short	(.L_16 - .L_15)
.L_15:
        /*0004*/ 	.word	0x00000081


	//----- nvinfo : EIATTR_KPARAM_INFO
	.align		4
.L_16:
        /*0008*/ 	.byte	0x04, 0x17
        /*000a*/ 	.short	(.L_18 - .L_17)
.L_17:
        /*000c*/ 	.word	0x00000000
        /*0010*/ 	.short	0x000d
        /*0012*/ 	.short	0x0048
        /*0014*/ 	.byte	0x00, 0xf4, 0x21, 0x00


	//----- nvinfo : EIATTR_KPARAM_INFO
	.align		4
.L_18:
        /*0018*/ 	.byte	0x04, 0x17
        /*001a*/ 	.short	(.L_20 - .L_19)
.L_19:
        /*001c*/ 	.word	0x00000000
        /*0020*/ 	.short	0x000c
        /*0022*/ 	.short	0x0040
        /*0024*/ 	.byte	0x00, 0xf4, 0x21, 0x00


	//----- nvinfo : EIATTR_KPARAM_INFO
	.align		4
.L_20:
        /*0028*/ 	.byte	0x04, 0x17
        /*002a*/ 	.short	(.L_22 - .L_21)
.L_21:
        /*002c*/ 	.word	0x00000000
        /*0030*/ 	.short	0x000b
        /*0032*/ 	.short	0x0038
        /*0034*/ 	.byte	0x00, 0xf0, 0x11, 0x00


	//----- nvinfo : EIATTR_KPARAM_INFO
	.align		4
.L_22:
        /*0038*/ 	.byte	0x04, 0x17
        /*003a*/ 	.short	(.L_24 - .L_23)
.L_23:
        /*003c*/ 	.word	0x00000000
        /*0040*/ 	.short	0x000a
        /*0042*/ 	.short	0x0034
        /*0044*/ 	.byte	0x00, 0xf0, 0x11, 0x00


	//----- nvinfo : EIATTR_KPARAM_INFO
	.align		4
.L_24:
        /*0048*/ 	.byte	0x04, 0x17
        /*004a*/ 	.short	(.L_26 - .L_25)
.L_25:
        /*004c*/ 	.word	0x00000000
        /*0050*/ 	.short	0x0009
        /*0052*/ 	.short	0x0030
        /*0054*/ 	.byte	0x00, 0xf0, 0x11, 0x00


	//----- nvinfo : EIATTR_KPARAM_INFO
	.align		4
.L_26:
        /*0058*/ 	.byte	0x04, 0x17
        /*005a*/ 	.short	(.L_28 - .L_27)
.L_27:
        /*005c*/ 	.word	0x00000000
        /*0060*/ 	.short	0x0008
        /*0062*/ 	.short	0x002c
        /*0064*/ 	.byte	0x00, 0xf0, 0x11, 0x00


	//----- nvinfo : EIATTR_KPARAM_INFO
	.align		4
.L_28:
        /*0068*/ 	.byte	0x04, 0x17
        /*006a*/ 	.short	(.L_30 - .L_29)
.L_29:
        /*006c*/ 	.word	0x00000000
        /*0070*/ 	.short	0x0007
        /*0072*/ 	.short	0x0028
        /*0074*/ 	.byte	0x00, 0xf0, 0x11, 0x00


	//----- nvinfo : EIATTR_KPARAM_INFO
	.align		4
.L_30:
        /*0078*/ 	.byte	0x04, 0x17
        /*007a*/ 	.short	(.L_32 - .L_31)
.L_31:
        /*007c*/ 	.word	0x00000000
        /*0080*/ 	.short	0x0006
        /*0082*/ 	.short	0x0024
        /*0084*/ 	.byte	0x00, 0xf0, 0x11, 0x00


	//----- nvinfo : EIATTR_KPARAM_INFO
	.align		4
.L_32:
        /*0088*/ 	.byte	0x04, 0x17
        /*008a*/ 	.short	(.L_34 - .L_33)
.L_33:
        /*008c*/ 	.word	0x00000000
        /*0090*/ 	.short	0x0005
        /*0092*/ 	.short	0x0020
        /*0094*/ 	.byte	0x00, 0xf0, 0x11, 0x00


	//----- nvinfo : EIATTR_KPARAM_INFO
	.align		4
.L_34:
        /*0098*/ 	.byte	0x04, 0x17
        /*009a*/ 	.short	(.L_36 - .L_35)
.L_35:
        /*009c*/ 	.word	0x00000000
        /*00a0*/ 	.short	0x0004
        /*00a2*/ 	.short	0x001c
        /*00a4*/ 	.byte	0x00, 0xf0, 0x11, 0x00


	//----- nvinfo : EIATTR_KPARAM_INFO
	.align		4
.L_36:
        /*00a8*/ 	.byte	0x04, 0x17
        /*00aa*/ 	.short	(.L_38 - .L_37)
.L_37:
        /*00ac*/ 	.word	0x00000000
        /*00b0*/ 	.short	0x0003
        /*00b2*/ 	.short	0x0018
        /*00b4*/ 	.byte	0x00, 0xf0, 0x11, 0x00


	//----- nvinfo : EIATTR_KPARAM_INFO
	.align		4
.L_38:
        /*00b8*/ 	.byte	0x04, 0x17
        /*00ba*/ 	.short	(.L_40 - .L_39)
.L_39:
        /*00bc*/ 	.word	0x00000000
        /*00c0*/ 	.short	0x0002
        /*00c2*/ 	.short	0x0010
        /*00c4*/ 	.byte	0x00, 0xf4, 0x21, 0x00


	//----- nvinfo : EIATTR_KPARAM_INFO
	.align		4
.L_40:
        /*00c8*/ 	.byte	0x04, 0x17
        /*00ca*/ 	.short	(.L_42 - .L_41)
.L_41:
        /*00cc*/ 	.word	0x00000000
        /*00d0*/ 	.short	0x0001
        /*00d2*/ 	.short	0x0008
        /*00d4*/ 	.byte	0x00, 0xf4, 0x21, 0x00


	//----- nvinfo : EIATTR_KPARAM_INFO
	.align		4
.L_42:
        /*00d8*/ 	.byte	0x04, 0x17
        /*00da*/ 	.short	(.L_44 - .L_43)
.L_43:
        /*00dc*/ 	.word	0x00000000
        /*00e0*/ 	.short	0x0000
        /*00e2*/ 	.short	0x0000
        /*00e4*/ 	.byte	0x00, 0xf4, 0x21, 0x00


	//----- nvinfo : EIATTR_AT_ENTRY_FRAGMENTS
	.align		4
.L_44:
        /*00e8*/ 	.byte	0x04, 0x4f
        /*00ea*/ 	.short	(.L_46 - .L_45)


	//   ....[0]....
.L_45:
        /*00ec*/ 	.word	0x00000004


	//----- nvinfo : EIATTR_RESERVED_SMEM_USED
	.align		4
.L_46:
        /*00f0*/ 	.byte	0x01, 0x41
	.zero		2


	//----- nvinfo : EIATTR_SPARSE_MMA_MASK
	.align		4
        /*00f4*/ 	.byte	0x03, 0x50
        /*00f6*/ 	.short	0x0000


	//----- nvinfo : EIATTR_TCGEN05_1CTA_USED
	.align		4
        /*00f8*/ 	.byte	0x01, 0x51
	.zero		2


	//----- nvinfo : EIATTR_MAXREG_COUNT
	.align		4
        /*00fc*/ 	.byte	0x03, 0x1b
        /*00fe*/ 	.short	0x00ff


	//----- nvinfo : EIATTR_NUM_BARRIERS
	.align		4
        /*0100*/ 	.byte	0x02, 0x4c
        /*0102*/ 	.byte	0x01
	.zero		1


	//----- nvinfo : EIATTR_ANNOTATIONS
	.align		4
        /*0104*/ 	.byte	0x04, 0x55
        /*0106*/ 	.short	(.L_48 - .L_47)


	//   ....[0]....
.L_47:
        /*0108*/ 	.word	0x00000001
        /*010c*/ 	.byte	0x50, 0x09, 0x00, 0x00, 0x01, 0x00, 0x00, 0x00, 0x10, 0x0a, 0x00, 0x00, 0x01, 0x00, 0x00, 0x00
        /* <DEDUP_REMOVED lines=2386> */
        /*963c*/ 	.byte	0x70, 0xa1, 0x02, 0x00, 0x01, 0x00, 0x00, 0x00, 0xb0, 0xa1, 0x02, 0x00


	//----- nvinfo : EIATTR_INT_WARP_WIDE_INSTR_OFFSETS
	.align		4
.L_48:
        /*9648*/ 	.byte	0x04, 0x31
        /*964a*/ 	.short	(.L_50 - .L_49)


	//   ....[0]....
.L_49:
        /*964c*/ 	.word	0x00001d60


	//   ....[1]....
        /*9650*/ 	.word	0x00001e20


	//   ....[2]....
        /*9654*/ 	.word	0x000062d0


	//   ....[3]....
        /*9658*/ 	.word	0x0002a660


	//   ....[4]....
        /*965c*/ 	.word	0x0002a6b0


	//----- nvinfo : EIATTR_COOP_GROUP_MASK_REGIDS
	.align		4
.L_50:
        /*9660*/ 	.byte	0x04, 0x29
        /*9662*/ 	.short	(.L_52 - .L_51)


	//   ....[0]....
.L_51:
        /*9664*/ 	.word	0xffffffff


	//   ....[1]....
        /*9668*/ 	.word	0xffffffff


	//   ....[2]....
        /*966c*/ 	.word	0xffffffff


	//   ....[3]....
        /*9670*/ 	.word	0xffffffff


	//----- nvinfo : EIATTR_COOP_GROUP_INSTR_OFFSETS
	.align		4
.L_52:
        /*9674*/ 	.byte	0x04, 0x28
        /*9676*/ 	.short	(.L_54 - .L_53)


	//   ....[0]....
.L_53:
        /*9678*/ 	.word	0x00000070


	//   ....[1]....
        /*967c*/ 	.word	0x00000330


	//   ....[2]....
        /*9680*/ 	.word	0x0002a4f0


	//   ....[3]....
        /*9684*/ 	.word	0x0002a760


	//----- nvinfo : EIATTR_VRC_CTA_INIT_COUNT
	.align		4
.L_54:
        /*9688*/ 	.byte	0x02, 0x4a
        /*968a*/ 	.byte	0x80
	.zero		1


	//----- nvinfo : EIATTR_MBARRIER_INSTR_OFFSETS
	.align		4
        /*968c*/ 	.byte	0x04, 0x39
        /*968e*/ 	.short	(.L_56 - .L_55)


	//   ....[0]....
.L_55:
        /*9690*/ 	.word	0x00002060
        /*9694*/ 	.word	0x000000ff
        /*9698*/ 	.word	0x00000000
        /*969c*/ 	.short	0x0100
        /*969e*/ 	.byte	0x08
	.zero		1


	//   ....[1]....
        /*96a0*/ 	.word	0x000062f0
        /*96a4*/ 	.word	0x000000ff
        /*96a8*/ 	.word	0x00024008
        /*96ac*/ 	.short	0x0100
        /*96ae*/ 	.byte	0x05
	.zero		1


	//   ....[2]....
        /*96b0*/ 	.word	0x00012d50
        /*96b4*/ 	.word	0x000000ff
        /*96b8*/ 	.word	0x00000000
        /*96bc*/ 	.short	0x010a
        /*96be*/ 	.byte	0x08
	.zero		1


	//   ....[3]....
        /*96c0*/ 	.word	0x00022e40
        /*96c4*/ 	.word	0x000000ff
        /*96c8*/ 	.word	0x00000000
        /*96cc*/ 	.short	0x010a
        /*96ce*/ 	.byte	0x08
	.zero		1


	//   ....[4]....
        /*96d0*/ 	.word	0x00022f10
        /*96d4*/ 	.word	0x000000ff
        /*96d8*/ 	.word	0x00024000
        /*96dc*/ 	.short	0x0108
        /*96de*/ 	.byte	0x05
	.zero		1


	//   ....[5]....
        /*96e0*/ 	.word	0x00023120
        /*96e4*/ 	.word	0x000000ff
        /*96e8*/ 	.word	0x00024008
        /*96ec*/ 	.short	0x0108
        /*96ee*/ 	.byte	0x05
	.zero		1


	//   ....[6]....
        /*96f0*/ 	.word	0x0002a780
        /*96f4*/ 	.word	0x000000ff
        /*96f8*/ 	.word	0x00000000
        /*96fc*/ 	.short	0x010a
        /*96fe*/ 	.byte	0x08
	.zero		1


	//   ....[7]....
        /*9700*/ 	.word	0x0002a7b0
        /*9704*/ 	.word	0x000000ff
        /*9708*/ 	.word	0x00000000
        /*970c*/ 	.short	0x010a
        /*970e*/ 	.byte	0x08
	.zero		1


	//----- nvinfo : EIATTR_NUM_MBARRIERS
	.align		4
.L_56:
        /*9710*/ 	.byte	0x03, 0x38
        /*9712*/ 	.short	0x0002


	//----- nvinfo : EIATTR_EXIT_INSTR_OFFSETS
	.align		4
        /*9714*/ 	.byte	0x04, 0x1c
        /*9716*/ 	.short	(.L_58 - .L_57)


	//   ....[0]....
.L_57:
        /*9718*/ 	.word	0x0002a770


	//----- nvinfo : EIATTR_REQNTID
	.align		4
.L_58:
        /*971c*/ 	.byte	0x04, 0x10
        /*971e*/ 	.short	(.L_60 - .L_59)
.L_59:
        /*9720*/ 	.word	0x00000080
        /*9724*/ 	.word	0x00000001
        /*9728*/ 	.word	0x00000001


	//----- nvinfo : EIATTR_CRS_STACK_SIZE
	.align		4
.L_60:
        /*972c*/ 	.byte	0x04, 0x1e
        /*972e*/ 	.short	(.L_62 - .L_61)
.L_61:
        /*9730*/ 	.word	0x00000000


	//----- nvinfo : EIATTR_CBANK_PARAM_SIZE
	.align		4
.L_62:
        /*9734*/ 	.byte	0x03, 0x19
        /*9736*/ 	.short	0x0050


	//----- nvinfo : EIATTR_PARAM_CBANK
	.align		4
        /*9738*/ 	.byte	0x04, 0x0a
        /*973a*/ 	.short	(.L_64 - .L_63)
	.align		4
.L_63:
        /*973c*/ 	.word	index@(.nv.constant0.matmul_kernel)
        /*9740*/ 	.short	0x0380
        /*9742*/ 	.short	0x0050


	//----- nvinfo : EIATTR_SW_WAR
	.align		4
.L_64:
        /*9744*/ 	.byte	0x04, 0x36
        /*9746*/ 	.short	(.L_66 - .L_65)
.L_65:
        /*9748*/ 	.word	0x00000008
.L_66:


//--------------------- .nv.compat                --------------------------
	.section	.nv.compat,"",@"SHT_CUDA_COMPAT_INFO"
	.align	4
        /*0000*/ 	.byte	0x02, 0x02, 0x02, 0x00, 0x02, 0x05, 0x05, 0x00, 0x02, 0x03, 0x00, 0x00, 0x02, 0x06, 0x01, 0x00


//--------------------- .nv.callgraph             --------------------------
	.section	.nv.callgraph,"",@"SHT_CUDA_CALLGRAPH"
	.align	4
	.sectionentsize	8
	.align		4
        /*0000*/ 	.word	0x00000000
	.align		4
        /*0004*/ 	.word	0xffffffff
	.align		4
        /*0008*/ 	.word	0x00000000
	.align		4
        /*000c*/ 	.word	0xfffffffe
	.align		4
        /*0010*/ 	.word	0x00000000
	.align		4
        /*0014*/ 	.word	0xfffffffd
	.align		4
        /*0018*/ 	.word	0x00000000
	.align		4
        /*001c*/ 	.word	0xfffffffc


//--------------------- .text.matmul_kernel       --------------------------
	.section	.text.matmul_kernel,"ax",@progbits
	.align	128
        .global         matmul_kernel
        .type           matmul_kernel,@function
        .size           matmul_kernel,(.L_x_20 - matmul_kernel)
        .other          matmul_kernel,@"STO_CUDA_ENTRY STV_DEFAULT"
matmul_kernel:
.text.matmul_kernel:
[----:B------:R-:W0:Y:S01]  /*0000*/  LDC R1, c[0x0][0x37c] ;  /* 0x0000df00ff017b82 */ /* 0x000e220000000800 */
[----:B------:R-:W1:Y:S01]  /*0010*/  S2R R0, SR_TID.X ;  /* 0x0000000000007919 */ /* 0x000e620000002100 */
[----:B0-----:R-:W-:Y:S01]  /*0020*/  VIADD R1, R1, 0xffffe540 ;  /* 0xffffe54001017836 */ /* 0x001fe20000000000 */
[----:B-1----:R-:W-:-:S13]  /*0030*/  ISETP.GE.U32.AND P0, PT, R0, 0x20, PT ;  /* 0x000000200000780c */ /* 0x002fda0003f06070 */
[----:B------:R-:W-:Y:S02]  /*0040*/  VOTEU.ANY UP0, P0 ;  /* 0x0000000000ff7886 */ /* 0x000fe40000000100 */
[----:B------:R-:W-:Y:S05]  /*0050*/  BRA.U UP0, `(.L_x_0) ;  /* 0x0000000100b87547 */ /* 0x000fea000b800000 */
[----:B------:R-:W0:Y:S01]  /*0060*/  S2UR UR6, SR_CgaCtaId ;  /* 0x00000000000679c3 */ /* 0x000e220000008800 */
[----:B------:R-:W-:Y:S01]  /*0070*/  NOP ;  /* 0x0000000000007918 */ /* 0x000fe20000000000 */
[----:B------:R-:W-:Y:S02]  /*0080*/  UMOV UR4, 0x40 ;  /* 0x0000004000047882 */ /* 0x000fe40000000000 */
[----:B0-----:R-:W-:-:S09]  /*0090*/  ULEA UR4, UR6, UR4, 0x18 ;  /* 0x0000000406047291 */ /* 0x001fd2000f8ec0ff */
[----:B------:R-:W0:Y:S01]  /*00a0*/  LDS.U8 R0, [UR4] ;  /* 0x00000004ff007984 */ /* 0x000e220008000000 */
[----:B------:R-:W-:Y:S02]  /*00b0*/  UMOV UR4, 0x400 ;  /* 0x0000040000047882 */ /* 0x000fe40000000000 */
[----:B------:R-:W-:Y:S01]  /*00c0*/  ULEA UR4, UR6, UR4, 0x18 ;  /* 0x0000000406047291 */ /* 0x000fe2000f8ec0ff */
[----:B0-----:R-:W-:-:S13]  /*00d0*/  ISETP.NE.AND P0, PT, R0, RZ, PT ;  /* 0x000000ff0000720c */ /* 0x001fda0003f05270 */
[----:B------:R-:W-:Y:S05]  /*00e0*/  @P0 BRA `(.L_x_1) ;  /* 0x00000000007c0947 */ /* 0x000fea0003800000 */
[----:B------:R-:W-:-:S13]  /*00f0*/  ELECT P0, URZ, PT ;  /* 0x0000000000ff782f */ /* 0x000fda0003800000 */
[----:B------:R-:W-:Y:S05]  /*0100*/  @!P0 BRA `(.L_x_2) ;  /* 0x0000000000848947 */ /* 0x000fea0003800000 */
[----:B------:R-:W-:Y:S01]  /*0110*/  UMOV UR5, 0x8 ;  /* 0x0000000800057882 */ /* 0x000fe20000000000 */
[----:B------:R-:W-:Y:S02]  /*0120*/  IMAD.MOV.U32 R4, RZ, RZ, 0x1 ;  /* 0x00000001ff047424 */ /* 0x000fe400078e00ff */
[----:B------:R-:W-:Y:S02]  /*0130*/  IMAD.MOV.U32 R5, RZ, RZ, 0xff ;  /* 0x000000ffff057424 */ /* 0x000fe400078e00ff */
[----:B------:R-:W-:Y:S04]  /*0140*/  DEPBAR.LE SB0, 0x36 ;  /* 0x00008d800000791a */ /* 0x000fe80000000000 */
[----:B------:R-:W0:Y:S02]  /*0150*/  UTCATOMSWS.FIND_AND_SET.ALIGN UP1, UR5, UR5 ;  /* 0x00000005000575e3 */ /* 0x000e240008020800 */
[----:B0-----:R-:W-:-:S04]  /*0160*/  PLOP3.LUT P0, PT, PT, PT, UP1, 0x80, 0x8 ;  /* 0x000000000008781c */ /* 0x001fc80003f0f018 */
[----:B------:R-:W-:-:S04]  /*0170*/  SEL R0, RZ, 0xffffffff, !P0 ;  /* 0xffffffffff007807 */ /* 0x000fc80004000000 */
[----:B------:R-:W-:Y:S01]  /*0180*/  ISETP.NE.AND P0, PT, R0, RZ, PT ;  /* 0x000000ff0000720c */ /* 0x000fe20003f05270 */
[----:B------:R-:W-:-:S12]  /*0190*/  IMAD.U32 R0, RZ, RZ, UR5 ;  /* 0x00000005ff007e24 */ /* 0x000fd8000f8e00ff */
[----:B------:R-:W-:Y:S05]  /*01a0*/  @P0 BRA `(.L_x_3) ;  /* 0x0000000000240947 */ /* 0x000fea0003800000 */
.L_x_4:
[----:B------:R-:W-:Y:S05]  /*01b0*/  NANOSLEEP 0x64 ;  /* 0x000000640000795d */ /* 0x000fea0003800000 */
[----:B------:R-:W-:-:S05]  /*01c0*/  UMOV UR5, 0x8 ;  /* 0x0000000800057882 */ /* 0x000fca0000000000 */
[----:B------:R-:W-:Y:S04]  /*01d0*/  DEPBAR.LE SB0, 0x36 ;  /* 0x00008d800000791a */ /* 0x000fe80000000000 */
[----:B------:R-:W0:Y:S02]  /*01e0*/  UTCATOMSWS.FIND_AND_SET.ALIGN UP1, UR5, UR5 ;  /* 0x00000005000575e3 */ /* 0x000e240008020800 */
[----:B0-----:R-:W-:-:S04]  /*01f0*/  PLOP3.LUT P0, PT, PT, PT, UP1, 0x80, 0x8 ;  /* 0x000000000008781c */ /* 0x001fc80003f0f018 */
[----:B------:R-:W-:-:S04]  /*0200*/  SEL R0, RZ, 0xffffffff, !P0 ;  /* 0xffffffffff007807 */ /* 0x000fc80004000000 */
[----:B------:R-:W-:Y:S01]  /*0210*/  ISETP.NE.AND P0, PT, R0, RZ, PT ;  /* 0x000000ff0000720c */ /* 0x000fe20003f05270 */
[----:B------:R-:W-:-:S12]  /*0220*/  IMAD.U32 R0, RZ, RZ, UR5 ;  /* 0x00000005ff007e24 */ /* 0x000fd8000f8e00ff */
[----:B------:R-:W-:Y:S05]  /*0230*/  @!P0 BRA `(.L_x_4) ;  /* 0xfffffffc00dc8947 */ /* 0x000fea000383ffff */
.L_x_3:
[C---:B------:R-:W-:Y:S01]  /*0240*/  VIADD R3, R0.reuse, 0x10 ;  /* 0x0000001000037836 */ /* 0x040fe20000000000 */
[----:B------:R-:W-:Y:S01]  /*0250*/  UMOV UR5, 0x50 ;  /* 0x0000005000057882 */ /* 0x000fe20000000000 */
[----:B------:R-:W-:Y:S01]  /*0260*/  SHF.L.U32 R2, R5, R0, RZ ;  /* 0x0000000005027219 */ /* 0x000fe200000006ff */
[----:B------:R-:W-:Y:S01]  /*0270*/  ULEA UR5, UR6, UR5, 0x18 ;  /* 0x0000000506057291 */ /* 0x000fe2000f8ec0ff */
[----:B------:R-:W-:Y:S01]  /*0280*/  IMAD.SHL.U32 R0, R0, 0x20, RZ ;  /* 0x0000002000007824 */ /* 0x000fe200078e00ff */
[----:B------:R-:W-:-:S04]  /*0290*/  SHF.L.U32 R3, R4, R3, RZ ;  /* 0x0000000304037219 */ /* 0x000fc800000006ff */
[----:B------:R-:W-:-:S05]  /*02a0*/  LOP3.LUT R2, R3, R2, RZ, 0xfc, !PT ;  /* 0x0000000203027212 */ /* 0x000fca00078efcff */
[----:B------:R0:W-:Y:S04]  /*02b0*/  ATOMS.OR RZ, [UR5], R2 ;  /* 0x00000002ffff798c */ /* 0x0001e8000b000005 */
[----:B------:R0:W-:Y:S01]  /*02c0*/  STS [UR4], R0 ;  /* 0x00000000ff007988 */ /* 0x0001e20008000804 */
[----:B------:R-:W-:Y:S05]  /*02d0*/  BRA `(.L_x_2) ;  /* 0x0000000000107947 */ /* 0x000fea0003800000 */
.L_x_1:
[----:B------:R-:W-:Y:S01]  /*02e0*/  IMAD.MOV.U32 R0, RZ, RZ, -0x1 ;  /* 0xffffffffff007424 */ /* 0x000fe200078e00ff */
[----:B------:R-:W-:-:S04]  /*02f0*/  MOV R2, 0x320 ;  /* 0x0000032000027802 */ /* 0x000fc80000000f00 */
[----:B------:R0:W-:Y:S03]  /*0300*/  STS [UR4], R0 ;  /* 0x00000000ff007988 */ /* 0x0001e60008000804 */
[----:B0-----:R-:W-:Y:S05]  /*0310*/  CALL.REL.NOINC `($__internal_1_$__cuda_sm10x_tcgen05_guardrail_trap_phase_invalid_during_alloc) ;  /* 0x000002a4003c7944 */ /* 0x001fea0003c00000 */
.L_x_2:
[----:B------:R-:W-:Y:S05]  /*0320*/  WARPSYNC.ALL ;  /* 0x0000000000007948 */ /* 0x000fea0003800000 */
[----:B------:R-:W-:Y:S01]  /*0330*/  NOP ;  /* 0x0000000000007918 */ /* 0x000fe20000000000 */
.L_x_0:
[----:B------:R-:W1:Y:S01]  /*0340*/  LDC.64 R4, c[0x0][0x398] ;  /* 0x0000e600ff047b82 */ /* 0x000e620000000a00 */
[----:B------:R-:W2:Y:S01]  /*0350*/  S2R R7, SR_CTAID.X ;  /* 0x0000000000077919 */ /* 0x000ea20000002500 */
[----:B------:R-:W-:Y:S01]  /*0360*/  UMOV UR5, 0x400 ;  /* 0x0000040000057882 */ /* 0x000fe20000000000 */
[----:B------:R-:W3:Y:S01]  /*0370*/  LDCU UR8, c[0x0][0x3a4] ;  /* 0x00007480ff0877ac */ /* 0x000ee20008000800 */
[----:B------:R-:W4:Y:S01]  /*0380*/  S2R R16, SR_TID.X ;  /* 0x0000000000107919 */ /* 0x000f220000002100 */
[----:B------:R-:W5:Y:S03]  /*0390*/  LDCU.128 UR12, c[0x0][0x380] ;  /* 0x00007000ff0c77ac */ /* 0x000f660008000c00 */
[----:B------:R-:W0:Y:S01]  /*03a0*/  S2UR UR4, SR_CgaCtaId ;  /* 0x00000000000479c3 */ /* 0x000e220000008800 */
[----:B------:R-:W-:Y:S01]  /*03b0*/  UMOV UR10, 0x1 ;  /* 0x00000001000a7882 */ /* 0x000fe20000000000 */
[----:B01----:R-:W-:-:S05]  /*03c0*/  VIADD R0, R5, 0x3f ;  /* 0x0000003f05007836 */ /* 0x003fca0000000000 */
[----:B------:R-:W-:Y:S01]  /*03d0*/  SHF.R.S32.HI R3, RZ, 0x1f, R0 ;  /* 0x0000001fff037819 */ /* 0x000fe20000011400 */
[----:B------:R-:W-:-:S03]  /*03e0*/  ULEA UR5, UR4, UR5, 0x18 ;  /* 0x0000000504057291 */ /* 0x000fc6000f8ec0ff */
[----:B------:R-:W-:Y:S02]  /*03f0*/  LEA.HI R3, R3, R0, RZ, 0x6 ;  /* 0x0000000003037211 */ /* 0x000fe400078f30ff */
[----:B--2---:R-:W-:Y:S02]  /*0400*/  IABS R10, R7 ;  /* 0x00000007000a7213 */ /* 0x004fe40000000000 */
[----:B------:R-:W-:Y:S02]  /*0410*/  SHF.R.S32.HI R6, RZ, 0x6, R3 ;  /* 0x00000006ff067819 */ /* 0x000fe40000011403 */
[----:B----4-:R-:W-:Y:S02]  /*0420*/  SHF.R.U32.HI R15, RZ, 0x5, R16 ;  /* 0x00000005ff0f7819 */ /* 0x010fe40000011610 */
[-C--:B------:R-:W-:Y:S02]  /*0430*/  IABS R9, R6.reuse ;  /* 0x0000000600097213 */ /* 0x080fe40000000000 */
[----:B------:R-:W-:-:S02]  /*0440*/  IABS R12, R6 ;  /* 0x00000006000c7213 */ /* 0x000fc40000000000 */
[----:B------:R-:W0:Y:S08]  /*0450*/  I2F.RP R0, R9 ;  /* 0x0000000900007306 */ /* 0x000e300000209400 */
[----:B0-----:R-:W0:Y:S02]  /*0460*/  MUFU.RCP R0, R0 ;  /* 0x0000000000007308 */ /* 0x001e240000001000 */
[----:B0-----:R-:W-:-:S02]  /*0470*/  VIADD R2, R0, 0xffffffe ;  /* 0x0ffffffe00027836 */ /* 0x001fc40000000000 */
[----:B------:R-:W-:-:S04]  /*0480*/  IMAD.MOV R0, RZ, RZ, -R12 ;  /* 0x000000ffff007224 */ /* 0x000fc800078e0a0c */
[----:B------:R0:W1:Y:S02]  /*0490*/  F2I.FTZ.U32.TRUNC.NTZ R3, R2 ;  /* 0x0000000200037305 */ /* 0x000064000021f000 */
[----:B0-----:R-:W-:Y:S02]  /*04a0*/  IMAD.MOV.U32 R2, RZ, RZ, RZ ;  /* 0x000000ffff027224 */ /* 0x001fe400078e00ff */
[----:B-1----:R-:W-:-:S04]  /*04b0*/  IMAD.MOV R8, RZ, RZ, -R3 ;  /* 0x000000ffff087224 */ /* 0x002fc800078e0a03 */
[----:B------:R-:W-:Y:S02]  /*04c0*/  IMAD R11, R8, R9, RZ ;  /* 0x00000009080b7224 */ /* 0x000fe400078e02ff */
[----:B------:R-:W-:Y:S02]  /*04d0*/  IMAD.MOV.U32 R8, RZ, RZ, R10 ;  /* 0x000000ffff087224 */ /* 0x000fe400078e000a */
[----:B------:R-:W-:Y:S01]  /*04e0*/  IMAD.HI.U32 R3, R3, R11, R2 ;  /* 0x0000000b03037227 */ /* 0x000fe200078e0002 */
[----:B------:R-:W-:-:S05]  /*04f0*/  IABS R11, R4 ;  /* 0x00000004000b7213 */ /* 0x000fca0000000000 */
[----:B------:R-:W-:-:S04]  /*0500*/  IMAD.HI.U32 R3, R3, R8, RZ ;  /* 0x0000000803037227 */ /* 0x000fc800078e00ff */
[----:B------:R-:W-:Y:S01]  /*0510*/  IMAD R0, R3, R0, R8 ;  /* 0x0000000003007224 */ /* 0x000fe200078e0208 */
[----:B------:R-:W-:Y:S04]  /*0520*/  BAR.SYNC.DEFER_BLOCKING 0x0 ;  /* 0x0000000000007b1d */ /* 0x000fe80000010000 */
[----:B------:R-:W-:-:S13]  /*0530*/  ISETP.GT.U32.AND P1, PT, R9, R0, PT ;  /* 0x000000000900720c */ /* 0x000fda0003f24070 */
[----:B------:R-:W-:Y:S02]  /*0540*/  @!P1 IMAD.IADD R0, R0, 0x1, -R9 ;  /* 0x0000000100009824 */ /* 0x000fe400078e0a09 */
[----:B------:R-:W-:Y:S01]  /*0550*/  @!P1 VIADD R3, R3, 0x1 ;  /* 0x0000000103039836 */ /* 0x000fe20000000000 */
[----:B------:R-:W-:Y:S02]  /*0560*/  ISETP.NE.AND P1, PT, R6, RZ, PT ;  /* 0x000000ff0600720c */ /* 0x000fe40003f25270 */
[----:B------:R-:W-:Y:S02]  /*0570*/  ISETP.GE.U32.AND P0, PT, R0, R9, PT ;  /* 0x000000090000720c */ /* 0x000fe40003f06070 */
[----:B------:R-:W-:-:S04]  /*0580*/  LOP3.LUT R0, R7, R6, RZ, 0x3c, !PT ;  /* 0x0000000607007212 */ /* 0x000fc800078e3cff */
[----:B------:R-:W-:Y:S01]  /*0590*/  ISETP.GE.AND P2, PT, R0, RZ, PT ;  /* 0x000000ff0000720c */ /* 0x000fe20003f46270 */
[----:B------:R-:W-:-:S06]  /*05a0*/  VIADD R0, R4, 0x1ff ;  /* 0x000001ff04007836 */ /* 0x000fcc0000000000 */
[----:B------:R-:W-:-:S04]  /*05b0*/  @P0 VIADD R3, R3, 0x1 ;  /* 0x0000000103030836 */ /* 0x000fc80000000000 */
[----:B------:R-:W-:Y:S01]  /*05c0*/  IMAD.MOV.U32 R12, RZ, RZ, R3 ;  /* 0x000000ffff0c7224 */ /* 0x000fe200078e0003 */
[----:B------:R-:W-:-:S03]  /*05d0*/  SHF.R.S32.HI R3, RZ, 0x1f, R0 ;  /* 0x0000001fff037819 */ /* 0x000fc60000011400 */
[----:B------:R-:W-:Y:S01]  /*05e0*/  @!P2 IMAD.MOV R12, RZ, RZ, -R12 ;  /* 0x000000ffff0ca224 */ /* 0x000fe200078e0a0c */
[----:B------:R-:W-:Y:S02]  /*05f0*/  LEA.HI R3, R3, R0, RZ, 0x9 ;  /* 0x0000000003037211 */ /* 0x000fe400078f48ff */
[----:B------:R-:W-:-:S04]  /*0600*/  @!P1 LOP3.LUT R12, RZ, R6, RZ, 0x33, !PT ;  /* 0x00000006ff0c9212 */ /* 0x000fc800078e33ff */
[----:B------:R-:W-:Y:S01]  /*0610*/  LEA.HI.SX32 R3, R3, -R12, 0x17 ;  /* 0x8000000c03037211 */ /* 0x000fe200078fbaff */
[----:B------:R-:W-:-:S03]  /*0620*/  IMAD.MOV R8, RZ, RZ, -R12 ;  /* 0x000000ffff087224 */ /* 0x000fc600078e0a0c */
[----:B------:R-:W-:Y:S01]  /*0630*/  VIMNMX R13, PT, PT, R3, 0x1, PT ;  /* 0x00000001030d7848 */ /* 0x000fe20003fe0100 */
[----:B------:R-:W-:-:S03]  /*0640*/  IMAD R10, R6, R8, R7 ;  /* 0x00000008060a7224 */ /* 0x000fc600078e0207 */
[-C--:B------:R-:W-:Y:S02]  /*0650*/  IABS R9, R13.reuse ;  /* 0x0000000d00097213 */ /* 0x080fe40000000000 */
[----:B------:R-:W-:Y:S02]  /*0660*/  IABS R6, R10 ;  /* 0x0000000a00067213 */ /* 0x000fe40000000000 */
[----:B------:R-:W0:Y:S01]  /*0670*/  I2F.RP R0, R9 ;  /* 0x0000000900007306 */ /* 0x000e220000209400 */
[----:B------:R-:W-:-:S07]  /*0680*/  IABS R8, R13 ;  /* 0x0000000d00087213 */ /* 0x000fce0000000000 */
[----:B0-----:R-:W0:Y:S02]  /*0690*/  MUFU.RCP R0, R0 ;  /* 0x0000000000007308 */ /* 0x001e240000001000 */
[----:B0-----:R-:W-:Y:S01]  /*06a0*/  VIADD R2, R0, 0xffffffe ;  /* 0x0ffffffe00027836 */ /* 0x001fe20000000000 */
[----:B------:R-:W-:-:S05]  /*06b0*/  IABS R0, R5 ;  /* 0x0000000500007213 */ /* 0x000fca0000000000 */
[----:B------:R0:W1:Y:S02]  /*06c0*/  F2I.FTZ.U32.TRUNC.NTZ R3, R2 ;  /* 0x0000000200037305 */ /* 0x000064000021f000 */
[----:B0-----:R-:W-:Y:S02]  /*06d0*/  IMAD.MOV.U32 R2, RZ, RZ, RZ ;  /* 0x000000ffff027224 */ /* 0x001fe400078e00ff */
[----:B-1----:R-:W-:-:S04]  /*06e0*/  IMAD.MOV R14, RZ, RZ, -R3 ;  /* 0x000000ffff0e7224 */ /* 0x002fc800078e0a03 */
[----:B------:R-:W-:-:S04]  /*06f0*/  IMAD R7, R14, R9, RZ ;  /* 0x000000090e077224 */ /* 0x000fc800078e02ff */
[----:B------:R-:W-:-:S04]  /*0700*/  IMAD.HI.U32 R2, R3, R7, R2 ;  /* 0x0000000703027227 */ /* 0x000fc800078e0002 */
[----:B------:R-:W-:Y:S02]  /*0710*/  IMAD.MOV R7, RZ, RZ, -R8 ;  /* 0x000000ffff077224 */ /* 0x000fe400078e0a08 */
[----:B------:R-:W-:Y:S01]  /*0720*/  IMAD.HI.U32 R3, R2, R6, RZ ;  /* 0x0000000602037227 */ /* 0x000fe200078e00ff */
[----:B------:R-:W0:Y:S03]  /*0730*/  I2F.RP R8, R0 ;  /* 0x0000000000087306 */ /* 0x000e260000209400 */
[----:B------:R-:W-:Y:S02]  /*0740*/  IMAD.MOV.U32 R2, RZ, RZ, R11 ;  /* 0x000000ffff027224 */ /* 0x000fe400078e000b */
[----:B------:R-:W-:Y:S01]  /*0750*/  IMAD R6, R3, R7, R6 ;  /* 0x0000000703067224 */ /* 0x000fe200078e0206 */
[----:B------:R-:W1:Y:S02]  /*0760*/  LDS R11, [UR5] ;  /* 0x00000005ff0b7984 */ /* 0x000e640008000800 */
[----:B------:R-:W2:Y:S01]  /*0770*/  I2F.RP R7, R2 ;  /* 0x0000000200077306 */ /* 0x000ea20000209400 */
[----:B------:R-:W-:Y:S01]  /*0780*/  BAR.SYNC.DEFER_BLOCKING 0x0 ;  /* 0x0000000000007b1d */ /* 0x000fe20000010000 */
[----:B------:R-:W-:-:S06]  /*0790*/  ISETP.GT.U32.AND P1, PT, R9, R6, PT ;  /* 0x000000060900720c */ /* 0x000fcc0003f24070 */
[----:B0-----:R-:W0:Y:S08]  /*07a0*/  MUFU.RCP R8, R8 ;  /* 0x0000000800087308 */ /* 0x001e300000001000 */
[----:B--2---:R-:W2:Y:S01]  /*07b0*/  MUFU.RCP R7, R7 ;  /* 0x0000000700077308 */ /* 0x004ea20000001000 */
[----:B------:R-:W-:Y:S02]  /*07c0*/  @!P1 IMAD.IADD R6, R6, 0x1, -R9 ;  /* 0x0000000106069824 */ /* 0x000fe400078e0a09 */
[----:B------:R-:W-:Y:S01]  /*07d0*/  @!P1 VIADD R3, R3, 0x1 ;  /* 0x0000000103039836 */ /* 0x000fe20000000000 */
[----:B------:R-:W-:-:S02]  /*07e0*/  ISETP.NE.AND P1, PT, R13, RZ, PT ;  /* 0x000000ff0d00720c */ /* 0x000fc40003f25270 */
[----:B------:R-:W-:Y:S02]  /*07f0*/  ISETP.GE.U32.AND P0, PT, R6, R9, PT ;  /* 0x000000090600720c */ /* 0x000fe40003f06070 */
[----:B------:R-:W-:Y:S01]  /*0800*/  LOP3.LUT R6, R10, R13, RZ, 0x3c, !PT ;  /* 0x0000000d0a067212 */ /* 0x000fe200078e3cff */
[----:B0-----:R-:W-:Y:S01]  /*0810*/  VIADD R20, R8, 0xffffffe ;  /* 0x0ffffffe08147836 */ /* 0x001fe20000000000 */
[----:B------:R-:W-:Y:S02]  /*0820*/  SHF.R.U32.HI R9, RZ, 0x6, R16 ;  /* 0x00000006ff097819 */ /* 0x000fe40000011610 */
[----:B------:R-:W-:Y:S01]  /*0830*/  ISETP.GE.AND P2, PT, R6, RZ, PT ;  /* 0x000000ff0600720c */ /* 0x000fe20003f46270 */
[----:B------:R-:W0:Y:S01]  /*0840*/  F2I.FTZ.U32.TRUNC.NTZ R21, R20 ;  /* 0x0000001400157305 */ /* 0x000e22000021f000 */
[----:B--2---:R-:W-:-:S05]  /*0850*/  VIADD R6, R7, 0xffffffe ;  /* 0x0ffffffe07067836 */ /* 0x004fca0000000000 */
[----:B------:R-:W-:Y:S02]  /*0860*/  @P0 VIADD R3, R3, 0x1 ;  /* 0x0000000103030836 */ /* 0x000fe40000000000 */
[----:B------:R-:W2:Y:S01]  /*0870*/  F2I.FTZ.U32.TRUNC.NTZ R7, R6 ;  /* 0x0000000600077305 */ /* 0x000ea2000021f000 */
[----:B-1----:R-:W-:Y:S01]  /*0880*/  R2UR UR6, R11 ;  /* 0x000000000b0672ca */ /* 0x002fe200000e0000 */
[----:B------:R-:W-:Y:S02]  /*0890*/  IMAD.MOV.U32 R8, RZ, RZ, R3 ;  /* 0x000000ffff087224 */ /* 0x000fe400078e0003 */
[----:B------:R-:W-:Y:S02]  /*08a0*/  IMAD.SHL.U32 R3, R15, 0x200000, RZ ;  /* 0x002000000f037824 */ /* 0x000fe400078e00ff */
[----:B------:R-:W-:Y:S01]  /*08b0*/  @!P2 IMAD.MOV R8, RZ, RZ, -R8 ;  /* 0x000000ffff08a224 */ /* 0x000fe200078e0a08 */
[----:B------:R-:W-:Y:S01]  /*08c0*/  @!P1 LOP3.LUT R8, RZ, R13, RZ, 0x33, !PT ;  /* 0x0000000dff089212 */ /* 0x000fe200078e33ff */
[----:B0-----:R-:W-:Y:S01]  /*08d0*/  IMAD.MOV R14, RZ, RZ, -R21 ;  /* 0x000000ffff0e7224 */ /* 0x001fe200078e0a15 */
[----:B------:R-:W-:Y:S01]  /*08e0*/  LOP3.LUT R3, R3, 0x600000, RZ, 0xc0, !PT ;  /* 0x0060000003037812 */ /* 0x000fe200078ec0ff */
[----:B------:R-:W-:-:S02]  /*08f0*/  IMAD.MOV.U32 R20, RZ, RZ, RZ ;  /* 0x000000ffff147224 */ /* 0x000fc400078e00ff */
[----:B------:R-:W-:Y:S01]  /*0900*/  IMAD.SHL.U32 R15, R8, 0x40, RZ ;  /* 0x00000040080f7824 */ /* 0x000fe200078e00ff */
[----:B------:R-:W-:Y:S01]  /*0910*/  R2UR UR9, R3 ;  /* 0x00000000030972ca */ /* 0x000fe200000e0000 */
[----:B------:R-:W-:Y:S01]  /*0920*/  IMAD.MOV R8, RZ, RZ, -R8 ;  /* 0x000000ffff087224 */ /* 0x000fe200078e0a08 */
[----:B------:R-:W-:Y:S01]  /*0930*/  SGXT.U32 R3, R9, 0x1 ;  /* 0x000000010903781a */ /* 0x000fe20000000000 */
[----:B--2---:R-:W-:Y:S01]  /*0940*/  IMAD.MOV R6, RZ, RZ, -R7 ;  /* 0x000000ffff067224 */ /* 0x004fe200078e0a07 */
[----:B------:R0:W-:Y:S01]  /*0950*/  STL [R1+0x9ac], R15 ;  /* 0x0009ac0f01007387 */ /* 0x0001e20000100800 */
[----:B------:R-:W-:Y:S01]  /*0960*/  IMAD.MOV.U32 R9, RZ, RZ, R14 ;  /* 0x000000ffff097224 */ /* 0x000fe200078e000e */
[----:B------:R-:W-:Y:S01]  /*0970*/  LOP3.LUT R3, R15, R3, RZ, 0xfc, !PT ;  /* 0x000000030f037212 */ /* 0x000fe200078efcff */
[----:B------:R-:W-:Y:S02]  /*0980*/  IMAD.MOV.U32 R11, RZ, RZ, R6 ;  /* 0x000000ffff0b7224 */ /* 0x000fe400078e0006 */
[----:B------:R-:W-:Y:S01]  /*0990*/  IMAD R9, R9, R0, RZ ;  /* 0x0000000009097224 */ /* 0x000fe200078e02ff */
[----:B------:R-:W-:Y:S01]  /*09a0*/  IABS R6, R3 ;  /* 0x0000000300067213 */ /* 0x000fe20000000000 */
[----:B------:R-:W-:Y:S01]  /*09b0*/  IMAD R8, R13, R8, R10 ;  /* 0x000000080d087224 */ /* 0x000fe200078e020a */
[----:B------:R-:W-:Y:S01]  /*09c0*/  LOP3.LUT R14, R3, 0x2, RZ, 0xfc, !PT ;  /* 0x00000002030e7812 */ /* 0x000fe200078efcff */
[----:B------:R-:W-:Y:S01]  /*09d0*/  IMAD.HI.U32 R20, R21, R9, R20 ;  /* 0x0000000915147227 */ /* 0x000fe200078e0014 */
[----:B0-----:R-:W-:-:S02]  /*09e0*/  LOP3.LUT R15, R3, 0x4, RZ, 0xfc, !PT ;  /* 0x00000004030f7812 */ /* 0x001fc400078efcff */
[----:B------:R-:W-:Y:S01]  /*09f0*/  LOP3.LUT R17, R3, 0x6, RZ, 0xfc, !PT ;  /* 0x0000000603117812 */ /* 0x000fe200078efcff */
[----:B------:R-:W-:Y:S01]  /*0a00*/  IMAD R9, R11, R2, RZ ;  /* 0x000000020b097224 */ /* 0x000fe200078e02ff */
[----:B------:R0:W-:Y:S01]  /*0a10*/  STL [R1+0x7d4], R14 ;  /* 0x0007d40e01007387 */ /* 0x0001e20000100800 */
[----:B------:R-:W-:Y:S01]  /*0a20*/  IMAD.MOV.U32 R11, RZ, RZ, R6 ;  /* 0x000000ffff0b7224 */ /* 0x000fe200078e0006 */
[----:B------:R-:W-:Y:S01]  /*0a30*/  LOP3.LUT R21, R3, 0x26, RZ, 0xfc, !PT ;  /* 0x0000002603157812 */ /* 0x000fe200078efcff */
[----:B------:R-:W-:Y:S01]  /*0a40*/  IMAD.MOV.U32 R6, RZ, RZ, RZ ;  /* 0x000000ffff067224 */ /* 0x000fe200078e00ff */
[----:B------:R1:W-:Y:S01]  /*0a50*/  STL [R1+0x7d8], R15 ;  /* 0x0007d80f01007387 */ /* 0x0003e20000100800 */
[----:B------:R-:W-:Y:S01]  /*0a60*/  IMAD.IADD R8, R12, 0x1, R8 ;  /* 0x000000010c087824 */ /* 0x000fe200078e0208 */
[----:B------:R-:W-:Y:S01]  /*0a70*/  IABS R12, R15 ;  /* 0x0000000f000c7213 */ /* 0x000fe20000000000 */
[----:B------:R-:W-:Y:S01]  /*0a80*/  IMAD.HI.U32 R6, R7, R9, R6 ;  /* 0x0000000907067227 */ /* 0x000fe200078e0006 */
[----:B------:R-:W-:-:S02]  /*0a90*/  LOP3.LUT R7, R16, 0x7f, RZ, 0xc0, !PT ;  /* 0x0000007f10077812 */ /* 0x000fc400078ec0ff */
[----:B0-----:R-:W-:Y:S01]  /*0aa0*/  IABS R14, R14 ;  /* 0x0000000e000e7213 */ /* 0x001fe20000000000 */
[----:B------:R-:W-:Y:S01]  /*0ab0*/  IMAD.HI.U32 R9, R20, R11, RZ ;  /* 0x0000000b14097227 */ /* 0x000fe200078e00ff */
[----:B------:R-:W-:Y:S02]  /*0ac0*/  ISETP.NE.U32.AND P1, PT, R7, RZ, PT ;  /* 0x000000ff0700720c */ /* 0x000fe40003f25070 */
[C---:B------:R-:W-:Y:S01]  /*0ad0*/  LOP3.LUT R16, R3.reuse, 0x8, RZ, 0xfc, !PT ;  /* 0x0000000803107812 */ /* 0x040fe200078efcff */
[----:B------:R-:W-:Y:S01]  /*0ae0*/  IMAD.MOV R9, RZ, RZ, -R9 ;  /* 0x000000ffff097224 */ /* 0x000fe200078e0a09 */
[C---:B-1----:R-:W-:Y:S01]  /*0af0*/  LOP3.LUT R15, R3.reuse, 0xa, RZ, 0xfc, !PT ;  /* 0x0000000a030f7812 */ /* 0x042fe200078efcff */
[----:B------:R-:W-:Y:S01]  /*0b00*/  IMAD.MOV.U32 R13, RZ, RZ, R14 ;  /* 0x000000ffff0d7224 */ /* 0x000fe200078e000e */
[C---:B------:R-:W-:Y:S01]  /*0b10*/  LOP3.LUT R14, R3.reuse, 0xc, RZ, 0xfc, !PT ;  /* 0x0000000c030e7812 */ /* 0x040fe200078efcff */
[----:B------:R-:W-:Y:S01]  /*0b20*/  IMAD R40, R0, R9, R11 ;  /* 0x0000000900287224 */ /* 0x000fe200078e020b */
[----:B------:R-:W-:Y:S01]  /*0b30*/  IABS R11, R17 ;  /* 0x00000011000b7213 */ /* 0x000fe20000000000 */
[----:B------:R-:W-:Y:S01]  /*0b40*/  IMAD.MOV.U32 R9, RZ, RZ, R12 ;  /* 0x000000ffff097224 */ /* 0x000fe200078e000c */
[C---:B------:R-:W-:Y:S01]  /*0b50*/  LOP3.LUT R12, R3.reuse, 0xe, RZ, 0xfc, !PT ;  /* 0x0000000e030c7812 */ /* 0x040fe200078efcff */
[----:B------:R-:W-:Y:S01]  /*0b60*/  IMAD R38, R8, 0x200, R7 ;  /* 0x0000020008267824 */ /* 0x000fe200078e0207 */
[C---:B------:R-:W-:Y:S01]  /*0b70*/  LOP3.LUT R25, R3.reuse, 0x2e, RZ, 0xfc, !PT ;  /* 0x0000002e03197812 */ /* 0x040fe200078efcff */
[----:B------:R-:W-:Y:S01]  /*0b80*/  IMAD.HI.U32 R7, R20, R9, RZ ;  /* 0x0000000914077227 */ /* 0x000fe200078e00ff */
[----:B------:R-:W-:-:S02]  /*0b90*/  LOP3.LUT R23, R3, 0x30, RZ, 0xfc, !PT ;  /* 0x0000003003177812 */ /* 0x000fc400078efcff */
[----:B------:R-:W-:Y:S01]  /*0ba0*/  STL [R1+0x9cc], R38 ;  /* 0x0009cc2601007387 */ /* 0x000fe20000100800 */
[----:B------:R-:W-:Y:S01]  /*0bb0*/  IMAD.HI.U32 R10, R20, R13, RZ ;  /* 0x0000000d140a7227 */ /* 0x000fe200078e00ff */
[C---:B------:R-:W-:Y:S02]  /*0bc0*/  LOP3.LUT R24, R3.reuse, 0x32, RZ, 0xfc, !PT ;  /* 0x0000003203187812 */ /* 0x040fe400078efcff */
[----:B------:R0:W-:Y:S01]  /*0bd0*/  STL [R1+0x7dc], R17 ;  /* 0x0007dc1101007387 */ /* 0x0001e20000100800 */
[----:B------:R-:W-:Y:S01]  /*0be0*/  IMAD.MOV R7, RZ, RZ, -R7 ;  /* 0x000000ffff077224 */ /* 0x000fe200078e0a07 */
[----:B------:R-:W-:Y:S01]  /*0bf0*/  LOP3.LUT R22, R3, 0x34, RZ, 0xfc, !PT ;  /* 0x0000003403167812 */ /* 0x000fe200078efcff */
[----:B------:R-:W-:Y:S01]  /*0c00*/  IMAD.MOV R10, RZ, RZ, -R10 ;  /* 0x000000ffff0a7224 */ /* 0x000fe200078e0a0a */
[----:B------:R1:W-:Y:S01]  /*0c10*/  STL [R1+0x7e0], R16 ;  /* 0x0007e01001007387 */ /* 0x0003e20000100800 */
[C---:B------:R-:W-:Y:S01]  /*0c20*/  IMAD R37, R0.reuse, R7, R9 ;  /* 0x0000000700257224 */ /* 0x040fe200078e0209 */
[----:B------:R-:W-:Y:S01]  /*0c30*/  IABS R27, R22 ;  /* 0x00000016001b7213 */ /* 0x000fe20000000000 */
[----:B------:R-:W-:Y:S01]  /*0c40*/  IMAD R39, R0, R10, R13 ;  /* 0x0000000a00277224 */ /* 0x000fe200078e020d */
[----:B------:R2:W-:Y:S01]  /*0c50*/  STL [R1+0x7e4], R15 ;  /* 0x0007e40f01007387 */ /* 0x0005e20000100800 */
[----:B------:R-:W-:Y:S01]  /*0c60*/  IMAD.HI.U32 R7, R20, R11, RZ ;  /* 0x0000000b14077227 */ /* 0x000fe200078e00ff */
[----:B0-----:R-:W-:-:S02]  /*0c70*/  IABS R17, R14 ;  /* 0x0000000e00117213 */ /* 0x001fc40000000000 */
[----:B------:R-:W-:Y:S01]  /*0c80*/  IABS R13, R16 ;  /* 0x00000010000d7213 */ /* 0x000fe20000000000 */
[----:B------:R0:W-:Y:S01]  /*0c90*/  STL [R1+0x7e8], R14 ;  /* 0x0007e80e01007387 */ /* 0x0001e20000100800 */
[----:B------:R-:W-:Y:S01]  /*0ca0*/  IMAD.MOV R7, RZ, RZ, -R7 ;  /* 0x000000ffff077224 */ /* 0x000fe200078e0a07 */
[C---:B-1----:R-:W-:Y:S01]  /*0cb0*/  LOP3.LUT R16, R3.reuse, 0x28, RZ, 0xfc, !PT ;  /* 0x0000002803107812 */ /* 0x042fe200078efcff */
[C---:B------:R-:W-:Y:S01]  /*0cc0*/  IMAD.HI.U32 R10, R20.reuse, R17, RZ ;  /* 0x00000011140a7227 */ /* 0x040fe200078e00ff */
[----:B------:R1:W-:Y:S01]  /*0cd0*/  STL [R1+0x7ec], R12 ;  /* 0x0007ec0c01007387 */ /* 0x0003e20000100800 */
[----:B--2---:R-:W-:Y:S02]  /*0ce0*/  IABS R15, R15 ;  /* 0x0000000f000f7213 */ /* 0x004fe40000000000 */
[----:B------:R-:W-:Y:S01]  /*0cf0*/  IMAD.MOV R10, RZ, RZ, -R10 ;  /* 0x000000ffff0a7224 */ /* 0x000fe200078e0a0a */
[C---:B------:R-:W-:Y:S01]  /*0d00*/  LOP3.LUT R41, R3.reuse, 0x3a, RZ, 0xfc, !PT ;  /* 0x0000003a03297812 */ /* 0x040fe200078efcff */
[----:B------:R-:W-:Y:S01]  /*0d10*/  IMAD.HI.U32 R8, R20, R13, RZ ;  /* 0x0000000d14087227 */ /* 0x000fe200078e00ff */
[----:B0-----:R-:W-:-:S02]  /*0d20*/  LOP3.LUT R14, R3, 0x2a, RZ, 0xfc, !PT ;  /* 0x0000002a030e7812 */ /* 0x001fc400078efcff */
[C---:B------:R-:W-:Y:S01]  /*0d30*/  LOP3.LUT R33, R3.reuse, 0x3c, RZ, 0xfc, !PT ;  /* 0x0000003c03217812 */ /* 0x040fe200078efcff */
[----:B------:R-:W-:Y:S01]  /*0d40*/  IMAD.HI.U32 R9, R20, R15, RZ ;  /* 0x0000000f14097227 */ /* 0x000fe200078e00ff */
[----:B-1----:R-:W-:Y:S02]  /*0d50*/  IABS R12, R12 ;  /* 0x0000000c000c7213 */ /* 0x002fe40000000000 */
[C---:B------:R-:W-:Y:S01]  /*0d60*/  ISETP.GT.U32.AND P4, PT, R0.reuse, R40, PT ;  /* 0x000000280000720c */ /* 0x040fe20003f84070 */
[----:B------:R-:W-:Y:S02]  /*0d70*/  IMAD.MOV R9, RZ, RZ, -R9 ;  /* 0x000000ffff097224 */ /* 0x000fe400078e0a09 */
[C---:B------:R-:W-:Y:S01]  /*0d80*/  IMAD R36, R0.reuse, R7, R11 ;  /* 0x0000000700247224 */ /* 0x040fe200078e020b */
[----:B------:R-:W-:Y:S01]  /*0d90*/  LOP3.LUT R11, R3, 0x10, RZ, 0xfc, !PT ;  /* 0x00000010030b7812 */ /* 0x000fe200078efcff */
[----:B------:R-:W-:Y:S02]  /*0da0*/  IMAD R7, R0, R10, R17 ;  /* 0x0000000a00077224 */ /* 0x000fe400078e0211 */
[----:B------:R-:W-:-:S02]  /*0db0*/  IMAD.MOV R8, RZ, RZ, -R8 ;  /* 0x000000ffff087224 */ /* 0x000fc400078e0a08 */
[C---:B------:R-:W-:Y:S01]  /*0dc0*/  IMAD R32, R0.reuse, R9, R15 ;  /* 0x0000000900207224 */ /* 0x040fe200078e020f */
[----:B------:R0:W-:Y:S01]  /*0dd0*/  STL [R1+0x5c], R7 ;  /* 0x00005c0701007387 */ /* 0x0001e20000100800 */
[----:B------:R-:W-:Y:S01]  /*0de0*/  IMAD.MOV.U32 R9, RZ, RZ, R12 ;  /* 0x000000ffff097224 */ /* 0x000fe200078e000c */
[C---:B------:R-:W-:Y:S01]  /*0df0*/  LOP3.LUT R12, R3.reuse, 0x14, RZ, 0xfc, !PT ;  /* 0x00000014030c7812 */ /* 0x040fe200078efcff */
[----:B------:R-:W-:Y:S01]  /*0e00*/  IMAD R34, R0, R8, R13 ;  /* 0x0000000800227224 */ /* 0x000fe200078e020d */
[C---:B------:R-:W-:Y:S01]  /*0e10*/  LOP3.LUT R13, R3.reuse, 0x12, RZ, 0xfc, !PT ;  /* 0x00000012030d7812 */ /* 0x040fe200078efcff */
[----:B------:R1:W-:Y:S01]  /*0e20*/  STL [R1+0x7f0], R11 ;  /* 0x0007f00b01007387 */ /* 0x0003e20000100800 */
[----:B------:R-:W-:Y:S01]  /*0e30*/  LOP3.LUT R8, R3, 0x16, RZ, 0xfc, !PT ;  /* 0x0000001603087812 */ /* 0x000fe200078efcff */
[----:B------:R-:W-:Y:S01]  /*0e40*/  VIADD R35, R38, 0x80 ;  /* 0x0000008026237836 */ /* 0x000fe20000000000 */
[----:B------:R-:W-:Y:S01]  /*0e50*/  IABS R15, R12 ;  /* 0x0000000c000f7213 */ /* 0x000fe20000000000 */
[----:B------:R2:W-:Y:S01]  /*0e60*/  STL [R1+0x7f4], R13 ;  /* 0x0007f40d01007387 */ /* 0x0005e20000100800 */
[----:B0-----:R-:W-:Y:S01]  /*0e70*/  IMAD.HI.U32 R7, R20, R9, RZ ;  /* 0x0000000914077227 */ /* 0x001fe200078e00ff */
[----:B------:R-:W-:-:S02]  /*0e80*/  IABS R17, R8 ;  /* 0x0000000800117213 */ /* 0x000fc40000000000 */
[----:B------:R0:W-:Y:S01]  /*0e90*/  STL [R1+0x7f8], R12 ;  /* 0x0007f80c01007387 */ /* 0x0001e20000100800 */
[----:B------:R-:W-:Y:S01]  /*0ea0*/  IMAD.MOV R7, RZ, RZ, -R7 ;  /* 0x000000ffff077224 */ /* 0x000fe200078e0a07 */
[----:B-1----:R-:W-:Y:S01]  /*0eb0*/  IABS R11, R11 ;  /* 0x0000000b000b7213 */ /* 0x002fe20000000000 */
[----:B------:R-:W-:Y:S01]  /*0ec0*/  IMAD.HI.U32 R10, R20, R17, RZ ;  /* 0x00000011140a7227 */ /* 0x000fe200078e00ff */
[----:B------:R1:W-:Y:S01]  /*0ed0*/  STL [R1+0x7fc], R8 ;  /* 0x0007fc0801007387 */ /* 0x0003e20000100800 */
[----:B--2---:R-:W-:Y:S02]  /*0ee0*/  IABS R13, R13 ;  /* 0x0000000d000d7213 */ /* 0x004fe40000000000 */
[----:B------:R-:W-:Y:S02]  /*0ef0*/  IMAD.MOV R10, RZ, RZ, -R10 ;  /* 0x000000ffff0a7224 */ /* 0x000fe400078e0a0a */
[C---:B------:R-:W-:Y:S01]  /*0f00*/  VIADD R30, R38.reuse, 0x100 ;  /* 0x00000100261e7836 */ /* 0x040fe20000000000 */
[----:B0-----:R-:W-:Y:S01]  /*0f10*/  LOP3.LUT R12, R3, 0x18, RZ, 0xfc, !PT ;  /* 0x00000018030c7812 */ /* 0x001fe200078efcff */
[----:B------:R-:W-:-:S02]  /*0f20*/  VIADD R28, R38, 0x180 ;  /* 0x00000180261c7836 */ /* 0x000fc40000000000 */
[----:B------:R-:W-:Y:S01]  /*0f30*/  @!P4 IMAD.IADD R40, R40, 0x1, -R0 ;  /* 0x000000012828c824 */ /* 0x000fe200078e0a00 */
[----:B------:R-:W-:Y:S01]  /*0f40*/  IABS R93, R12 ;  /* 0x0000000c005d7213 */ /* 0x000fe20000000000 */
[----:B-1----:R-:W-:Y:S01]  /*0f50*/  IMAD R8, R0, R7, R9 ;  /* 0x0000000700087224 */ /* 0x002fe200078e0209 */
[----:B------:R-:W-:Y:S01]  /*0f60*/  IABS R29, R30 ;  /* 0x0000001e001d7213 */ /* 0x000fe20000000000 */
[----:B------:R-:W-:Y:S01]  /*0f70*/  IMAD.HI.U32 R7, R20, R11, RZ ;  /* 0x0000000b14077227 */ /* 0x000fe200078e00ff */
[----:B------:R-:W-:Y:S02]  /*0f80*/  IABS R31, R28 ;  /* 0x0000001c001f7213 */ /* 0x000fe40000000000 */
[----:B------:R0:W-:Y:S01]  /*0f90*/  STL [R1+0x58], R8 ;  /* 0x0000580801007387 */ /* 0x0001e20000100800 */
[----:B------:R-:W-:Y:S01]  /*0fa0*/  IMAD.MOV R7, RZ, RZ, -R7 ;  /* 0x000000ffff077224 */ /* 0x000fe200078e0a07 */
[----:B------:R-:W-:Y:S01]  /*0fb0*/  ISETP.GT.U32.AND P4, PT, R0, R39, PT ;  /* 0x000000270000720c */ /* 0x000fe20003f84070 */
[----:B------:R-:W-:Y:S01]  /*0fc0*/  IMAD.HI.U32 R9, R20, R15, RZ ;  /* 0x0000000f14097227 */ /* 0x000fe200078e00ff */
[----:B------:R1:W-:Y:S03]  /*0fd0*/  STL [R1+0x800], R12 ;  /* 0x0008000c01007387 */ /* 0x0003e60000100800 */
[----:B------:R-:W-:-:S02]  /*0fe0*/  IMAD R11, R0, R7, R11 ;  /* 0x00000007000b7224 */ /* 0x000fc400078e020b */
[----:B------:R-:W-:Y:S02]  /*0ff0*/  IMAD.MOV R9, RZ, RZ, -R9 ;  /* 0x000000ffff097224 */ /* 0x000fe400078e0a09 */
[----:B0-----:R-:W-:Y:S01]  /*1000*/  IMAD.HI.U32 R8, R20, R13, RZ ;  /* 0x0000000d14087227 */ /* 0x001fe200078e00ff */
[----:B------:R0:W-:Y:S01]  /*1010*/  STL [R1+0x54], R11 ;  /* 0x0000540b01007387 */ /* 0x0001e20000100800 */
[----:B-1----:R-:W-:Y:S02]  /*1020*/  LOP3.LUT R12, R3, 0x1c, RZ, 0xfc, !PT ;  /* 0x0000001c030c7812 */ /* 0x002fe400078efcff */
[----:B------:R-:W-:Y:S02]  /*1030*/  IMAD.MOV R8, RZ, RZ, -R8 ;  /* 0x000000ffff087224 */ /* 0x000fe400078e0a08 */
[----:B------:R-:W-:Y:S01]  /*1040*/  @!P4 IMAD.IADD R39, R39, 0x1, -R0 ;  /* 0x000000012727c824 */ /* 0x000fe200078e0a00 */
[----:B------:R-:W-:Y:S01]  /*1050*/  IABS R19, R12 ;  /* 0x0000000c00137213 */ /* 0x000fe20000000000 */
[----:B------:R-:W-:Y:S01]  /*1060*/  IMAD R7, R0, R8, R13 ;  /* 0x0000000800077224 */ /* 0x000fe200078e020d */
[----:B------:R-:W-:Y:S01]  /*1070*/  ISETP.GE.AND P4, PT, R38, RZ, PT ;  /* 0x000000ff2600720c */ /* 0x000fe20003f86270 */
[----:B------:R-:W-:Y:S01]  /*1080*/  IMAD R8, R0, R9, R15 ;  /* 0x0000000900087224 */ /* 0x000fe200078e020f */
[----:B0-----:R-:W-:-:S02]  /*1090*/  LOP3.LUT R11, R3, 0x1a, RZ, 0xfc, !PT ;  /* 0x0000001a030b7812 */ /* 0x001fc400078efcff */
[----:B------:R0:W-:Y:S01]  /*10a0*/  STL [R1+0x50], R7 ;  /* 0x0000500701007387 */ /* 0x0001e20000100800 */
[C---:B------:R-:W-:Y:S02]  /*10b0*/  LOP3.LUT R9, R3.reuse, 0x1e, RZ, 0xfc, !PT ;  /* 0x0000001e03097812 */ /* 0x040fe400078efcff */
[C---:B------:R-:W-:Y:S01]  /*10c0*/  LOP3.LUT R15, R3.reuse, 0x24, RZ, 0xfc, !PT ;  /* 0x00000024030f7812 */ /* 0x040fe200078efcff */
[----:B------:R1:W-:Y:S01]  /*10d0*/  STL [R1+0x4c], R8 ;  /* 0x00004c0801007387 */ /* 0x0003e20000100800 */
[----:B------:R-:W-:Y:S01]  /*10e0*/  IABS R13, R9 ;  /* 0x00000009000d7213 */ /* 0x000fe20000000000 */
[----:B0-----:R-:W-:Y:S01]  /*10f0*/  IMAD R7, R0, R10, R17 ;  /* 0x0000000a00077224 */ /* 0x001fe200078e0211 */
[----:B-1----:R-:W-:-:S04]  /*1100*/  LOP3.LUT R8, R3, 0x20, RZ, 0xfc, !PT ;  /* 0x0000002003087812 */ /* 0x002fc800078efcff */
[----:B------:R0:W-:Y:S01]  /*1110*/  STL [R1+0x48], R7 ;  /* 0x0000480701007387 */ /* 0x0001e20000100800 */
[----:B------:R-:W-:-:S03]  /*1120*/  IABS R17, R8 ;  /* 0x0000000800117213 */ /* 0x000fc60000000000 */
[----:B------:R1:W-:Y:S04]  /*1130*/  STL [R1+0x804], R11 ;  /* 0x0008040b01007387 */ /* 0x0003e80000100800 */
[----:B------:R2:W-:Y:S01]  /*1140*/  STL [R1+0x808], R12 ;  /* 0x0008080c01007387 */ /* 0x0005e20000100800 */
[----:B------:R-:W-:-:S03]  /*1150*/  IMAD.HI.U32 R10, R20, R17, RZ ;  /* 0x00000011140a7227 */ /* 0x000fc600078e00ff */
[----:B------:R4:W-:Y:S01]  /*1160*/  STL [R1+0x80c], R9 ;  /* 0x00080c0901007387 */ /* 0x0009e20000100800 */
[----:B0-----:R-:W-:Y:S01]  /*1170*/  IMAD.HI.U32 R7, R20, R93, RZ ;  /* 0x0000005d14077227 */ /* 0x001fe200078e00ff */
[----:B-1----:R-:W-:Y:S02]  /*1180*/  IABS R11, R11 ;  /* 0x0000000b000b7213 */ /* 0x002fe40000000000 */
[----:B------:R-:W-:Y:S01]  /*1190*/  STL [R1+0x810], R8 ;  /* 0x0008100801007387 */ /* 0x000fe20000100800 */
[----:B------:R-:W-:Y:S01]  /*11a0*/  IMAD.MOV R7, RZ, RZ, -R7 ;  /* 0x000000ffff077224 */ /* 0x000fe200078e0a07 */
[----:B--2---:R-:W-:Y:S01]  /*11b0*/  LOP3.LUT R12, R3, 0x22, RZ, 0xfc, !PT ;  /* 0x00000022030c7812 */ /* 0x004fe200078efcff */
[----:B------:R-:W-:Y:S02]  /*11c0*/  IMAD.MOV R10, RZ, RZ, -R10 ;  /* 0x000000ffff0a7224 */ /* 0x000fe400078e0a0a */
[----:B------:R-:W-:Y:S02]  /*11d0*/  IMAD R93, R0, R7, R93 ;  /* 0x00000007005d7224 */ /* 0x000fe400078e025d */
[C---:B----4-:R-:W-:Y:S01]  /*11e0*/  IMAD.HI.U32 R9, R20.reuse, R13, RZ ;  /* 0x0000000d14097227 */ /* 0x050fe200078e00ff */
[----:B------:R0:W-:Y:S03]  /*11f0*/  STL [R1+0x814], R12 ;  /* 0x0008140c01007387 */ /* 0x0001e60000100800 */
[----:B------:R-:W-:Y:S01]  /*1200*/  IMAD.HI.U32 R7, R20, R11, RZ ;  /* 0x0000000b14077227 */ /* 0x000fe200078e00ff */
[----:B------:R1:W-:Y:S03]  /*1210*/  STL [R1+0x818], R15 ;  /* 0x0008180f01007387 */ /* 0x0003e60000100800 */
[----:B------:R-:W-:Y:S01]  /*1220*/  IMAD.MOV R9, RZ, RZ, -R9 ;  /* 0x000000ffff097224 */ /* 0x000fe200078e0a09 */
[----:B------:R2:W-:Y:S01]  /*1230*/  STL [R1+0x81c], R21 ;  /* 0x00081c1501007387 */ /* 0x0005e20000100800 */
[----:B------:R-:W-:Y:S01]  /*1240*/  IMAD.MOV R7, RZ, RZ, -R7 ;  /* 0x000000ffff077224 */ /* 0x000fe200078e0a07 */
[----:B0-----:R-:W-:Y:S01]  /*1250*/  IABS R12, R12 ;  /* 0x0000000c000c7213 */ /* 0x001fe20000000000 */
[----:B------:R-:W-:Y:S01]  /*1260*/  IMAD R18, R0, R9, R13 ;  /* 0x0000000900127224 */ /* 0x000fe200078e020d */
[----:B------:R0:W-:Y:S01]  /*1270*/  STL [R1+0x820], R16 ;  /* 0x0008201001007387 */ /* 0x0001e20000100800 */
[----:B------:R-:W-:Y:S01]  /*1280*/  IMAD.HI.U32 R8, R20, R19, RZ ;  /* 0x0000001314087227 */ /* 0x000fe200078e00ff */
[----:B-1----:R-:W-:-:S02]  /*1290*/  IABS R15, R15 ;  /* 0x0000000f000f7213 */ /* 0x002fc40000000000 */
[----:B------:R-:W-:Y:S01]  /*12a0*/  IABS R13, R16 ;  /* 0x00000010000d7213 */ /* 0x000fe20000000000 */
[----:B------:R-:W-:Y:S01]  /*12b0*/  IMAD.MOV.U32 R9, RZ, RZ, R12 ;  /* 0x000000ffff097224 */ /* 0x000fe200078e000c */
[----:B------:R-:W-:Y:S01]  /*12c0*/  LOP3.LUT R12, R3, 0x2c, RZ, 0xfc, !PT ;  /* 0x0000002c030c7812 */ /* 0x000fe200078efcff */
[----:B------:R-:W-:Y:S01]  /*12d0*/  IMAD R92, R0, R7, R11 ;  /* 0x00000007005c7224 */ /* 0x000fe200078e020b */
[----:B------:R-:W-:Y:S01]  /*12e0*/  IABS R11, R21 ;  /* 0x00000015000b7213 */ /* 0x000fe20000000000 */
[----:B------:R-:W-:Y:S01]  /*12f0*/  IMAD.MOV R8, RZ, RZ, -R8 ;  /* 0x000000ffff087224 */ /* 0x000fe200078e0a08 */
[----:B--2---:R-:W-:Y:S01]  /*1300*/  IABS R21, R14 ;  /* 0x0000000e00157213 */ /* 0x004fe20000000000 */
[----:B------:R-:W-:Y:S01]  /*1310*/  IMAD.HI.U32 R7, R20, R9, RZ ;  /* 0x0000000914077227 */ /* 0x000fe200078e00ff */
[----:B------:R-:W-:Y:S03]  /*1320*/  STL [R1+0x824], R14 ;  /* 0x0008240e01007387 */ /* 0x000fe60000100800 */
[----:B------:R-:W-:Y:S01]  /*1330*/  IMAD R19, R0, R8, R19 ;  /* 0x0000000800137224 */ /* 0x000fe200078e0213 */
[----:B------:R1:W-:Y:S01]  /*1340*/  STL [R1+0x828], R12 ;  /* 0x0008280c01007387 */ /* 0x0003e20000100800 */
[----:B------:R-:W-:-:S02]  /*1350*/  IMAD.MOV R7, RZ, RZ, -R7 ;  /* 0x000000ffff077224 */ /* 0x000fc400078e0a07 */
[----:B------:R-:W-:Y:S01]  /*1360*/  IMAD.HI.U32 R8, R20, R11, RZ ;  /* 0x0000000b14087227 */ /* 0x000fe200078e00ff */
[----:B------:R-:W-:Y:S03]  /*1370*/  STL [R1+0x82c], R25 ;  /* 0x00082c1901007387 */ /* 0x000fe60000100800 */
[----:B0-----:R-:W-:Y:S01]  /*1380*/  IMAD R16, R0, R7, R9 ;  /* 0x0000000700107224 */ /* 0x001fe200078e0209 */
[----:B------:R0:W-:Y:S01]  /*1390*/  STL [R1+0x830], R23 ;  /* 0x0008301701007387 */ /* 0x0001e20000100800 */
[----:B------:R-:W-:Y:S01]  /*13a0*/  IMAD.HI.U32 R7, R20, R15, RZ ;  /* 0x0000000f14077227 */ /* 0x000fe200078e00ff */
[----:B-1----:R-:W-:Y:S02]  /*13b0*/  IABS R12, R12 ;  /* 0x0000000c000c7213 */ /* 0x002fe40000000000 */
[----:B------:R1:W-:Y:S01]  /*13c0*/  STL [R1+0x834], R24 ;  /* 0x0008341801007387 */ /* 0x0003e20000100800 */
[----:B------:R-:W-:-:S02]  /*13d0*/  IMAD.MOV R8, RZ, RZ, -R8 ;  /* 0x000000ffff087224 */ /* 0x000fc400078e0a08 */
[----:B------:R-:W-:Y:S01]  /*13e0*/  IMAD R17, R0, R10, R17 ;  /* 0x0000000a00117224 */ /* 0x000fe200078e0211 */
[----:B------:R2:W-:Y:S01]  /*13f0*/  STL [R1+0x838], R22 ;  /* 0x0008381601007387 */ /* 0x0005e20000100800 */
[----:B------:R-:W-:Y:S01]  /*1400*/  IMAD.HI.U32 R10, R20, R21, RZ ;  /* 0x00000015140a7227 */ /* 0x000fe200078e00ff */
[----:B0-----:R-:W-:-:S03]  /*1410*/  IABS R23, R23 ;  /* 0x0000001700177213 */ /* 0x001fc60000000000 */
[----:B------:R-:W-:Y:S02]  /*1420*/  IMAD.MOV R7, RZ, RZ, -R7 ;  /* 0x000000ffff077224 */ /* 0x000fe400078e0a07 */
[----:B------:R-:W-:Y:S02]  /*1430*/  IMAD R14, R0, R8, R11 ;  /* 0x00000008000e7224 */ /* 0x000fe400078e020b */
[----:B------:R-:W-:Y:S02]  /*1440*/  IMAD.MOV.U32 R11, RZ, RZ, R12 ;  /* 0x000000ffff0b7224 */ /* 0x000fe400078e000c */
[----:B------:R-:W-:Y:S02]  /*1450*/  IMAD.MOV R10, RZ, RZ, -R10 ;  /* 0x000000ffff0a7224 */ /* 0x000fe400078e0a0a */
[----:B------:R-:W-:-:S04]  /*1460*/  IMAD.HI.U32 R9, R20, R13, RZ ;  /* 0x0000000d14097227 */ /* 0x000fc800078e00ff */
[----:B------:R-:W-:Y:S02]  /*1470*/  IMAD R15, R0, R7, R15 ;  /* 0x00000007000f7224 */ /* 0x000fe400078e020f */
[----:B------:R-:W-:-:S04]  /*1480*/  IMAD.HI.U32 R7, R20, R11, RZ ;  /* 0x0000000b14077227 */ /* 0x000fc800078e00ff */
[----:B------:R-:W-:Y:S01]  /*1490*/  IMAD R12, R0, R10, R21 ;  /* 0x0000000a000c7224 */ /* 0x000fe200078e0215 */
[----:B------:R-:W-:Y:S01]  /*14a0*/  IABS R21, R25 ;  /* 0x0000001900157213 */ /* 0x000fe20000000000 */
[----:B------:R-:W-:Y:S01]  /*14b0*/  IMAD.MOV R9, RZ, RZ, -R9 ;  /* 0x000000ffff097224 */ /* 0x000fe200078e0a09 */
[----:B------:R-:W-:Y:S01]  /*14c0*/  IABS R25, R24 ;  /* 0x0000001800197213 */ /* 0x000fe20000000000 */
[----:B------:R-:W-:Y:S01]  /*14d0*/  IMAD.MOV R7, RZ, RZ, -R7 ;  /* 0x000000ffff077224 */ /* 0x000fe200078e0a07 */
[----:B-1----:R-:W-:Y:S01]  /*14e0*/  LOP3.LUT R24, R3, 0x36, RZ, 0xfc, !PT ;  /* 0x0000003603187812 */ /* 0x002fe200078efcff */
[----:B------:R-:W-:-:S03]  /*14f0*/  IMAD.HI.U32 R8, R20, R23, RZ ;  /* 0x0000001714087227 */ /* 0x000fc600078e00ff */
[----:B------:R-:W-:Y:S01]  /*1500*/  IABS R26, R24 ;  /* 0x00000018001a7213 */ /* 0x000fe20000000000 */
[C---:B------:R-:W-:Y:S01]  /*1510*/  IMAD R13, R0.reuse, R9, R13 ;  /* 0x00000009000d7224 */ /* 0x040fe200078e020d */
[----:B------:R0:W-:Y:S01]  /*1520*/  STL [R1+0x83c], R24 ;  /* 0x00083c1801007387 */ /* 0x0001e20000100800 */
[----:B------:R-:W-:Y:S02]  /*1530*/  IMAD R11, R0, R7, R11 ;  /* 0x00000007000b7224 */ /* 0x000fe400078e020b */
[C---:B------:R-:W-:Y:S01]  /*1540*/  IMAD.HI.U32 R9, R20.reuse, R25, RZ ;  /* 0x0000001914097227 */ /* 0x040fe200078e00ff */
[----:B------:R-:W-:Y:S03]  /*1550*/  STL [R1+0xa50], R35 ;  /* 0x000a502301007387 */ /* 0x000fe60000100800 */
[C---:B------:R-:W-:Y:S01]  /*1560*/  IMAD.HI.U32 R7, R20.reuse, R21, RZ ;  /* 0x0000001514077227 */ /* 0x040fe200078e00ff */
[----:B------:R-:W-:Y:S03]  /*1570*/  STL [R1+0xa4c], R30 ;  /* 0x000a4c1e01007387 */ /* 0x000fe60000100800 */
[----:B------:R-:W-:Y:S01]  /*1580*/  IMAD.MOV R8, RZ, RZ, -R8 ;  /* 0x000000ffff087224 */ /* 0x000fe200078e0a08 */
[----:B------:R-:W-:Y:S01]  /*1590*/  STL [R1+0xa48], R28 ;  /* 0x000a481c01007387 */ /* 0x000fe20000100800 */
[----:B------:R-:W-:-:S04]  /*15a0*/  IMAD.HI.U32 R10, R20, R27, RZ ;  /* 0x0000001b140a7227 */ /* 0x000fc800078e00ff */
[----:B--2---:R-:W-:Y:S02]  /*15b0*/  IMAD.MOV R22, RZ, RZ, -R9 ;  /* 0x000000ffff167224 */ /* 0x004fe400078e0a09 */
[----:B------:R-:W-:Y:S02]  /*15c0*/  IMAD.MOV R7, RZ, RZ, -R7 ;  /* 0x000000ffff077224 */ /* 0x000fe400078e0a07 */
[C---:B------:R-:W-:Y:S02]  /*15d0*/  IMAD R9, R0.reuse, R8, R23 ;  /* 0x0000000800097224 */ /* 0x040fe400078e0217 */
[----:B------:R-:W-:Y:S01]  /*15e0*/  IMAD.MOV.U32 R23, RZ, RZ, R26 ;  /* 0x000000ffff177224 */ /* 0x000fe200078e001a */
[----:B------:R-:W-:Y:S01]  /*15f0*/  LOP3.LUT R26, R3, 0x38, RZ, 0xfc, !PT ;  /* 0x00000038031a7812 */ /* 0x000fe200078efcff */
[----:B0-----:R-:W-:Y:S02]  /*1600*/  IMAD.MOV R24, RZ, RZ, -R10 ;  /* 0x000000ffff187224 */ /* 0x001fe400078e0a0a */
[----:B------:R-:W-:-:S02]  /*1610*/  IMAD R10, R0, R7, R21 ;  /* 0x00000007000a7224 */ /* 0x000fc400078e0215 */
[----:B------:R-:W-:-:S04]  /*1620*/  IMAD.HI.U32 R21, R20, R23, RZ ;  /* 0x0000001714157227 */ /* 0x000fc800078e00ff */
[C---:B------:R-:W-:Y:S01]  /*1630*/  IMAD R8, R0.reuse, R22, R25 ;  /* 0x0000001600087224 */ /* 0x040fe200078e0219 */
[----:B------:R-:W-:Y:S01]  /*1640*/  IABS R25, R38 ;  /* 0x0000002600197213 */ /* 0x000fe20000000000 */
[----:B------:R-:W-:Y:S01]  /*1650*/  IMAD R7, R0, R24, R27 ;  /* 0x0000001800077224 */ /* 0x000fe200078e021b */
[----:B------:R-:W-:Y:S01]  /*1660*/  IABS R27, R35 ;  /* 0x00000023001b7213 */ /* 0x000fe20000000000 */
[----:B------:R-:W-:Y:S02]  /*1670*/  IMAD.MOV R24, RZ, RZ, -R21 ;  /* 0x000000ffff187224 */ /* 0x000fe400078e0a15 */
[----:B------:R-:W-:-:S04]  /*1680*/  IMAD.HI.U32 R21, R6, R25, RZ ;  /* 0x0000001906157227 */ /* 0x000fc800078e00ff */
[----:B------:R-:W-:Y:S02]  /*1690*/  IMAD R24, R0, R24, R23 ;  /* 0x0000001800187224 */ /* 0x000fe400078e0217 */
[----:B------:R-:W-:-:S03]  /*16a0*/  IMAD.HI.U32 R22, R6, R27, RZ ;  /* 0x0000001b06167227 */ /* 0x000fc600078e00ff */
[----:B------:R0:W-:Y:S01]  /*16b0*/  STL [R1+0x80], R24 ;  /* 0x0000801801007387 */ /* 0x0001e20000100800 */
[----:B------:R-:W-:-:S03]  /*16c0*/  IMAD.HI.U32 R23, R6, R29, RZ ;  /* 0x0000001d06177227 */ /* 0x000fc600078e00ff */
[----:B------:R1:W-:Y:S01]  /*16d0*/  STL [R1+0x840], R26 ;  /* 0x0008401a01007387 */ /* 0x0003e20000100800 */
[----:B------:R-:W-:-:S03]  /*16e0*/  IMAD.HI.U32 R6, R6, R31, RZ ;  /* 0x0000001f06067227 */ /* 0x000fc600078e00ff */
[----:B------:R-:W-:Y:S01]  /*16f0*/  STL [R1+0x844], R41 ;  /* 0x0008442901007387 */ /* 0x000fe20000100800 */
[----:B------:R-:W-:Y:S02]  /*1700*/  IMAD.MOV R21, RZ, RZ, -R21 ;  /* 0x000000ffff157224 */ /* 0x000fe400078e0a15 */
[----:B------:R-:W-:Y:S01]  /*1710*/  IMAD.MOV R22, RZ, RZ, -R22 ;  /* 0x000000ffff167224 */ /* 0x000fe200078e0a16 */
[----:B------:R2:W-:Y:S01]  /*1720*/  STL [R1+0x848], R33 ;  /* 0x0008482101007387 */ /* 0x0005e20000100800 */
[----:B0-----:R-:W-:Y:S02]  /*1730*/  IMAD.MOV R24, RZ, RZ, -R23 ;  /* 0x000000ffff187224 */ /* 0x001fe400078e0a17 */
[----:B------:R-:W-:Y:S02]  /*1740*/  IMAD.MOV R6, RZ, RZ, -R6 ;  /* 0x000000ffff067224 */ /* 0x000fe400078e0a06 */
[C---:B------:R-:W-:Y:S02]  /*1750*/  IMAD R21, R2.reuse, R21, R25 ;  /* 0x0000001502157224 */ /* 0x040fe400078e0219 */
[C---:B------:R-:W-:Y:S01]  /*1760*/  IMAD R23, R2.reuse, R22, R27 ;  /* 0x0000001602177224 */ /* 0x040fe200078e021b */
[----:B------:R-:W-:Y:S01]  /*1770*/  IABS R22, R26 ;  /* 0x0000001a00167213 */ /* 0x000fe20000000000 */
[C---:B------:R-:W-:Y:S01]  /*1780*/  IMAD R25, R2.reuse, R24, R29 ;  /* 0x0000001802197224 */ /* 0x040fe200078e021d */
[C---:B------:R-:W-:Y:S01]  /*1790*/  ISETP.GT.U32.AND P0, PT, R2.reuse, R21, PT ;  /* 0x000000150200720c */ /* 0x040fe20003f04070 */
[C---:B------:R-:W-:Y:S01]  /*17a0*/  IMAD R27, R2.reuse, R6, R31 ;  /* 0x00000006021b7224 */ /* 0x040fe200078e021f */
[C---:B------:R-:W-:Y:S01]  /*17b0*/  ISETP.GT.U32.AND P3, PT, R2.reuse, R23, PT ;  /* 0x000000170200720c */ /* 0x040fe20003f64070 */
[----:B------:R-:W-:Y:S01]  /*17c0*/  IMAD.MOV.U32 R29, RZ, RZ, R22 ;  /* 0x000000ffff1d7224 */ /* 0x000fe200078e0016 */
[----:B------:R-:W-:-:S02]  /*17d0*/  ISETP.GT.U32.AND P5, PT, R2, R25, PT ;  /* 0x000000190200720c */ /* 0x000fc40003fa4070 */
[----:B------:R-:W-:Y:S01]  /*17e0*/  ISETP.GT.U32.AND P2, PT, R2, R27, PT ;  /* 0x0000001b0200720c */ /* 0x000fe20003f44070 */
[----:B------:R-:W-:Y:S01]  /*17f0*/  IMAD.HI.U32 R6, R20, R29, RZ ;  /* 0x0000001d14067227 */ /* 0x000fe200078e00ff */
[----:B-1----:R-:W-:Y:S02]  /*1800*/  LOP3.LUT R26, R3, 0x3e, RZ, 0xfc, !PT ;  /* 0x0000003e031a7812 */ /* 0x002fe400078efcff */
[----:B------:R-:W-:Y:S01]  /*1810*/  IABS R24, R33 ;  /* 0x0000002100187213 */ /* 0x000fe20000000000 */
[----:B------:R-:W-:Y:S01]  /*1820*/  IMAD.MOV R22, RZ, RZ, -R6 ;  /* 0x000000ffff167224 */ /* 0x000fe200078e0a06 */
[----:B--2---:R-:W-:Y:S01]  /*1830*/  IABS R33, R26 ;  /* 0x0000001a00217213 */ /* 0x004fe20000000000 */
[--C-:B------:R-:W-:Y:S01]  /*1840*/  @!P0 IMAD.IADD R21, R21, 0x1, -R2.reuse ;  /* 0x0000000115158824 */ /* 0x100fe200078e0a02 */
[----:B------:R-:W-:Y:S01]  /*1850*/  IABS R31, R41 ;  /* 0x00000029001f7213 */ /* 0x000fe20000000000 */
[--C-:B------:R-:W-:Y:S01]  /*1860*/  @!P3 IMAD.IADD R23, R23, 0x1, -R2.reuse ;  /* 0x000000011717b824 */ /* 0x100fe200078e0a02 */
[----:B------:R0:W-:Y:S01]  /*1870*/  STL [R1+0x7d0], R26 ;  /* 0x0007d01a01007387 */ /* 0x0001e20000100800 */
[--C-:B------:R-:W-:Y:S01]  /*1880*/  @!P5 IMAD.IADD R25, R25, 0x1, -R2.reuse ;  /* 0x000000011919d824 */ /* 0x100fe200078e0a02 */
[C---:B------:R-:W-:Y:S01]  /*1890*/  ISETP.GT.U32.AND P0, PT, R2.reuse, R21, PT ;  /* 0x000000150200720c */ /* 0x040fe20003f04070 */
[----:B------:R-:W-:Y:S01]  /*18a0*/  @!P2 IMAD.IADD R27, R27, 0x1, -R2 ;  /* 0x000000011b1ba824 */ /* 0x000fe200078e0a02 */
[----:B------:R-:W-:Y:S01]  /*18b0*/  ISETP.GT.U32.AND P3, PT, R2, R23, PT ;  /* 0x000000170200720c */ /* 0x000fe20003f64070 */
[----:B------:R-:W-:Y:S01]  /*18c0*/  IMAD R22, R0, R22, R29 ;  /* 0x0000001600167224 */ /* 0x000fe200078e021d */
[----:B------:R-:W-:Y:S01]  /*18d0*/  ISETP.GT.U32.AND P5, PT, R2, R25, PT ;  /* 0x000000190200720c */ /* 0x000fe20003fa4070 */
[----:B------:R-:W-:Y:S01]  /*18e0*/  IMAD.HI.U32 R6, R20, R31, RZ ;  /* 0x0000001f14067227 */ /* 0x000fe200078e00ff */
[----:B------:R-:W-:Y:S01]  /*18f0*/  ISETP.GT.U32.AND P2, PT, R2, R27, PT ;  /* 0x0000001b0200720c */ /* 0x000fe20003f44070 */
[----:B0-----:R-:W0:Y:S01]  /*1900*/  LDC R26, c[0x0][0x3a0] ;  /* 0x0000e800ff1a7b82 */ /* 0x001e220000000800 */
[----:B------:R1:W-:Y:S01]  /*1910*/  STL [R1+0x7c], R22 ;  /* 0x00007c1601007387 */ /* 0x0003e20000100800 */
[----:B------:R-:W-:-:S02]  /*1920*/  IMAD.MOV.U32 R29, RZ, RZ, R24 ;  /* 0x000000ffff1d7224 */ /* 0x000fc400078e0018 */
[----:B------:R-:W-:Y:S02]  /*1930*/  IMAD.MOV R24, RZ, RZ, -R6 ;  /* 0x000000ffff187224 */ /* 0x000fe400078e0a06 */
[--C-:B------:R-:W-:Y:S01]  /*1940*/  @!P0 IMAD.IADD R21, R21, 0x1, -R2.reuse ;  /* 0x0000000115158824 */ /* 0x100fe200078e0a02 */
[C---:B------:R-:W-:Y:S01]  /*1950*/  ISETP.GT.U32.AND P0, PT, R0.reuse, R37, PT ;  /* 0x000000250000720c */ /* 0x040fe20003f04070 */
[--C-:B------:R-:W-:Y:S01]  /*1960*/  @!P3 IMAD.IADD R23, R23, 0x1, -R2.reuse ;  /* 0x000000011717b824 */ /* 0x100fe200078e0a02 */
[C---:B------:R-:W-:Y:S01]  /*1970*/  ISETP.GT.U32.AND P3, PT, R0.reuse, R36, PT ;  /* 0x000000240000720c */ /* 0x040fe20003f64070 */
[----:B------:R-:W-:Y:S01]  /*1980*/  @!P5 IMAD.IADD R25, R25, 0x1, -R2 ;  /* 0x000000011919d824 */ /* 0x000fe200078e0a02 */
[----:B------:R-:W-:Y:S01]  /*1990*/  ISETP.GT.U32.AND P5, PT, R0, R34, PT ;  /* 0x000000220000720c */ /* 0x000fe20003fa4070 */
[----:B-1----:R-:W-:-:S04]  /*19a0*/  IMAD.HI.U32 R22, R20, R33, RZ ;  /* 0x0000002114167227 */ /* 0x002fc800078e00ff */
[----:B------:R-:W-:Y:S02]  /*19b0*/  IMAD.MOV R22, RZ, RZ, -R22 ;  /* 0x000000ffff167224 */ /* 0x000fe400078e0a16 */
[----:B------:R-:W-:Y:S01]  /*19c0*/  @!P2 IMAD.IADD R27, R27, 0x1, -R2 ;  /* 0x000000011b1ba824 */ /* 0x000fe200078e0a02 */
[C---:B------:R-:W-:Y:S01]  /*19d0*/  ISETP.GT.U32.AND P2, PT, R0.reuse, R32, PT ;  /* 0x000000200000720c */ /* 0x040fe20003f44070 */
[----:B------:R-:W-:Y:S02]  /*19e0*/  IMAD R6, R0, R22, R33 ;  /* 0x0000001600067224 */ /* 0x000fe400078e0221 */
[----:B------:R-:W-:-:S03]  /*19f0*/  IMAD.HI.U32 R20, R20, R29, RZ ;  /* 0x0000001d14147227 */ /* 0x000fc600078e00ff */
[C---:B------:R-:W-:Y:S01]  /*1a00*/  ISETP.GT.U32.AND P6, PT, R0.reuse, R6, PT ;  /* 0x000000060000720c */ /* 0x040fe20003fc4070 */
[----:B------:R-:W-:Y:S02]  /*1a10*/  IMAD.MOV R20, RZ, RZ, -R20 ;  /* 0x000000ffff147224 */ /* 0x000fe400078e0a14 */
[C---:B------:R-:W-:Y:S02]  /*1a20*/  IMAD R22, R0.reuse, R24, R31 ;  /* 0x0000001800167224 */ /* 0x040fe400078e021f */
[----:B------:R-:W-:Y:S02]  /*1a30*/  IMAD R20, R0, R20, R29 ;  /* 0x0000001400147224 */ /* 0x000fe400078e021d */
[--C-:B------:R-:W-:Y:S01]  /*1a40*/  @!P0 IMAD.IADD R37, R37, 0x1, -R0.reuse ;  /* 0x0000000125258824 */ /* 0x100fe200078e0a00 */
[----:B------:R-:W-:Y:S01]  /*1a50*/  STL [R1+0x78], R22 ;  /* 0x0000781601007387 */ /* 0x000fe20000100800 */
[--C-:B------:R-:W-:Y:S01]  /*1a60*/  @!P3 IMAD.IADD R36, R36, 0x1, -R0.reuse ;  /* 0x000000012424b824 */ /* 0x100fe200078e0a00 */
[----:B------:R-:W-:Y:S01]  /*1a70*/  ISETP.GE.AND P3, PT, R35, RZ, PT ;  /* 0x000000ff2300720c */ /* 0x000fe20003f66270 */
[--C-:B------:R-:W-:Y:S01]  /*1a80*/  @!P5 IMAD.IADD R34, R34, 0x1, -R0.reuse ;  /* 0x000000012222d824 */ /* 0x100fe200078e0a00 */
[----:B------:R-:W-:Y:S01]  /*1a90*/  STL [R1+0x74], R40 ;  /* 0x0000742801007387 */ /* 0x000fe20000100800 */
[--C-:B------:R-:W-:Y:S01]  /*1aa0*/  @!P2 IMAD.IADD R32, R32, 0x1, -R0.reuse ;  /* 0x000000012020a824 */ /* 0x100fe200078e0a00 */
[----:B------:R-:W-:Y:S01]  /*1ab0*/  ISETP.GE.AND P2, PT, R30, RZ, PT ;  /* 0x000000ff1e00720c */ /* 0x000fe20003f46270 */
[----:B0-----:R-:W-:Y:S01]  /*1ac0*/  VIADD R2, R26, 0xffffffff ;  /* 0xffffffff1a027836 */ /* 0x001fe20000000000 */
[----:B------:R0:W-:Y:S01]  /*1ad0*/  STL [R1+0x84], R20 ;  /* 0x0000841401007387 */ /* 0x0001e20000100800 */
[----:B------:R-:W-:Y:S01]  /*1ae0*/  @!P6 IMAD.IADD R6, R6, 0x1, -R0 ;  /* 0x000000010606e824 */ /* 0x000fe200078e0a00 */
[----:B------:R-:W-:Y:S01]  /*1af0*/  ISETP.GE.AND P6, PT, R28, RZ, PT ;  /* 0x000000ff1c00720c */ /* 0x000fe20003fc6270 */
[----:B------:R-:W-:Y:S01]  /*1b00*/  @!P4 IMAD.MOV R21, RZ, RZ, -R21 ;  /* 0x000000ffff15c224 */ /* 0x000fe200078e0a15 */
[----:B------:R1:W-:Y:S01]  /*1b10*/  STL [R1+0x70], R39 ;  /* 0x0000702701007387 */ /* 0x0003e20000100800 */
[----:B------:R-:W-:Y:S01]  /*1b20*/  ISETP.GE.U32.AND P0, PT, R2, 0x7fffffc0, PT ;  /* 0x7fffffc00200780c */ /* 0x000fe20003f06070 */
[----:B------:R-:W-:Y:S01]  /*1b30*/  VIADD R2, R26, 0xfffffff7 ;  /* 0xfffffff71a027836 */ /* 0x000fe20000000000 */
[----:B------:R-:W-:Y:S01]  /*1b40*/  ISETP.NE.AND P5, PT, R4, RZ, PT ;  /* 0x000000ff0400720c */ /* 0x000fe20003fa5270 */
[----:B------:R1:W-:Y:S01]  /*1b50*/  STL [R1+0x6c], R37 ;  /* 0x00006c2501007387 */ /* 0x0003e20000100800 */
[----:B------:R-:W-:Y:S01]  /*1b60*/  LOP3.LUT R4, RZ, R4, RZ, 0x33, !PT ;  /* 0x00000004ff047212 */ /* 0x000fe200078e33ff */
[----:B------:R-:W-:Y:S01]  /*1b70*/  @!P3 IMAD.MOV R23, RZ, RZ, -R23 ;  /* 0x000000ffff17b224 */ /* 0x000fe200078e0a17 */
[----:B------:R-:W-:Y:S01]  /*1b80*/  ISETP.GE.U32.AND P4, PT, R2, 0x7fffffb8, PT ;  /* 0x7fffffb80200780c */ /* 0x000fe20003f86070 */
[----:B------:R1:W-:Y:S01]  /*1b90*/  STL [R1+0x68], R36 ;  /* 0x0000682401007387 */ /* 0x0003e20000100800 */
[----:B------:R-:W-:Y:S01]  /*1ba0*/  VIADD R2, R26, 0xffffffe7 ;  /* 0xffffffe71a027836 */ /* 0x000fe20000000000 */
[----:B------:R-:W-:Y:S01]  /*1bb0*/  SEL R87, R4, R21, !P5 ;  /* 0x0000001504577207 */ /* 0x000fe20006800000 */
[----:B------:R-:W-:Y:S01]  /*1bc0*/  @!P2 IMAD.MOV R25, RZ, RZ, -R25 ;  /* 0x000000ffff19a224 */ /* 0x000fe200078e0a19 */
[----:B------:R1:W-:Y:S01]  /*1bd0*/  STL [R1+0x64], R34 ;  /* 0x0000642201007387 */ /* 0x0003e20000100800 */
[----:B------:R-:W-:Y:S01]  /*1be0*/  @!P6 IMAD.MOV R27, RZ, RZ, -R27 ;  /* 0x000000ffff1be224 */ /* 0x000fe200078e0a1b */
[----:B------:R-:W-:Y:S01]  /*1bf0*/  ISETP.GE.U32.AND P2, PT, R2, 0x7fffffa8, PT ;  /* 0x7fffffa80200780c */ /* 0x000fe20003f46070 */
[----:B0-----:R-:W-:Y:S01]  /*1c00*/  VIADD R20, R26, 0xffffffef ;  /* 0xffffffef1a147836 */ /* 0x001fe20000000000 */
[----:B------:R1:W-:Y:S01]  /*1c10*/  STL [R1+0x60], R32 ;  /* 0x0000602001007387 */ /* 0x0003e20000100800 */
[----:B---3--:R-:W-:Y:S01]  /*1c20*/  IMAD R87, R87, UR8, RZ ;  /* 0x0000000857577c24 */ /* 0x008fe2000f8e02ff */
[----:B------:R-:W-:Y:S01]  /*1c30*/  SEL R2, R4, R23, !P5 ;  /* 0x0000001704027207 */ /* 0x000fe20006800000 */
[----:B------:R-:W-:Y:S01]  /*1c40*/  VIADD R21, R26, 0xffffffdf ;  /* 0xffffffdf1a157836 */ /* 0x000fe20000000000 */
[----:B------:R-:W-:-:S02]  /*1c50*/  SEL R25, R4, R25, !P5 ;  /* 0x0000001904197207 */ /* 0x000fc40006800000 */
[----:B------:R-:W-:Y:S01]  /*1c60*/  SEL R27, R4, R27, !P5 ;  /* 0x0000001b041b7207 */ /* 0x000fe20006800000 */
[----:B------:R-:W-:Y:S01]  /*1c70*/  IMAD R2, R2, UR8, RZ ;  /* 0x0000000802027c24 */ /* 0x000fe2000f8e02ff */
[----:B------:R-:W-:Y:S01]  /*1c80*/  ISETP.GE.U32.AND P3, PT, R20, 0x7fffffb0, PT ;  /* 0x7fffffb01400780c */ /* 0x000fe20003f66070 */
[----:B------:R-:W-:Y:S01]  /*1c90*/  IMAD R4, R25, UR8, RZ ;  /* 0x0000000819047c24 */ /* 0x000fe2000f8e02ff */
[----:B-----5:R-:W-:Y:S01]  /*1ca0*/  LEA R86, P6, R87, UR12, 0x1 ;  /* 0x0000000c57567c11 */ /* 0x020fe2000f8c08ff */
[----:B-1----:R-:W-:-:S12]  /*1cb0*/  BRA.U UP0, `(.L_x_5) ;  /* 0x0000000100187547 */ /* 0x002fd8000b800000 */
[----:B------:R-:W-:Y:S01]  /*1cc0*/  ELECT P5, URZ, PT ;  /* 0x0000000000ff782f */ /* 0x000fe200038a0000 */
[----:B------:R-:W-:Y:S01]  /*1cd0*/  IMAD.MOV.U32 R20, RZ, RZ, 0x1 ;  /* 0x00000001ff147424 */ /* 0x000fe200078e00ff */
[----:B------:R-:W-:Y:S01]  /*1ce0*/  UMOV UR7, 0x40 ;  /* 0x0000004000077882 */ /* 0x000fe20000000000 */
[----:B------:R-:W-:Y:S01]  /*1cf0*/  UVIRTCOUNT.DEALLOC.SMPOOL 0x80 ;  /* 0x000000800000784c */ /* 0x000fe20000000000 */
[----:B------:R-:W-:-:S09]  /*1d00*/  ULEA UR7, UR4, UR7, 0x18 ;  /* 0x0000000704077291 */ /* 0x000fd2000f8ec0ff */
[----:B------:R0:W-:Y:S03]  /*1d10*/  @P5 STS.U8 [UR7], R20 ;  /* 0x00000014ff005988 */ /* 0x0001e60008000007 */
.L_x_5:
[----:B------:R-:W-:Y:S01]  /*1d20*/  UIADD3 UR7, UPT, UPT, UR6, UR9, URZ ;  /* 0x0000000906077290 */ /* 0x000fe2000fffe0ff */
[----:B------:R1:W-:Y:S01]  /*1d30*/  STL.64 [R1+0x1318], R68 ;  /* 0x0013184401007387 */ /* 0x0003e20000100a00 */
[----:B0-----:R-:W-:Y:S01]  /*1d40*/  IMAD R20, R27, UR8, RZ ;  /* 0x000000081b147c24 */ /* 0x001fe2000f8e02ff */
[C---:B------:R-:W-:Y:S01]  /*1d50*/  LEA R88, P5, R2.reuse, UR12, 0x1 ;  /* 0x0000000c02587c11 */ /* 0x040fe2000f8a08ff */
[----:B------:R-:W-:Y:S01]  /*1d60*/  VOTEU.ALL UP1, P1 ;  /* 0x0000000000ff7886 */ /* 0x000fe20000820000 */
[----:B------:R-:W-:Y:S01]  /*1d70*/  STL.64 [R1+0x1310], R72 ;  /* 0x0013104801007387 */ /* 0x000fe20000100a00 */
[----:B------:R-:W-:Y:S01]  /*1d80*/  LEA.HI.X.SX32 R87, R87, UR13, 0x1, P6 ;  /* 0x0000000d57577c11 */ /* 0x000fe2000b0f0eff */
[----:B------:R-:W-:Y:S01]  /*1d90*/  UIADD3 UR8, UPT, UPT, UR5, 0x24000, URZ ;  /* 0x0002400005087890 */ /* 0x000fe2000fffe0ff */
[----:B------:R-:W-:Y:S01]  /*1da0*/  LEA.HI.X.SX32 R89, R2, UR13, 0x1, P5 ;  /* 0x0000000d02597c11 */ /* 0x000fe2000a8f0eff */
[----:B------:R-:W-:Y:S01]  /*1db0*/  STTM.x64 tmem[UR7], RZ ;  /* 0x000000ff000079ed */ /* 0x000fe20008340007 */
[----:B------:R-:W-:Y:S01]  /*1dc0*/  STTM.x64 tmem[UR7+0x40], RZ ;  /* 0x000040ff000079ed */ /* 0x000fe20008340007 */
[----:B------:R-:W-:Y:S01]  /*1dd0*/  STTM.x64 tmem[UR7+0x80], RZ ;  /* 0x000080ff000079ed */ /* 0x000fe20008340007 */
[----:B------:R-:W-:Y:S01]  /*1de0*/  STTM.x64 tmem[UR7+0xc0], RZ ;  /* 0x0000c0ff000079ed */ /* 0x000fe20008340007 */
[----:B------:R-:W0:Y:S01]  /*1df0*/  FENCE.VIEW.ASYNC.T ;  /* 0x00000000000073c6 */ /* 0x000e220000000200 */
[----:B------:R-:W-:Y:S01]  /*1e00*/  STL.64 [R1+0x1308], R70 ;  /* 0x0013084601007387 */ /* 0x000fe20000100a00 */
[----:B------:R-:W-:Y:S01]  /*1e10*/  LEA R84, P6, R4, UR12, 0x1 ;  /* 0x0000000c04547c11 */ /* 0x000fe2000f8c08ff */
[----:B0-----:R-:W-:Y:S01]  /*1e20*/  VOTEU.ALL UP2, P1 ;  /* 0x0000000000ff7886 */ /* 0x001fe20000840000 */
[----:B------:R-:W-:Y:S01]  /*1e30*/  LEA R82, P5, R20, UR12, 0x1 ;  /* 0x0000000c14527c11 */ /* 0x000fe2000f8a08ff */
[----:B------:R-:W-:Y:S01]  /*1e40*/  STL.64 [R1+0x1300], R60 ;  /* 0x0013003c01007387 */ /* 0x000fe20000100a00 */
[----:B------:R-:W-:Y:S01]  /*1e50*/  LEA.HI.X.SX32 R85, R4, UR13, 0x1, P6 ;  /* 0x0000000d04557c11 */ /* 0x000fe2000b0f0eff */
[----:B------:R-:W0:Y:S01]  /*1e60*/  LDC.64 R90, c[0x0][0x3a8] ;  /* 0x0000ea00ff5a7b82 */ /* 0x000e220000000a00 */
[----:B------:R-:W-:Y:S01]  /*1e70*/  LEA.HI.X.SX32 R83, R20, UR13, 0x1, P5 ;  /* 0x0000000d14537c11 */ /* 0x000fe2000a8f0eff */
[----:B------:R2:W-:Y:S01]  /*1e80*/  STL.64 [R1+0x1320], R60 ;  /* 0x0013203c01007387 */ /* 0x0005e20000100a00 */
[----:B------:R-:W-:-:S04]  /*1e90*/  @!UP1 UIADD3 UR12, UPT, UPT, -UR10, 0x100000, URZ ;  /* 0x001000000a0c9890 */ /* 0x000fc8000fffe1ff */
[----:B------:R-:W-:Y:S02]  /*1ea0*/  @!UP1 USHF.L.U32 UR13, UR12, 0xb, URZ ;  /* 0x0000000b0c0d9899 */ /* 0x000fe400080006ff */
[----:B------:R-:W-:Y:S01]  /*1eb0*/  @!UP1 USHF.L.U32 UR12, UR12, 0x1, URZ ;  /* 0x000000010c0c9899 */ /* 0x000fe200080006ff */
[----:B------:R-:W3:Y:S01]  /*1ec0*/  LDCU.64 UR16, c[0x0][0x358] ;  /* 0x00006b00ff1077ac */ /* 0x000ee20008000a00 */
[----:B------:R-:W-:Y:S01]  /*1ed0*/  PRMT R20, RZ, 0x7610, R20 ;  /* 0x00007610ff147816 */ /* 0x000fe20000000014 */
[----:B------:R-:W-:Y:S01]  /*1ee0*/  BAR.SYNC.DEFER_BLOCKING 0x0 ;  /* 0x0000000000007b1d */ /* 0x000fe20000010000 */
[----:B------:R-:W-:Y:S02]  /*1ef0*/  PRMT R32, RZ, 0x7610, R32 ;  /* 0x00007610ff207816 */ /* 0x000fe40000000020 */
[----:B------:R-:W-:Y:S02]  /*1f00*/  PRMT R31, RZ, 0x7610, R31 ;  /* 0x00007610ff1f7816 */ /* 0x000fe4000000001f */
[----:B------:R-:W-:Y:S01]  /*1f10*/  PRMT R30, RZ, 0x7610, R30 ;  /* 0x00007610ff1e7816 */ /* 0x000fe2000000001e */
[----:B------:R-:W4:Y:S01]  /*1f20*/  LDCU UR4, c[0x0][0x3b0] ;  /* 0x00007600ff0477ac */ /* 0x000f220008000800 */
[----:B------:R-:W-:Y:S01]  /*1f30*/  PRMT R29, RZ, 0x7610, R29 ;  /* 0x00007610ff1d7816 */ /* 0x000fe2000000001d */
[----:B------:R-:W-:Y:S01]  /*1f40*/  STL.64 [R1+0x12f8], R66 ;  /* 0x0012f84201007387 */ /* 0x000fe20000100a00 */
[----:B------:R-:W-:Y:S01]  /*1f50*/  PRMT R28, RZ, 0x7610, R28 ;  /* 0x00007610ff1c7816 */ /* 0x000fe2000000001c */
[----:B------:R-:W0:Y:S01]  /*1f60*/  LDCU UR30, c[0x0][0x3b0] ;  /* 0x00007600ff1e77ac */ /* 0x000e220008000800 */
        /* <DEDUP_REMOVED lines=9> */
[----:B------:R-:W-:Y:S01]  /*2000*/  STL [R1+0x12c0], R64 ;  /* 0x0012c04001007387 */ /* 0x000fe20000100800 */
[----:B-1----:R-:W-:Y:S01]  /*2010*/  PRMT R69, RZ, 0x7610, R69 ;  /* 0x00007610ff457816 */ /* 0x002fe20000000045 */
[----:B------:R-:W1:Y:S01]  /*2020*/  LDCU UR20, c[0x0][0x3b0] ;  /* 0x00007600ff1477ac */ /* 0x000e620008000800 */
[----:B------:R-:W-:Y:S01]  /*2030*/  ISETP.GE.U32.AND P6, PT, R21, 0x7fffffa0, PT ;  /* 0x7fffffa01500780c */ /* 0x000fe20003fc6070 */
[----:B------:R-:W-:Y:S04]  /*2040*/  STL.64 [R1+0x12e0], R64 ;  /* 0x0012e04001007387 */ /* 0x000fe80000100a00 */
[----:B------:R-:W0:Y:S02]  /*2050*/  FENCE.VIEW.ASYNC.S ;  /* 0x00000000000073c6 */ /* 0x000e240000000000 */
[----:B0-----:R0:W1:Y:S01]  /*2060*/  @!UP2 SYNCS.EXCH.64 URZ, [UR8], UR12 ;  /* 0x0000000c08ffa5b2 */ /* 0x0010620008000100 */
[----:B------:R-:W-:Y:S01]  /*2070*/  PRMT R41, RZ, 0x7610, R41 ;  /* 0x00007610ff297816 */ /* 0x000fe20000000029 */
[----:B------:R-:W0:Y:S01]  /*2080*/  LDCU UR18, c[0x0][0x3b0] ;  /* 0x00007600ff1277ac */ /* 0x000e220008000800 */
[----:B------:R-:W-:Y:S01]  /*2090*/  STL.64 [R1+0x12b8], R50 ;  /* 0x0012b83201007387 */ /* 0x000fe20000100a00 */
[----:B------:R-:W-:-:S02]  /*20a0*/  PRMT R40, RZ, 0x7610, R40 ;  /* 0x00007610ff287816 */ /* 0x000fc40000000028 */
[----:B------:R-:W-:Y:S01]  /*20b0*/  PRMT R39, RZ, 0x7610, R39 ;  /* 0x00007610ff277816 */ /* 0x000fe20000000027 */
[----:B------:R-:W-:Y:S01]  /*20c0*/  STL.64 [R1+0x12d8], R50 ;  /* 0x0012d83201007387 */ /* 0x000fe20000100a00 */
[----:B------:R-:W-:Y:S01]  /*20d0*/  PRMT R38, RZ, 0x7610, R38 ;  /* 0x00007610ff267816 */ /* 0x000fe20000000026 */
[----:B------:R-:W1:Y:S02]  /*20e0*/  LDCU UR19, c[0x0][0x3b0] ;  /* 0x00007600ff1377ac */ /* 0x000e640008000800 */
[----:B------:R-:W-:Y:S01]  /*20f0*/  STL.64 [R1+0x12e8], R50 ;  /* 0x0012e83201007387 */ /* 0x000fe20000100a00 */
[----:B--2---:R-:W-:Y:S01]  /*2100*/  PRMT R60, RZ, 0x7610, R60 ;  /* 0x00007610ff3c7816 */ /* 0x004fe2000000003c */
[----:B0-----:R-:W0:Y:S02]  /*2110*/  LDCU UR12, c[0x0][0x3b0] ;  /* 0x00007600ff0c77ac */ /* 0x001e240008000800 */
[----:B------:R-:W-:Y:S01]  /*2120*/  STL.64 [R1+0x1278], R54 ;  /* 0x0012783601007387 */ /* 0x000fe20000100a00 */
[----:B------:R-:W-:Y:S01]  /*2130*/  PRMT R61, RZ, 0x7610, R61 ;  /* 0x00007610ff3d7816 */ /* 0x000fe2000000003d */
[----:B------:R-:W2:Y:S02]  /*2140*/  LDCU UR13, c[0x0][0x3b0] ;  /* 0x00007600ff0d77ac */ /* 0x000ea40008000800 */
[----:B------:R-:W-:Y:S01]  /*2150*/  STL.64 [R1+0x1298], R54 ;  /* 0x0012983601007387 */ /* 0x000fe20000100a00 */
[----:B------:R-:W-:Y:S01]  /*2160*/  PRMT R37, RZ, 0x7610, R37 ;  /* 0x00007610ff257816 */ /* 0x000fe20000000025 */
[----:B------:R-:W0:Y:S02]  /*2170*/  LDCU UR21, c[0x0][0x3b0] ;  /* 0x00007600ff1577ac */ /* 0x000e240008000800 */
        /* <DEDUP_REMOVED lines=9> */
[----:B------:R2:W-:Y:S01]  /*2210*/  STL.64 [R1+0x12a8], R56 ;  /* 0x0012a83801007387 */ /* 0x0005e20000100a00 */
[----:B------:R-:W-:Y:S01]  /*2220*/  PRMT R33, RZ, 0x7610, R33 ;  /* 0x00007610ff217816 */ /* 0x000fe20000000021 */
[----:B------:R-:W0:Y:S01]  /*2230*/  LDCU UR25, c[0x0][0x3b0] ;  /* 0x00007600ff1977ac */ /* 0x000e220008000800 */
[----:B-1----:R-:W-:Y:S01]  /*2240*/  BAR.SYNC.DEFER_BLOCKING 0x0 ;  /* 0x0000000000007b1d */ /* 0x002fe20000010000 */
[----:B------:R-:W-:-:S02]  /*2250*/  PRMT R44, RZ, 0x7610, R44 ;  /* 0x00007610ff2c7816 */ /* 0x000fc4000000002c */
[----:B------:R-:W-:-:S03]  /*2260*/  PRMT R45, RZ, 0x7610, R45 ;  /* 0x00007610ff2d7816 */ /* 0x000fc6000000002d */
[----:B------:R-:W1:Y:S02]  /*2270*/  LDCU UR26, c[0x0][0x3b0] ;  /* 0x00007600ff1a77ac */ /* 0x000e640008000800 */
[----:B--2---:R-:W2:Y:S01]  /*2280*/  LDC R57, c[0x0][0x3a0] ;  /* 0x0000e800ff397b82 */ /* 0x004ea20000000800 */
[----:B------:R-:W-:Y:S01]  /*2290*/  STL.64 [R1+0x1258], R52 ;  /* 0x0012583401007387 */ /* 0x000fe20000100a00 */
[----:B------:R-:W0:Y:S03]  /*22a0*/  LDCU UR27, c[0x0][0x3b0] ;  /* 0x00007600ff1b77ac */ /* 0x000e260008000800 */
[----:B------:R-:W-:Y:S01]  /*22b0*/  STL.64 [R1+0x1238], R46 ;  /* 0x0012382e01007387 */ /* 0x000fe20000100a00 */
[----:B------:R-:W0:Y:S03]  /*22c0*/  LDCU UR29, c[0x0][0x3b0] ;  /* 0x00007600ff1d77ac */ /* 0x000e260008000800 */
[----:B------:R-:W-:Y:S04]  /*22d0*/  STL.64 [R1+0x1260], R46 ;  /* 0x0012602e01007387 */ /* 0x000fe80000100a00 */
[----:B------:R-:W-:Y:S04]  /*22e0*/  STL.64 [R1+0x1280], R46 ;  /* 0x0012802e01007387 */ /* 0x000fe80000100a00 */
[----:B---3--:R-:W3:Y:S04]  /*22f0*/  @!P0 LDG.E.U16 R20, desc[UR16][R86.64] ;  /* 0x0000001056148981 */ /* 0x008ee8000c1e1500 */
[----:B------:R-:W3:Y:S01]  /*2300*/  @!P0 LDG.E.U16 R32, desc[UR16][R88.64] ;  /* 0x0000001058208981 */ /* 0x000ee2000c1e1500 */
[----:B--2---:R-:W-:-:S03]  /*2310*/  VIADD R2, R57, 0xffffffcf ;  /* 0xffffffcf39027836 */ /* 0x004fc60000000000 */
[----:B------:R-:W2:Y:S01]  /*2320*/  @!P0 LDG.E.U16 R31, desc[UR16][R84.64] ;  /* 0x00000010541f8981 */ /* 0x000ea2000c1e1500 */
[----:B------:R-:W-:-:S03]  /*2330*/  VIADD R22, R57, 0xffffffd7 ;  /* 0xffffffd739167836 */ /* 0x000fc60000000000 */
[----:B------:R-:W2:Y:S01]  /*2340*/  @!P0 LDG.E.U16 R30, desc[UR16][R82.64] ;  /* 0x00000010521e8981 */ /* 0x000ea2000c1e1500 */
[----:B------:R-:W-:Y:S01]  /*2350*/  ISETP.GE.U32.AND P0, PT, R2, 0x7fffff90, PT ;  /* 0x7fffff900200780c */ /* 0x000fe20003f06070 */
[----:B------:R-:W-:Y:S01]  /*2360*/  IMAD.SHL.U32 R2, R90, 0x8, RZ ;  /* 0x000000085a027824 */ /* 0x000fe200078e00ff */
[----:B------:R-:W-:Y:S01]  /*2370*/  ISETP.GE.U32.AND P5, PT, R22, 0x7fffff98, PT ;  /* 0x7fffff981600780c */ /* 0x000fe20003fa6070 */
[----:B------:R-:W-:Y:S02]  /*2380*/  STL.64 [R1+0x12a0], R46 ;  /* 0x0012a02e01007387 */ /* 0x000fe40000100a00 */
[C---:B------:R-:W-:Y:S02]  /*2390*/  IMAD.WIDE R80, R2.reuse, 0x2, R86 ;  /* 0x0000000202507825 */ /* 0x040fe400078e0256 */
[----:B------:R-:W-:Y:S02]  /*23a0*/  STL.64 [R1+0x1200], R48 ;  /* 0x0012003001007387 */ /* 0x000fe40000100a00 */
[----:B------:R-:W-:-:S02]  /*23b0*/  IMAD.WIDE R78, R2, 0x2, R88 ;  /* 0x00000002024e7825 */ /* 0x000fc400078e0258 */
[----:B------:R-:W3:Y:S02]  /*23c0*/  @!P4 LDG.E.U16 R29, desc[UR16][R80.64] ;  /* 0x00000010501dc981 */ /* 0x000ee4000c1e1500 */
[C---:B------:R-:W-:Y:S02]  /*23d0*/  IMAD.WIDE R76, R2.reuse, 0x2, R84 ;  /* 0x00000002024c7825 */ /* 0x040fe400078e0254 */
[----:B------:R-:W3:Y:S02]  /*23e0*/  @!P4 LDG.E.U16 R28, desc[UR16][R78.64] ;  /* 0x000000104e1cc981 */ /* 0x000ee4000c1e1500 */
[----:B------:R-:W-:Y:S02]  /*23f0*/  IMAD.WIDE R74, R2, 0x2, R82 ;  /* 0x00000002024a7825 */ /* 0x000fe400078e0252 */
[----:B------:R0:W3:Y:S04]  /*2400*/  @!P4 LDG.E.U16 R27, desc[UR16][R76.64] ;  /* 0x000000104c1bc981 */ /* 0x0000e8000c1e1500 */
[----:B------:R0:W3:Y:S04]  /*2410*/  @!P4 LDG.E.U16 R26, desc[UR16][R74.64] ;  /* 0x000000104a1ac981 */ /* 0x0000e8000c1e1500 */
[----:B------:R-:W-:Y:S04]  /*2420*/  STL.64 [R1+0x1228], R48 ;  /* 0x0012283001007387 */ /* 0x000fe80000100a00 */
[----:B------:R-:W-:Y:S04]  /*2430*/  STL.64 [R1+0x1248], R48 ;  /* 0x0012483001007387 */ /* 0x000fe80000100a00 */
[----:B------:R-:W-:Y:S04]  /*2440*/  STL.64 [R1+0x1270], R48 ;  /* 0x0012703001007387 */ /* 0x000fe80000100a00 */
[----:B------:R-:W-:Y:S04]  /*2450*/  STL.64 [R1+0x1290], R48 ;  /* 0x0012903001007387 */ /* 0x000fe80000100a00 */
[----:B------:R-:W-:Y:S04]  /*2460*/  STL.64 [R1+0x12b0], R48 ;  /* 0x0012b03001007387 */ /* 0x000fe80000100a00 */
[----:B------:R-:W-:Y:S04]  /*2470*/  STL.64 [R1+0x11f8], R42 ;  /* 0x0011f82a01007387 */ /* 0x000fe80000100a00 */
[----:B------:R-:W-:Y:S04]  /*2480*/  STL.64 [R1+0x1218], R42 ;  /* 0x0012182a01007387 */ /* 0x000fe80000100a00 */
[----:B------:R-:W-:Y:S04]  /*2490*/  STL [R1+0x11d8], R0 ;  /* 0x0011d80001007387 */ /* 0x000fe80000100800 */
        /* <DEDUP_REMOVED lines=13> */
[----:B------:R-:W-:Y:S01]  /*2570*/  STL [R1+0x11a0], R8 ;  /* 0x0011a00801007387 */ /* 0x000fe20000100800 */
[----:B------:R-:W-:-:S03]  /*2580*/  VIADD R2, R57, 0xffffffc7 ;  /* 0xffffffc739027836 */ /* 0x000fc60000000000 */
[----:B------:R-:W-:Y:S04]  /*2590*/  STL [R1+0x119c], R7 ;  /* 0x00119c0701007387 */ /* 0x000fe80000100800 */
[----:B------:R-:W-:Y:S04]  /*25a0*/  STL [R1+0x1198], R6 ;  /* 0x0011980601007387 */ /* 0x000fe80000100800 */
[----:B------:R-:W-:Y:S04]  /*25b0*/  STL [R1+0x10e0], R3 ;  /* 0x0010e00301007387 */ /* 0x000fe80000100800 */
[----:B------:R-:W-:Y:S04]  /*25c0*/  STL [R1+0x11dc], R3 ;  /* 0x0011dc0301007387 */ /* 0x000fe80000100800 */
[----:B------:R-:W-:Y:S01]  /*25d0*/  STL [R1+0x10b8], R5 ;  /* 0x0010b80501007387 */ /* 0x000fe20000100800 */
[----:B------:R-:W-:-:S03]  /*25e0*/  ISETP.GE.U32.AND P4, PT, R2, 0x7fffff88, PT ;  /* 0x7fffff880200780c */ /* 0x000fc60003f86070 */
[----:B------:R-:W-:Y:S01]  /*25f0*/  STL [R1+0x10b0], R91 ;  /* 0x0010b05b01007387 */ /* 0x000fe20000100800 */
[----:B------:R-:W-:-:S03]  /*2600*/  IMAD.SHL.U32 R2, R90, 0x10, RZ ;  /* 0x000000105a027824 */ /* 0x000fc600078e00ff */
[----:B------:R-:W-:Y:S04]  /*2610*/  STL [R1+0x10e4], R91 ;  /* 0x0010e45b01007387 */ /* 0x000fe80000100800 */
[----:B------:R-:W-:Y:S01]  /*2620*/  STL [R1+0x11e0], R91 ;  /* 0x0011e05b01007387 */ /* 0x000fe20000100800 */
[----:B------:R-:W-:Y:S01]  /*2630*/  PRMT R22, RZ, 0x7610, R22 ;  /* 0x00007610ff167816 */ /* 0x000fe20000000016 */
[----:B------:R-:W-:-:S04]  /*2640*/  IMAD.WIDE R70, R2, 0x2, R84 ;  /* 0x0000000202467825 */ /* 0x000fc800078e0254 */
[C---:B------:R-:W-:Y:S01]  /*2650*/  IMAD.WIDE R66, R2.reuse, 0x2, R82 ;  /* 0x0000000202427825 */ /* 0x040fe200078e0252 */
[----:B------:R0:W4:Y:S04]  /*2660*/  @!P3 LDG.E.U16 R23, desc[UR16][R70.64] ;  /* 0x000000104617b981 */ /* 0x000128000c1e1500 */
[----:B------:R0:W4:Y:S04]  /*2670*/  @!P3 LDG.E.U16 R22, desc[UR16][R66.64] ;  /* 0x000000104216b981 */ /* 0x000128000c1e1500 */
[----:B--2---:R-:W-:Y:S04]  /*2680*/  STL.64 [R1+0x11e8], R30 ;  /* 0x0011e81e01007387 */ /* 0x004fe80000100a00 */
[----:B------:R-:W-:Y:S04]  /*2690*/  STL.64 [R1+0x5c0], R80 ;  /* 0x0005c05001007387 */ /* 0x000fe80000100a00 */
[----:B------:R-:W-:Y:S04]  /*26a0*/  STL.64 [R1+0x5b8], R78 ;  /* 0x0005b84e01007387 */ /* 0x000fe80000100a00 */
[----:B------:R0:W-:Y:S04]  /*26b0*/  STL.64 [R1+0x5b0], R76 ;  /* 0x0005b04c01007387 */ /* 0x0001e80000100a00 */
[----:B------:R2:W-:Y:S01]  /*26c0*/  STL.64 [R1+0x5a8], R74 ;  /* 0x0005a84a01007387 */ /* 0x0005e20000100a00 */
[----:B0-----:R-:W-:-:S04]  /*26d0*/  IMAD.WIDE R76, R2, 0x2, R86 ;  /* 0x00000002024c7825 */ /* 0x001fc800078e0256 */
[----:B--2---:R-:W-:Y:S01]  /*26e0*/  IMAD.WIDE R74, R2, 0x2, R88 ;  /* 0x00000002024a7825 */ /* 0x004fe200078e0258 */
[----:B---3--:R-:W-:Y:S03]  /*26f0*/  STL.64 [R1+0x11f0], R28 ;  /* 0x0011f01c01007387 */ /* 0x008fe60000100a00 */
[----:B------:R-:W-:Y:S01]  /*2700*/  VIADD R2, R57, 0xfffffff6 ;  /* 0xfffffff639027836 */ /* 0x000fe20000000000 */
[----:B------:R-:W2:Y:S04]  /*2710*/  @!P3 LDG.E.U16 R25, desc[UR16][R76.64] ;  /* 0x000000104c19b981 */ /* 0x000ea8000c1e1500 */
[----:B------:R0:W2:Y:S01]  /*2720*/  @!P3 LDG.E.U16 R24, desc[UR16][R74.64] ;  /* 0x000000104a18b981 */ /* 0x0000a2000c1e1500 */
[----:B------:R-:W-:Y:S01]  /*2730*/  ISETP.GE.U32.AND P3, PT, R2, 0x7fffffb7, PT ;  /* 0x7fffffb70200780c */ /* 0x000fe20003f66070 */
[----:B------:R-:W-:-:S02]  /*2740*/  IMAD R2, R90, 0x18, RZ ;  /* 0x000000185a027824 */ /* 0x000fc400078e02ff */
[----:B------:R-:W-:Y:S04]  /*2750*/  STL.64 [R1+0x1208], R26 ;  /* 0x0012081a01007387 */ /* 0x000fe80000100a00 */
[----:B------:R-:W-:Y:S04]  /*2760*/  STL.64 [R1+0x4d0], R76 ;  /* 0x0004d04c01007387 */ /* 0x000fe80000100a00 */
[----:B------:R-:W-:Y:S04]  /*2770*/  STL.64 [R1+0x4c8], R74 ;  /* 0x0004c84a01007387 */ /* 0x000fe80000100a00 */
[----:B------:R3:W-:Y:S04]  /*2780*/  STL.64 [R1+0x4c0], R70 ;  /* 0x0004c04601007387 */ /* 0x0007e80000100a00 */
[----:B------:R0:W-:Y:S01]  /*2790*/  STL.64 [R1+0x4b8], R66 ;  /* 0x0004b84201007387 */ /* 0x0001e20000100a00 */
[----:B---3--:R-:W-:-:S04]  /*27a0*/  IMAD.WIDE R70, R2, 0x2, R84 ;  /* 0x0000000202467825 */ /* 0x008fc800078e0254 */
[C---:B0-----:R-:W-:Y:S01]  /*27b0*/  IMAD.WIDE R66, R2.reuse, 0x2, R82 ;  /* 0x0000000202427825 */ /* 0x041fe200078e0252 */
[----:B------:R-:W3:Y:S04]  /*27c0*/  @!P2 LDG.E.U16 R61, desc[UR16][R70.64] ;  /* 0x00000010463da981 */ /* 0x000ee8000c1e1500 */
[----:B------:R-:W3:Y:S01]  /*27d0*/  @!P2 LDG.E.U16 R60, desc[UR16][R66.64] ;  /* 0x00000010423ca981 */ /* 0x000ee2000c1e1500 */
[----:B------:R-:W-:-:S05]  /*27e0*/  IMAD.WIDE R74, R2, 0x2, R88 ;  /* 0x00000002024a7825 */ /* 0x000fca00078e0258 */
[----:B------:R0:W3:Y:S01]  /*27f0*/  @!P2 LDG.E.U16 R69, desc[UR16][R74.64] ;  /* 0x000000104a45a981 */ /* 0x0000e2000c1e1500 */
[----:B------:R-:W-:Y:S01]  /*2800*/  PRMT R21, RZ, 0x7610, R21 ;  /* 0x00007610ff157816 */ /* 0x000fe20000000015 */
[----:B------:R-:W-:-:S04]  /*2810*/  IMAD.WIDE R76, R2, 0x2, R86 ;  /* 0x00000002024c7825 */ /* 0x000fc800078e0256 */
[----:B------:R-:W-:Y:S01]  /*2820*/  VIADD R2, R57, 0xffffffee ;  /* 0xffffffee39027836 */ /* 0x000fe20000000000 */
[----:B------:R-:W3:Y:S04]  /*2830*/  @!P2 LDG.E.U16 R21, desc[UR16][R76.64] ;  /* 0x000000104c15a981 */ /* 0x000ee8000c1e1500 */
[----:B------:R-:W-:Y:S01]  /*2840*/  ISETP.GE.U32.AND P2, PT, R2, 0x7fffffaf, PT ;  /* 0x7fffffaf0200780c */ /* 0x000fe20003f46070 */
[----:B------:R-:W-:Y:S01]  /*2850*/  IMAD.SHL.U32 R2, R90, 0x20, RZ ;  /* 0x000000205a027824 */ /* 0x000fe200078e00ff */
[----:B------:R-:W-:Y:S01]  /*2860*/  PRMT R68, RZ, 0x7610, R68 ;  /* 0x00007610ff447816 */ /* 0x000fe20000000044 */
[----:B--2---:R-:W-:Y:S04]  /*2870*/  STL.64 [R1+0x1210], R24 ;  /* 0x0012101801007387 */ /* 0x004fe80000100a00 */
[----:B------:R-:W-:Y:S04]  /*2880*/  STL.64 [R1+0x1230], R24 ;  /* 0x0012301801007387 */ /* 0x000fe80000100a00 */
[----:B------:R-:W-:Y:S04]  /*2890*/  STL.64 [R1+0x1250], R24 ;  /* 0x0012501801007387 */ /* 0x000fe80000100a00 */
[----:B----4-:R-:W-:Y:S04]  /*28a0*/  STL.64 [R1+0x1220], R22 ;  /* 0x0012201601007387 */ /* 0x010fe80000100a00 */
[----:B------:R-:W-:Y:S04]  /*28b0*/  STL.64 [R1+0x1240], R22 ;  /* 0x0012401601007387 */ /* 0x000fe80000100a00 */
[----:B------:R-:W-:Y:S04]  /*28c0*/  STL.64 [R1+0x3f0], R76 ;  /* 0x0003f04c01007387 */ /* 0x000fe80000100a00 */
[----:B------:R0:W-:Y:S04]  /*28d0*/  STL.64 [R1+0x3e8], R74 ;  /* 0x0003e84a01007387 */ /* 0x0001e80000100a00 */
[----:B------:R2:W-:Y:S04]  /*28e0*/  STL.64 [R1+0x3e0], R70 ;  /* 0x0003e04601007387 */ /* 0x0005e80000100a00 */
[----:B------:R4:W-:Y:S04]  /*28f0*/  STL.64 [R1+0x3d8], R66 ;  /* 0x0003d84201007387 */ /* 0x0009e80000100a00 */
[----:B---3--:R-:W-:Y:S01]  /*2900*/  STL [R1], R60 ;  /* 0x0000003c01007387 */ /* 0x008fe20000100800 */
[----:B0-----:R-:W-:-:S03]  /*2910*/  IMAD.WIDE R74, R2, 0x2, R86 ;  /* 0x00000002024a7825 */ /* 0x001fc600078e0256 */
[----:B------:R0:W-:Y:S01]  /*2920*/  STL [R1+0x4], R61 ;  /* 0x0000043d01007387 */ /* 0x0001e20000100800 */
[----:B--2---:R-:W-:-:S03]  /*2930*/  IMAD.WIDE R70, R2, 0x2, R88 ;  /* 0x0000000202467825 */ /* 0x004fc600078e0258 */
[----:B------:R2:W3:Y:S01]  /*2940*/  @!P6 LDG.E.U16 R41, desc[UR16][R74.64] ;  /* 0x000000104a29e981 */ /* 0x0004e2000c1e1500 */
[----:B----4-:R-:W-:-:S03]  /*2950*/  IMAD.WIDE R66, R2, 0x2, R84 ;  /* 0x0000000202427825 */ /* 0x010fc600078e0254 */
[----:B------:R4:W3:Y:S01]  /*2960*/  @!P6 LDG.E.U16 R40, desc[UR16][R70.64] ;  /* 0x000000104628e981 */ /* 0x0008e2000c1e1500 */
[----:B0-----:R-:W-:-:S03]  /*2970*/  IMAD.WIDE R60, R2, 0x2, R82 ;  /* 0x00000002023c7825 */ /* 0x001fc600078e0252 */
[----:B------:R0:W3:Y:S01]  /*2980*/  @!P6 LDG.E.U16 R39, desc[UR16][R66.64] ;  /* 0x000000104227e981 */ /* 0x0000e2000c1e1500 */
[----:B------:R-:W-:-:S03]  /*2990*/  VIADD R2, R57, 0xffffffe6 ;  /* 0xffffffe639027836 */ /* 0x000fc60000000000 */
[----:B------:R0:W3:Y:S02]  /*29a0*/  @!P6 LDG.E.U16 R38, desc[UR16][R60.64] ;  /* 0x000000103c26e981 */ /* 0x0000e4000c1e1500 */
[----:B------:R-:W-:Y:S02]  /*29b0*/  ISETP.GE.U32.AND P6, PT, R2, 0x7fffffa7, PT ;  /* 0x7fffffa70200780c */ /* 0x000fe40003fc6070 */
[----:B------:R2:W-:Y:S01]  /*29c0*/  STL.64 [R1+0x310], R74 ;  /* 0x0003104a01007387 */ /* 0x0005e20000100a00 */
[----:B------:R-:W-:-:S03]  /*29d0*/  IMAD R2, R90, 0x28, RZ ;  /* 0x000000285a027824 */ /* 0x000fc600078e02ff */
[----:B------:R4:W-:Y:S04]  /*29e0*/  STL.64 [R1+0x308], R70 ;  /* 0x0003084601007387 */ /* 0x0009e80000100a00 */
[----:B------:R0:W-:Y:S04]  /*29f0*/  STL.64 [R1+0x300], R66 ;  /* 0x0003004201007387 */ /* 0x0001e80000100a00 */
[----:B------:R1:W-:Y:S01]  /*2a00*/  STL.64 [R1+0x2f8], R60 ;  /* 0x0002f83c01007387 */ /* 0x0003e20000100a00 */
[----:B--2---:R-:W-:-:S04]  /*2a10*/  IMAD.WIDE R74, R2, 0x2, R86 ;  /* 0x00000002024a7825 */ /* 0x004fc800078e0256 */
[C---:B----4-:R-:W-:Y:S01]  /*2a20*/  IMAD.WIDE R70, R2.reuse, 0x2, R88 ;  /* 0x0000000202467825 */ /* 0x050fe200078e0258 */
[----:B------:R-:W2:Y:S03]  /*2a30*/  @!P5 LDG.E.U16 R37, desc[UR16][R74.64] ;  /* 0x000000104a25d981 */ /* 0x000ea6000c1e1500 */
[C---:B0-----:R-:W-:Y:S01]  /*2a40*/  IMAD.WIDE R66, R2.reuse, 0x2, R84 ;  /* 0x0000000202427825 */ /* 0x041fe200078e0254 */
[----:B------:R0:W4:Y:S03]  /*2a50*/  @!P5 LDG.E.U16 R36, desc[UR16][R70.64] ;  /* 0x000000104624d981 */ /* 0x000126000c1e1500 */
[----:B-1----:R-:W-:Y:S01]  /*2a60*/  IMAD.WIDE R60, R2, 0x2, R82 ;  /* 0x00000002023c7825 */ /* 0x002fe200078e0252 */
[----:B------:R1:W2:Y:S03]  /*2a70*/  @!P5 LDG.E.U16 R35, desc[UR16][R66.64] ;  /* 0x000000104223d981 */ /* 0x0002a6000c1e1500 */
[----:B------:R-:W-:Y:S01]  /*2a80*/  VIADD R2, R57, 0xffffffde ;  /* 0xffffffde39027836 */ /* 0x000fe20000000000 */
[----:B------:R0:W2:Y:S04]  /*2a90*/  @!P5 LDG.E.U16 R34, desc[UR16][R60.64] ;  /* 0x000000103c22d981 */ /* 0x0000a8000c1e1500 */
[----:B------:R-:W-:Y:S01]  /*2aa0*/  ISETP.GE.U32.AND P5, PT, R2, 0x7fffff9f, PT ;  /* 0x7fffff9f0200780c */ /* 0x000fe20003fa6070 */
[----:B------:R-:W-:Y:S01]  /*2ab0*/  IMAD R2, R90, 0x30, RZ ;  /* 0x000000305a027824 */ /* 0x000fe200078e02ff */
[----:B------:R-:W-:Y:S04]  /*2ac0*/  STL [R1+0x8], R69 ;  /* 0x0000084501007387 */ /* 0x000fe80000100800 */
[----:B------:R-:W-:Y:S04]  /*2ad0*/  STL.64 [R1+0x230], R74 ;  /* 0x0002304a01007387 */ /* 0x000fe80000100a00 */
[----:B------:R0:W-:Y:S02]  /*2ae0*/  STL.64 [R1+0x228], R70 ;  /* 0x0002284601007387 */ /* 0x0001e40000100a00 */
[----:B0-----:R-:W-:-:S05]  /*2af0*/  IMAD.WIDE R70, R2, 0x2, R88 ;  /* 0x0000000202467825 */ /* 0x001fca00078e0258 */
[----:B------:R-:W2:Y:S01]  /*2b00*/  @!P0 LDG.E.U16 R68, desc[UR16][R70.64] ;  /* 0x0000001046448981 */ /* 0x000ea2000c1e1500 */
[----:B------:R-:W-:-:S03]  /*2b10*/  IMAD.WIDE R74, R2, 0x2, R86 ;  /* 0x00000002024a7825 */ /* 0x000fc600078e0256 */
[----:B------:R1:W-:Y:S04]  /*2b20*/  STL.64 [R1+0x220], R66 ;  /* 0x0002204201007387 */ /* 0x0003e80000100a00 */
[----:B------:R0:W-:Y:S04]  /*2b30*/  STL.64 [R1+0x218], R60 ;  /* 0x0002183c01007387 */ /* 0x0001e80000100a00 */
[----:B------:R0:W-:Y:S04]  /*2b40*/  STL.64 [R1+0x150], R74 ;  /* 0x0001504a01007387 */ /* 0x0001e80000100a00 */
[----:B------:R0:W3:Y:S01]  /*2b50*/  @!P0 LDG.E.U16 R33, desc[UR16][R74.64] ;  /* 0x000000104a218981 */ /* 0x0000e2000c1e1500 */
[----:B-1----:R-:W-:-:S04]  /*2b60*/  IMAD.WIDE R66, R2, 0x2, R84 ;  /* 0x0000000202427825 */ /* 0x002fc800078e0254 */
[----:B0-----:R-:W-:-:S04]  /*2b70*/  IMAD.WIDE R60, R2, 0x2, R82 ;  /* 0x00000002023c7825 */ /* 0x001fc800078e0252 */
[----:B------:R-:W-:Y:S01]  /*2b80*/  IMAD R74, R90, 0x38, RZ ;  /* 0x000000385a4a7824 */ /* 0x000fe200078e02ff */
[----:B------:R-:W-:Y:S03]  /*2b90*/  STL.64 [R1+0x148], R70 ;  /* 0x0001484601007387 */ /* 0x000fe60000100a00 */
[----:B------:R-:W-:Y:S01]  /*2ba0*/  IMAD.WIDE R80, R74, 0x2, R86 ;  /* 0x000000024a507825 */ /* 0x000fe200078e0256 */
[----:B------:R-:W-:Y:S01]  /*2bb0*/  STL.64 [R1+0x140], R66 ;  /* 0x0001404201007387 */ /* 0x000fe20000100a00 */
[----:B------:R-:W-:-:S03]  /*2bc0*/  PRMT R31, RZ, 0x7610, R31 ;  /* 0x00007610ff1f7816 */ /* 0x000fc6000000001f */
[----:B------:R0:W-:Y:S01]  /*2bd0*/  STL.64 [R1+0x138], R60 ;  /* 0x0001383c01007387 */ /* 0x0001e20000100a00 */
[----:B------:R-:W-:-:S03]  /*2be0*/  IMAD.WIDE R78, R74, 0x2, R88 ;  /* 0x000000024a4e7825 */ /* 0x000fc600078e0258 */
[----:B------:R-:W-:Y:S01]  /*2bf0*/  STL [R1+0xf00], R80 ;  /* 0x000f005001007387 */ /* 0x000fe20000100800 */
[----:B------:R-:W-:-:S03]  /*2c00*/  VIADD R2, R57, 0xffffffd6 ;  /* 0xffffffd639027836 */ /* 0x000fc60000000000 */
[----:B------:R-:W-:Y:S04]  /*2c10*/  STL [R1+0xf8c], R80 ;  /* 0x000f8c5001007387 */ /* 0x000fe80000100800 */
[----:B------:R-:W-:Y:S04]  /*2c20*/  STL [R1+0xefc], R81 ;  /* 0x000efc5101007387 */ /* 0x000fe80000100800 */
[----:B------:R-:W-:Y:S01]  /*2c30*/  STL [R1+0xf80], R81 ;  /* 0x000f805101007387 */ /* 0x000fe20000100800 */
[----:B------:R-:W-:-:S03]  /*2c40*/  PRMT R29, RZ, 0x7610, R29 ;  /* 0x00007610ff1d7816 */ /* 0x000fc6000000001d */
[----:B------:R-:W-:Y:S01]  /*2c50*/  STL [R1+0x10e8], R81 ;  /* 0x0010e85101007387 */ /* 0x000fe20000100800 */
[----:B------:R-:W-:Y:S01]  /*2c60*/  PRMT R4, RZ, 0x7610, R4 ;  /* 0x00007610ff047816 */ /* 0x000fe20000000004 */
[C---:B------:R-:W-:Y:S02]  /*2c70*/  IMAD.WIDE R76, R74.reuse, 0x2, R84 ;  /* 0x000000024a4c7825 */ /* 0x040fe400078e0254 */
[----:B------:R-:W-:Y:S01]  /*2c80*/  STL [R1+0x11e4], R81 ;  /* 0x0011e45101007387 */ /* 0x000fe20000100800 */
[----:B------:R-:W-:Y:S01]  /*2c90*/  PRMT R30, RZ, 0x7610, R30 ;  /* 0x00007610ff1e7816 */ /* 0x000fe2000000001e */
[----:B------:R-:W-:Y:S01]  /*2ca0*/  IMAD.WIDE R74, R74, 0x2, R82 ;  /* 0x000000024a4a7825 */ /* 0x000fe200078e0252 */
[----:B------:R-:W-:Y:S01]  /*2cb0*/  PRMT R28, RZ, 0x7610, R28 ;  /* 0x00007610ff1c7816 */ /* 0x000fe2000000001c */
[----:B------:R-:W-:Y:S04]  /*2cc0*/  STL [R1+0xf08], R78 ;  /* 0x000f084e01007387 */ /* 0x000fe80000100800 */
[----:B------:R-:W3:Y:S04]  /*2cd0*/  @!P0 LDG.E.U16 R31, desc[UR16][R66.64] ;  /* 0x00000010421f8981 */ /* 0x000ee8000c1e1500 */
[----:B------:R0:W3:Y:S01]  /*2ce0*/  @!P0 LDG.E.U16 R44, desc[UR16][R60.64] ;  /* 0x000000103c2c8981 */ /* 0x0000e2000c1e1500 */
[----:B------:R-:W-:Y:S01]  /*2cf0*/  ISETP.GE.U32.AND P0, PT, R2, 0x7fffff97, PT ;  /* 0x7fffff970200780c */ /* 0x000fe20003f06070 */
[----:B------:R-:W-:-:S02]  /*2d00*/  VIADD R2, R57, 0xffffffce ;  /* 0xffffffce39027836 */ /* 0x000fc40000000000 */
[----:B------:R-:W-:Y:S04]  /*2d10*/  STL [R1+0xfa4], R78 ;  /* 0x000fa44e01007387 */ /* 0x000fe80000100800 */
[----:B------:R-:W-:Y:S04]  /*2d20*/  STL [R1+0x10ec], R78 ;  /* 0x0010ec4e01007387 */ /* 0x000fe80000100800 */
[----:B------:R-:W-:Y:S04]  /*2d30*/  STL [R1+0xf04], R79 ;  /* 0x000f044f01007387 */ /* 0x000fe80000100800 */
[----:B------:R-:W-:Y:S04]  /*2d40*/  STL [R1+0xf98], R79 ;  /* 0x000f984f01007387 */ /* 0x000fe80000100800 */
[----:B------:R-:W-:Y:S04]  /*2d50*/  STL [R1+0x10f0], R79 ;  /* 0x0010f04f01007387 */ /* 0x000fe80000100800 */
[----:B------:R-:W-:Y:S04]  /*2d60*/  STL [R1+0xf10], R76 ;  /* 0x000f104c01007387 */ /* 0x000fe80000100800 */
[----:B------:R-:W3:Y:S04]  /*2d70*/  @!P4 LDG.E.U16 R29, desc[UR16][R80.64] ;  /* 0x00000010501dc981 */ /* 0x000ee8000c1e1500 */
[----:B------:R-:W3:Y:S04]  /*2d80*/  @!P4 LDG.E.U16 R4, desc[UR16][R78.64] ;  /* 0x000000104e04c981 */ /* 0x000ee8000c1e1500 */
[----:B------:R-:W3:Y:S04]  /*2d90*/  @!P4 LDG.E.U16 R30, desc[UR16][R76.64] ;  /* 0x000000104c1ec981 */ /* 0x000ee8000c1e1500 */
[----:B------:R-:W-:Y:S04]  /*2da0*/  STL [R1+0xfb8], R76 ;  /* 0x000fb84c01007387 */ /* 0x000fe80000100800 */
[----:B------:R-:W3:Y:S01]  /*2db0*/  @!P4 LDG.E.U16 R28, desc[UR16][R74.64] ;  /* 0x000000104a1cc981 */ /* 0x000ee2000c1e1500 */
[----:B------:R-:W-:Y:S01]  /*2dc0*/  ISETP.GE.U32.AND P4, PT, R2, 0x7fffff8f, PT ;  /* 0x7fffff8f0200780c */ /* 0x000fe20003f86070 */
[----:B------:R-:W-:Y:S01]  /*2dd0*/  IMAD R2, R90, 0x9, RZ ;  /* 0x000000095a027824 */ /* 0x000fe200078e02ff */
[----:B------:R-:W-:-:S02]  /*2de0*/  PRMT R72, RZ, 0x7610, R72 ;  /* 0x00007610ff487816 */ /* 0x000fc40000000048 */
[----:B------:R-:W-:Y:S01]  /*2df0*/  PRMT R73, RZ, 0x7610, R73 ;  /* 0x00007610ff497816 */ /* 0x000fe20000000049 */
[C---:B0-----:R-:W-:Y:S01]  /*2e00*/  IMAD.WIDE R60, R2.reuse, 0x2, R86 ;  /* 0x00000002023c7825 */ /* 0x041fe200078e0256 */
[----:B------:R-:W-:Y:S02]  /*2e10*/  PRMT R64, RZ, 0x7610, R64 ;  /* 0x00007610ff407816 */ /* 0x000fe40000000040 */
[----:B------:R-:W-:Y:S01]  /*2e20*/  PRMT R65, RZ, 0x7610, R65 ;  /* 0x00007610ff417816 */ /* 0x000fe20000000041 */
[C---:B------:R-:W-:Y:S01]  /*2e30*/  IMAD.WIDE R66, R2.reuse, 0x2, R82 ;  /* 0x0000000202427825 */ /* 0x040fe200078e0252 */
[----:B------:R-:W3:Y:S03]  /*2e40*/  @!P3 LDG.E.U16 R73, desc[UR16][R60.64] ;  /* 0x000000103c49b981 */ /* 0x000ee6000c1e1500 */
[C---:B------:R-:W-:Y:S01]  /*2e50*/  IMAD.WIDE R70, R2.reuse, 0x2, R84 ;  /* 0x0000000202467825 */ /* 0x040fe200078e0254 */
[----:B------:R-:W3:Y:S04]  /*2e60*/  @!P3 LDG.E.U16 R64, desc[UR16][R66.64] ;  /* 0x000000104240b981 */ /* 0x000ee8000c1e1500 */
[----:B------:R0:W3:Y:S04]  /*2e70*/  @!P3 LDG.E.U16 R65, desc[UR16][R70.64] ;  /* 0x000000104641b981 */ /* 0x0000e8000c1e1500 */
[----:B--2---:R1:W-:Y:S04]  /*2e80*/  STL [R1+0x184], R68 ;  /* 0x0001844401007387 */ /* 0x0043e80000100800 */
[----:B------:R-:W-:Y:S04]  /*2e90*/  STL [R1+0x10f4], R76 ;  /* 0x0010f44c01007387 */ /* 0x000fe80000100800 */
[----:B------:R-:W-:Y:S01]  /*2ea0*/  STL [R1+0xf0c], R77 ;  /* 0x000f0c4d01007387 */ /* 0x000fe20000100800 */
[----:B-1----:R-:W-:-:S03]  /*2eb0*/  IMAD.WIDE R68, R2, 0x2, R88 ;  /* 0x0000000202447825 */ /* 0x002fc600078e0258 */
        /* <DEDUP_REMOVED lines=8> */
[----:B------:R-:W2:Y:S04]  /*2f40*/  @!P3 LDG.E.U16 R72, desc[UR16][R68.64] ;  /* 0x000000104448b981 */ /* 0x000ea8000c1e1500 */
[----:B------:R1:W-:Y:S04]  /*2f50*/  STL.64 [R1+0x5a0], R60 ;  /* 0x0005a03c01007387 */ /* 0x0003e80000100a00 */
[----:B------:R0:W-:Y:S04]  /*2f60*/  STL.64 [R1+0x598], R68 ;  /* 0x0005984401007387 */ /* 0x0001e80000100a00 */
[----:B-1----:R-:W4:Y:S04]  /*2f70*/  LDL.LU.64 R60, [R1+0x1320] ;  /* 0x00132000013c7983 */ /* 0x002f280000300a00 */
[----:B------:R1:W-:Y:S04]  /*2f80*/  STL.64 [R1+0x590], R70 ;  /* 0x0005904601007387 */ /* 0x0003e80000100a00 */
[----:B0-----:R-:W4:Y:S01]  /*2f90*/  LDL.LU.64 R68, [R1+0x1318] ;  /* 0x0013180001447983 */ /* 0x001f220000300a00 */
[----:B------:R-:W-:-:S03]  /*2fa0*/  VIADD R2, R57, 0xffffffc6 ;  /* 0xffffffc639027836 */ /* 0x000fc60000000000 */
[----:B------:R0:W-:Y:S02]  /*2fb0*/  STL.64 [R1+0x588], R66 ;  /* 0x0005884201007387 */ /* 0x0001e40000100a00 */
[----:B------:R-:W-:Y:S01]  /*2fc0*/  ISETP.GE.U32.AND P3, PT, R2, 0x7fffff87, PT ;  /* 0x7fffff870200780c */ /* 0x000fe20003f66070 */
[----:B------:R-:W-:-:S04]  /*2fd0*/  IMAD R2, R90, 0x11, RZ ;  /* 0x000000115a027824 */ /* 0x000fc800078e02ff */
[----:B-1----:R-:W-:-:S04]  /*2fe0*/  IMAD.WIDE R70, R2, 0x2, R88 ;  /* 0x0000000202467825 */ /* 0x002fc800078e0258 */
[----:B0-----:R-:W-:Y:S01]  /*2ff0*/  IMAD.WIDE R66, R2, 0x2, R84 ;  /* 0x0000000202427825 */ /* 0x001fe200078e0254 */
[----:B--2---:R-:W-:Y:S04]  /*3000*/  STL [R1+0x164], R72 ;  /* 0x0001644801007387 */ /* 0x004fe80000100800 */
[----:B---3--:R0:W-:Y:S04]  /*3010*/  STL [R1+0x168], R73 ;  /* 0x0001684901007387 */ /* 0x0081e80000100800 */
[----:B------:R-:W-:Y:S04]  /*3020*/  STL [R1+0x15c], R64 ;  /* 0x00015c4001007387 */ /* 0x000fe80000100800 */
[----:B------:R1:W-:Y:S01]  /*3030*/  STL [R1+0x160], R65 ;  /* 0x0001604101007387 */ /* 0x0003e20000100800 */
[----:B----4-:R-:W-:-:S02]  /*3040*/  PRMT R60, RZ, 0x7610, R60 ;  /* 0x00007610ff3c7816 */ /* 0x010fc4000000003c */
[----:B------:R-:W-:Y:S01]  /*3050*/  PRMT R61, RZ, 0x7610, R61 ;  /* 0x00007610ff3d7816 */ /* 0x000fe2000000003d */
[----:B0-----:R-:W-:-:S04]  /*3060*/  IMAD.WIDE R72, R2, 0x2, R86 ;  /* 0x0000000202487825 */ /* 0x001fc800078e0256 */
[----:B-1----:R-:W-:Y:S01]  /*3070*/  IMAD.WIDE R64, R2, 0x2, R82 ;  /* 0x0000000202407825 */ /* 0x002fe200078e0252 */
[----:B------:R-:W-:Y:S01]  /*3080*/  PRMT R68, RZ, 0x7610, R68 ;  /* 0x00007610ff447816 */ /* 0x000fe20000000044 */
[----:B------:R0:W2:Y:S01]  /*3090*/  @!P2 LDG.E.U16 R61, desc[UR16][R66.64] ;  /* 0x00000010423da981 */ /* 0x0000a2000c1e1500 */
[----:B------:R-:W-:-:S03]  /*30a0*/  PRMT R69, RZ, 0x7610, R69 ;  /* 0x00007610ff457816 */ /* 0x000fc60000000045 */
[----:B------:R1:W3:Y:S04]  /*30b0*/  @!P2 LDG.E.U16 R60, desc[UR16][R64.64] ;  /* 0x00000010403ca981 */ /* 0x0002e8000c1e1500 */
[----:B------:R4:W-:Y:S04]  /*30c0*/  STL.64 [R1+0x4b0], R72 ;  /* 0x0004b04801007387 */ /* 0x0009e80000100a00 */
[----:B------:R-:W2:Y:S04]  /*30d0*/  @!P2 LDG.E.U16 R68, desc[UR16][R70.64] ;  /* 0x000000104644a981 */ /* 0x000ea8000c1e1500 */
[----:B------:R0:W-:Y:S04]  /*30e0*/  STL.64 [R1+0x4a8], R70 ;  /* 0x0004a84601007387 */ /* 0x0001e80000100a00 */
[----:B------:R-:W2:Y:S04]  /*30f0*/  @!P2 LDG.E.U16 R69, desc[UR16][R72.64] ;  /* 0x000000104845a981 */ /* 0x000ea8000c1e1500 */
[----:B----4-:R-:W4:Y:S01]  /*3100*/  LDL.LU.64 R72, [R1+0x1310] ;  /* 0x0013100001487983 */ /* 0x010f220000300a00 */
[----:B------:R-:W-:-:S03]  /*3110*/  VIADD R2, R57, 0xfffffffe ;  /* 0xfffffffe39027836 */ /* 0x000fc60000000000 */
[----:B------:R1:W-:Y:S02]  /*3120*/  STL.64 [R1+0x4a0], R66 ;  /* 0x0004a04201007387 */ /* 0x0003e40000100a00 */
[----:B------:R-:W-:Y:S01]  /*3130*/  ISETP.GE.U32.AND P2, PT, R2, 0x7fffffbf, PT ;  /* 0x7fffffbf0200780c */ /* 0x000fe20003f46070 */
[----:B------:R-:W-:Y:S01]  /*3140*/  IMAD R2, R90, 0x19, RZ ;  /* 0x000000195a027824 */ /* 0x000fe200078e02ff */
[----:B0-----:R-:W4:Y:S01]  /*3150*/  LDL.LU.64 R70, [R1+0x1308] ;  /* 0x0013080001467983 */ /* 0x001f220000300a00 */
[----:B------:R-:W-:-:S03]  /*3160*/  PRMT R58, RZ, 0x7610, R58 ;  /* 0x00007610ff3a7816 */ /* 0x000fc6000000003a */
[----:B------:R0:W-:Y:S01]  /*3170*/  STL.64 [R1+0x498], R64 ;  /* 0x0004984001007387 */ /* 0x0001e20000100a00 */
[----:B------:R-:W-:Y:S01]  /*3180*/  PRMT R59, RZ, 0x7610, R59 ;  /* 0x00007610ff3b7816 */ /* 0x000fe2000000003b */
[----:B-1----:R-:W-:-:S04]  /*3190*/  IMAD.WIDE R66, R2, 0x2, R88 ;  /* 0x0000000202427825 */ /* 0x002fc800078e0258 */
[----:B0-----:R-:W-:-:S05]  /*31a0*/  IMAD.WIDE R64, R2, 0x2, R82 ;  /* 0x0000000202407825 */ /* 0x001fca00078e0252 */
[----:B------:R-:W4:Y:S04]  /*31b0*/  @!P6 LDG.E.U16 R58, desc[UR16][R64.64] ;  /* 0x00000010403ae981 */ /* 0x000f28000c1e1500 */
[----:B---3--:R-:W-:Y:S04]  /*31c0*/  STL [R1+0xcc], R60 ;  /* 0x0000cc3c01007387 */ /* 0x008fe80000100800 */
[----:B--2---:R0:W-:Y:S04]  /*31d0*/  STL [R1+0xd0], R61 ;  /* 0x0000d03d01007387 */ /* 0x0041e80000100800 */
[----:B------:R-:W-:Y:S04]  /*31e0*/  STL [R1+0xd4], R68 ;  /* 0x0000d44401007387 */ /* 0x000fe80000100800 */
[----:B------:R1:W-:Y:S01]  /*31f0*/  STL [R1+0x158], R69 ;  /* 0x0001584501007387 */ /* 0x0003e20000100800 */
[----:B0-----:R-:W-:Y:S01]  /*3200*/  IMAD.WIDE R60, R2, 0x2, R86 ;  /* 0x00000002023c7825 */ /* 0x001fe200078e0256 */
[----:B----4-:R-:W-:-:S03]  /*3210*/  PRMT R72, RZ, 0x7610, R72 ;  /* 0x00007610ff487816 */ /* 0x010fc60000000048 */
[----:B-1----:R-:W-:Y:S01]  /*3220*/  IMAD.WIDE R68, R2, 0x2, R84 ;  /* 0x0000000202447825 */ /* 0x002fe200078e0254 */
[----:B------:R-:W-:-:S04]  /*3230*/  PRMT R73, RZ, 0x7610, R73 ;  /* 0x00007610ff497816 */ /* 0x000fc80000000049 */
[----:B------:R-:W2:Y:S04]  /*3240*/  @!P6 LDG.E.U16 R59, desc[UR16][R68.64] ;  /* 0x00000010443be981 */ /* 0x000ea8000c1e1500 */
[----:B------:R-:W3:Y:S04]  /*3250*/  @!P6 LDG.E.U16 R72, desc[UR16][R66.64] ;  /* 0x000000104248e981 */ /* 0x000ee8000c1e1500 */
[----:B------:R-:W4:Y:S04]  /*3260*/  @!P6 LDG.E.U16 R73, desc[UR16][R60.64] ;  /* 0x000000103c49e981 */ /* 0x000f28000c1e1500 */
[----:B------:R0:W-:Y:S04]  /*3270*/  STL.64 [R1+0x3d0], R60 ;  /* 0x0003d03c01007387 */ /* 0x0001e80000100a00 */
[----:B------:R1:W-:Y:S04]  /*3280*/  STL.64 [R1+0x3c8], R66 ;  /* 0x0003c84201007387 */ /* 0x0003e80000100a00 */
[----:B0-----:R-:W4:Y:S01]  /*3290*/  LDL.LU.64 R60, [R1+0x1300] ;  /* 0x00130000013c7983 */ /* 0x001f220000300a00 */
[----:B------:R-:W-:-:S03]  /*32a0*/  VIADD R2, R57, 0xfffffffd ;  /* 0xfffffffd39027836 */ /* 0x000fc60000000000 */
[----:B------:R-:W-:Y:S02]  /*32b0*/  STL.64 [R1+0x3c0], R68 ;  /* 0x0003c04401007387 */ /* 0x000fe40000100a00 */
[----:B------:R-:W-:Y:S02]  /*32c0*/  ISETP.GE.U32.AND P6, PT, R2, 0x7fffffbe, PT ;  /* 0x7fffffbe0200780c */ /* 0x000fe40003fc6070 */
[----:B-1----:R-:W4:Y:S01]  /*32d0*/  LDL.LU.64 R66, [R1+0x12f8] ;  /* 0x0012f80001427983 */ /* 0x002f220000300a00 */
[----:B------:R-:W-:-:S03]  /*32e0*/  IMAD R2, R90, 0x21, RZ ;  /* 0x000000215a027824 */ /* 0x000fc600078e02ff */
[----:B------:R-:W-:Y:S01]  /*32f0*/  STL.64 [R1+0x3b8], R64 ;  /* 0x0003b84001007387 */ /* 0x000fe20000100a00 */
[----:B------:R-:W-:-:S03]  /*3300*/  PRMT R70, RZ, 0x7610, R70 ;  /* 0x00007610ff467816 */ /* 0x000fc60000000046 */
[----:B------:R-:W-:Y:S01]  /*3310*/  STL [R1+0xbc], R58 ;  /* 0x0000bc3a01007387 */ /* 0x000fe20000100800 */
[----:B------:R-:W-:-:S03]  /*3320*/  PRMT R71, RZ, 0x7610, R71 ;  /* 0x00007610ff477816 */ /* 0x000fc60000000047 */
[----:B--2---:R0:W-:Y:S04]  /*3330*/  STL [R1+0xc0], R59 ;  /* 0x0000c03b01007387 */ /* 0x0041e80000100800 */
[----:B---3--:R-:W-:Y:S04]  /*3340*/  STL [R1+0xc4], R72 ;  /* 0x0000c44801007387 */ /* 0x008fe80000100800 */
[----:B----4-:R1:W-:Y:S01]  /*3350*/  STL [R1+0xc8], R73 ;  /* 0x0000c84901007387 */ /* 0x0103e20000100800 */
[----:B0-----:R-:W-:-:S05]  /*3360*/  IMAD.WIDE R58, R2, 0x2, R86 ;  /* 0x00000002023a7825 */ /* 0x001fca00078e0256 */
[----:B------:R-:W2:Y:S01]  /*3370*/  @!P5 LDG.E.U16 R71, desc[UR16][R58.64] ;  /* 0x000000103a47d981 */ /* 0x000ea2000c1e1500 */
[----:B-1----:R-:W-:-:S05]  /*3380*/  IMAD.WIDE R72, R2, 0x2, R88 ;  /* 0x0000000202487825 */ /* 0x002fca00078e0258 */
[----:B------:R-:W3:Y:S01]  /*3390*/  @!P5 LDG.E.U16 R70, desc[UR16][R72.64] ;  /* 0x000000104846d981 */ /* 0x000ee2000c1e1500 */
[----:B------:R-:W-:Y:S01]  /*33a0*/  PRMT R60, RZ, 0x7610, R60 ;  /* 0x00007610ff3c7816 */ /* 0x000fe2000000003c */
[----:B------:R-:W-:Y:S01]  /*33b0*/  IMAD.WIDE R64, R2, 0x2, R82 ;  /* 0x0000000202407825 */ /* 0x000fe200078e0252 */
[----:B------:R-:W-:-:S03]  /*33c0*/  PRMT R61, RZ, 0x7610, R61 ;  /* 0x00007610ff3d7816 */ /* 0x000fc6000000003d */
[----:B------:R-:W-:Y:S01]  /*33d0*/  IMAD.WIDE R68, R2, 0x2, R84 ;  /* 0x0000000202447825 */ /* 0x000fe200078e0254 */
[----:B------:R-:W4:Y:S04]  /*33e0*/  @!P5 LDG.E.U16 R60, desc[UR16][R64.64] ;  /* 0x00000010403cd981 */ /* 0x000f28000c1e1500 */
[----:B------:R0:W4:Y:S01]  /*33f0*/  @!P5 LDG.E.U16 R61, desc[UR16][R68.64] ;  /* 0x00000010443dd981 */ /* 0x000122000c1e1500 */
[----:B------:R-:W-:-:S03]  /*3400*/  VIADD R2, R57, 0xfffffff5 ;  /* 0xfffffff539027836 */ /* 0x000fc60000000000 */
[----:B------:R1:W-:Y:S02]  /*3410*/  STL.64 [R1+0x2f0], R58 ;  /* 0x0002f03a01007387 */ /* 0x0003e40000100a00 */
[----:B------:R-:W-:Y:S01]  /*3420*/  ISETP.GE.U32.AND P5, PT, R2, 0x7fffffb6, PT ;  /* 0x7fffffb60200780c */ /* 0x000fe20003fa6070 */
[----:B------:R-:W-:Y:S01]  /*3430*/  IMAD R2, R90, 0x29, RZ ;  /* 0x000000295a027824 */ /* 0x000fe200078e02ff */
[----:B------:R-:W-:Y:S01]  /*3440*/  STL.64 [R1+0x2e8], R72 ;  /* 0x0002e84801007387 */ /* 0x000fe20000100a00 */
[----:B------:R-:W-:Y:S02]  /*3450*/  PRMT R66, RZ, 0x7610, R66 ;  /* 0x00007610ff427816 */ /* 0x000fe40000000042 */
[----:B------:R-:W-:Y:S01]  /*3460*/  PRMT R67, RZ, 0x7610, R67 ;  /* 0x00007610ff437816 */ /* 0x000fe20000000043 */
[----:B-1----:R-:W4:Y:S04]  /*3470*/  LDL.LU.64 R58, [R1+0x12f0] ;  /* 0x0012f000013a7983 */ /* 0x002f280000300a00 */
[----:B------:R0:W-:Y:S04]  /*3480*/  STL.64 [R1+0x2e0], R68 ;  /* 0x0002e04401007387 */ /* 0x0001e80000100a00 */
[----:B------:R-:W-:Y:S01]  /*3490*/  STL.64 [R1+0x2d8], R64 ;  /* 0x0002d84001007387 */ /* 0x000fe20000100a00 */
[----:B0-----:R-:W-:-:S05]  /*34a0*/  IMAD.WIDE R68, R2, 0x2, R88 ;  /* 0x0000000202447825 */ /* 0x001fca00078e0258 */
[----:B------:R-:W4:Y:S04]  /*34b0*/  @!P0 LDG.E.U16 R66, desc[UR16][R68.64] ;  /* 0x0000001044428981 */ /* 0x000f28000c1e1500 */
[----:B---3--:R-:W-:Y:S04]  /*34c0*/  STL [R1+0xa4], R70 ;  /* 0x0000a44601007387 */ /* 0x008fe80000100800 */
[----:B--2---:R0:W-:Y:S02]  /*34d0*/  STL [R1+0xa8], R71 ;  /* 0x0000a84701007387 */ /* 0x0041e40000100800 */
[----:B0-----:R-:W-:-:S05]  /*34e0*/  IMAD.WIDE R70, R2, 0x2, R86 ;  /* 0x0000000202467825 */ /* 0x001fca00078e0256 */
[----:B------:R-:W2:Y:S01]  /*34f0*/  @!P0 LDG.E.U16 R67, desc[UR16][R70.64] ;  /* 0x0000001046438981 */ /* 0x000ea2000c1e1500 */
[----:B------:R-:W-:-:S03]  /*3500*/  PRMT R50, RZ, 0x7610, R50 ;  /* 0x00007610ff327816 */ /* 0x000fc60000000032 */
[----:B----4-:R-:W-:Y:S01]  /*3510*/  STL [R1+0x9c], R60 ;  /* 0x00009c3c01007387 */ /* 0x010fe20000100800 */
[----:B------:R-:W-:Y:S01]  /*3520*/  PRMT R51, RZ, 0x7610, R51 ;  /* 0x00007610ff337816 */ /* 0x000fe20000000033 */
[C---:B------:R-:W-:Y:S02]  /*3530*/  IMAD.WIDE R64, R2.reuse, 0x2, R84 ;  /* 0x0000000202407825 */ /* 0x040fe400078e0254 */
[----:B------:R0:W-:Y:S04]  /*3540*/  STL [R1+0xa0], R61 ;  /* 0x0000a03d01007387 */ /* 0x0001e80000100800 */
[----:B------:R1:W3:Y:S01]  /*3550*/  @!P0 LDG.E.U16 R51, desc[UR16][R64.64] ;  /* 0x0000001040338981 */ /* 0x0002e2000c1e1500 */
[----:B0-----:R-:W-:-:S05]  /*3560*/  IMAD.WIDE R60, R2, 0x2, R82 ;  /* 0x00000002023c7825 */ /* 0x001fca00078e0252 */
[----:B------:R0:W4:Y:S01]  /*3570*/  @!P0 LDG.E.U16 R50, desc[UR16][R60.64] ;  /* 0x000000103c328981 */ /* 0x000122000c1e1500 */
[----:B------:R-:W-:-:S03]  /*3580*/  VIADD R2, R57, 0xffffffed ;  /* 0xffffffed39027836 */ /* 0x000fc60000000000 */
[----:B------:R-:W-:Y:S02]  /*3590*/  STL.64 [R1+0x210], R70 ;  /* 0x0002104601007387 */ /* 0x000fe40000100a00 */
[----:B------:R-:W-:Y:S01]  /*35a0*/  ISETP.GE.U32.AND P0, PT, R2, 0x7fffffae, PT ;  /* 0x7fffffae0200780c */ /* 0x000fe20003f06070 */
[----:B------:R-:W-:Y:S01]  /*35b0*/  IMAD R2, R90, 0x31, RZ ;  /* 0x000000315a027824 */ /* 0x000fe200078e02ff */
[----:B------:R-:W-:Y:S01]  /*35c0*/  STL.64 [R1+0x208], R68 ;  /* 0x0002084401007387 */ /* 0x000fe20000100a00 */
[----:B------:R-:W-:-:S03]  /*35d0*/  PRMT R63, RZ, 0x7610, R63 ;  /* 0x00007610ff3f7816 */ /* 0x000fc6000000003f */
[----:B------:R1:W-:Y:S04]  /*35e0*/  STL.64 [R1+0x200], R64 ;  /* 0x0002004001007387 */ /* 0x0003e80000100a00 */
[----:B------:R0:W-:Y:S04]  /*35f0*/  STL.64 [R1+0x1f8], R60 ;  /* 0x0001f83c01007387 */ /* 0x0001e80000100a00 */
[----:B------:R-:W-:Y:S01]  /*3600*/  STL [R1+0x94], R66 ;  /* 0x0000944201007387 */ /* 0x000fe20000100800 */
[----:B------:R-:W-:Y:S01]  /*3610*/  PRMT R62, RZ, 0x7610, R62 ;  /* 0x00007610ff3e7816 */ /* 0x000fe2000000003e */
[----:B-1----:R-:W-:Y:S01]  /*3620*/  IMAD.WIDE R64, R2, 0x2, R88 ;  /* 0x0000000202407825 */ /* 0x002fe200078e0258 */
[----:B------:R-:W-:-:S03]  /*3630*/  PRMT R59, RZ, 0x7610, R59 ;  /* 0x00007610ff3b7816 */ /* 0x000fc6000000003b */
[C---:B0-----:R-:W-:Y:S01]  /*3640*/  IMAD.WIDE R60, R2.reuse, 0x2, R84 ;  /* 0x00000002023c7825 */ /* 0x041fe200078e0254 */
[----:B------:R-:W3:Y:S04]  /*3650*/  @!P4 LDG.E.U16 R62, desc[UR16][R64.64] ;  /* 0x00000010403ec981 */ /* 0x000ee8000c1e1500 */
[----:B------:R-:W3:Y:S04]  /*3660*/  @!P4 LDG.E.U16 R59, desc[UR16][R60.64] ;  /* 0x000000103c3bc981 */ /* 0x000ee8000c1e1500 */
[----:B--2---:R0:W-:Y:S02]  /*3670*/  STL [R1+0x98], R67 ;  /* 0x0000984301007387 */ /* 0x0041e40000100800 */
[----:B0-----:R-:W-:-:S05]  /*3680*/  IMAD.WIDE R66, R2, 0x2, R86 ;  /* 0x0000000202427825 */ /* 0x001fca00078e0256 */
[----:B------:R0:W2:Y:S04]  /*3690*/  @!P4 LDG.E.U16 R63, desc[UR16][R66.64] ;  /* 0x00000010423fc981 */ /* 0x0000a8000c1e1500 */
[----:B----4-:R-:W-:Y:S04]  /*36a0*/  STL [R1+0x8c], R50 ;  /* 0x00008c3201007387 */ /* 0x010fe80000100800 */
[----:B---3--:R1:W-:Y:S04]  /*36b0*/  STL [R1+0x90], R51 ;  /* 0x0000903301007387 */ /* 0x0083e80000100800 */
[----:B------:R0:W-:Y:S01]  /*36c0*/  STL.64 [R1+0x130], R66 ;  /* 0x0001304201007387 */ /* 0x0001e20000100a00 */
[----:B-1----:R-:W-:-:S04]  /*36d0*/  IMAD.WIDE R50, R2, 0x2, R82 ;  /* 0x0000000202327825 */ /* 0x002fc800078e0252 */
[----:B0-----:R-:W-:Y:S01]  /*36e0*/  IMAD R66, R90, 0x39, RZ ;  /* 0x000000395a427824 */ /* 0x001fe200078e02ff */
[----:B------:R0:W-:Y:S03]  /*36f0*/  STL.64 [R1+0x128], R64 ;  /* 0x0001284001007387 */ /* 0x0001e60000100a00 */
[C---:B------:R-:W-:Y:S01]  /*3700*/  IMAD.WIDE R72, R66.reuse, 0x2, R86 ;  /* 0x0000000242487825 */ /* 0x040fe200078e0256 */
[----:B------:R1:W-:Y:S04]  /*3710*/  STL.64 [R1+0x120], R60 ;  /* 0x0001203c01007387 */ /* 0x0003e80000100a00 */
[----:B------:R3:W-:Y:S01]  /*3720*/  STL.64 [R1+0x118], R50 ;  /* 0x0001183201007387 */ /* 0x0007e20000100a00 */
[----:B------:R-:W-:-:S03]  /*3730*/  IMAD.WIDE R70, R66, 0x2, R88 ;  /* 0x0000000242467825 */ /* 0x000fc600078e0258 */
[----:B------:R-:W-:Y:S04]  /*3740*/  STL [R1+0xf20], R72 ;  /* 0x000f204801007387 */ /* 0x000fe80000100800 */
[----:B------:R-:W-:Y:S04]  /*3750*/  STL [R1+0xfe8], R72 ;  /* 0x000fe84801007387 */ /* 0x000fe80000100800 */
[----:B------:R-:W-:Y:S01]  /*3760*/  STL [R1+0x1104], R72 ;  /* 0x0011044801007387 */ /* 0x000fe20000100800 */
[----:B------:R-:W-:-:S03]  /*3770*/  PRMT R81, RZ, 0x7610, R81 ;  /* 0x00007610ff517816 */ /* 0x000fc60000000051 */
[----:B------:R-:W-:Y:S04]  /*3780*/  STL [R1+0xf1c], R73 ;  /* 0x000f1c4901007387 */ /* 0x000fe80000100800 */
[----:B------:R-:W-:Y:S01]  /*3790*/  STL [R1+0xfdc], R73 ;  /* 0x000fdc4901007387 */ /* 0x000fe20000100800 */
[----:B------:R-:W-:-:S03]  /*37a0*/  VIADD R2, R57, 0xffffffe5 ;  /* 0xffffffe539027836 */ /* 0x000fc60000000000 */
[----:B------:R-:W-:Y:S01]  /*37b0*/  STL [R1+0x1108], R73 ;  /* 0x0011084901007387 */ /* 0x000fe20000100800 */
[----:B------:R-:W-:-:S03]  /*37c0*/  IMAD.WIDE R68, R66, 0x2, R84 ;  /* 0x0000000242447825 */ /* 0x000fc600078e0254 */
[----:B------:R-:W-:Y:S04]  /*37d0*/  STL [R1+0xf28], R70 ;  /* 0x000f284601007387 */ /* 0x000fe80000100800 */
[----:B------:R-:W-:Y:S04]  /*37e0*/  STL [R1+0x1000], R70 ;  /* 0x0010004601007387 */ /* 0x000fe80000100800 */
[----:B------:R-:W-:Y:S01]  /*37f0*/  STL [R1+0x110c], R70 ;  /* 0x00110c4601007387 */ /* 0x000fe20000100800 */
[----:B------:R-:W-:-:S03]  /*3800*/  PRMT R91, RZ, 0x7610, R91 ;  /* 0x00007610ff5b7816 */ /* 0x000fc6000000005b */
[----:B------:R-:W-:Y:S01]  /*3810*/  STL [R1+0xf24], R71 ;  /* 0x000f244701007387 */ /* 0x000fe20000100800 */
[----:B------:R-:W-:-:S03]  /*3820*/  PRMT R3, RZ, 0x7610, R3 ;  /* 0x00007610ff037816 */ /* 0x000fc60000000003 */
[----:B------:R-:W-:Y:S01]  /*3830*/  STL [R1+0xff4], R71 ;  /* 0x000ff44701007387 */ /* 0x000fe20000100800 */
[----:B------:R-:W-:Y:S01]  /*3840*/  PRMT R0, RZ, 0x7610, R0 ;  /* 0x00007610ff007816 */ /* 0x000fe20000000000 */
[----:B------:R-:W-:Y:S01]  /*3850*/  IMAD.WIDE R66, R66, 0x2, R82 ;  /* 0x0000000242427825 */ /* 0x000fe200078e0252 */
[----:B------:R-:W-:Y:S01]  /*3860*/  PRMT R93, RZ, 0x7610, R93 ;  /* 0x00007610ff5d7816 */ /* 0x000fe2000000005d */
[----:B------:R-:W-:Y:S04]  /*3870*/  STL [R1+0x1110], R71 ;  /* 0x0011104701007387 */ /* 0x000fe80000100800 */
[----:B------:R3:W4:Y:S01]  /*3880*/  @!P4 LDG.E.U16 R81, desc[UR16][R50.64] ;  /* 0x000000103251c981 */ /* 0x000722000c1e1500 */
[----:B------:R-:W-:Y:S01]  /*3890*/  ISETP.GE.U32.AND P4, PT, R2, 0x7fffffa6, PT ;  /* 0x7fffffa60200780c */ /* 0x000fe20003f86070 */
[----:B------:R-:W-:Y:S01]  /*38a0*/  VIADD R2, R57, 0xffffffdd ;  /* 0xffffffdd39027836 */ /* 0x000fe20000000000 */
[----:B------:R-:W-:Y:S01]  /*38b0*/  PRMT R92, RZ, 0x7610, R92 ;  /* 0x00007610ff5c7816 */ /* 0x000fe2000000005c */
[----:B------:R-:W4:Y:S01]  /*38c0*/  @!P3 LDG.E.U16 R91, desc[UR16][R72.64] ;  /* 0x00000010485bb981 */ /* 0x000f22000c1e1500 */
[----:B------:R-:W-:Y:S01]  /*38d0*/  PRMT R19, RZ, 0x7610, R19 ;  /* 0x00007610ff137816 */ /* 0x000fe20000000013 */
[C---:B0-----:R-:W-:Y:S01]  /*38e0*/  IMAD.WIDE R64, R90.reuse, 0x2, R86 ;  /* 0x000000025a407825 */ /* 0x041fe200078e0256 */
[----:B------:R-:W-:Y:S01]  /*38f0*/  PRMT R18, RZ, 0x7610, R18 ;  /* 0x00007610ff127816 */ /* 0x000fe20000000012 */
[----:B------:R-:W4:Y:S01]  /*3900*/  @!P3 LDG.E.U16 R3, desc[UR16][R70.64] ;  /* 0x000000104603b981 */ /* 0x000f22000c1e1500 */
[----:B------:R-:W-:Y:S01]  /*3910*/  PRMT R5, RZ, 0x7610, R5 ;  /* 0x00007610ff057816 */ /* 0x000fe20000000005 */
[----:B-1----:R-:W-:-:S02]  /*3920*/  IMAD.WIDE R60, R90, 0x2, R84 ;  /* 0x000000025a3c7825 */ /* 0x002fc400078e0254 */
[----:B------:R-:W4:Y:S02]  /*3930*/  @!P3 LDG.E.U16 R0, desc[UR16][R68.64] ;  /* 0x000000104400b981 */ /* 0x000f24000c1e1500 */
[----:B---3--:R-:W-:Y:S02]  /*3940*/  IMAD.WIDE R50, R90, 0x2, R82 ;  /* 0x000000025a327825 */ /* 0x008fe400078e0252 */
[----:B------:R-:W3:Y:S01]  /*3950*/  @!P3 LDG.E.U16 R93, desc[UR16][R66.64] ;  /* 0x00000010425db981 */ /* 0x000ee2000c1e1500 */
[----:B------:R-:W-:Y:S01]  /*3960*/  ISETP.GE.U32.AND P3, PT, R2, 0x7fffff9e, PT ;  /* 0x7fffff9e0200780c */ /* 0x000fe20003f66070 */
[----:B------:R-:W-:Y:S02]  /*3970*/  VIADD R2, R57, 0xffffffd5 ;  /* 0xffffffd539027836 */ /* 0x000fe40000000000 */
[----:B------:R0:W3:Y:S04]  /*3980*/  @!P2 LDG.E.U16 R92, desc[UR16][R64.64] ;  /* 0x00000010405ca981 */ /* 0x0000e8000c1e1500 */
[----:B------:R-:W3:Y:S04]  /*3990*/  @!P2 LDG.E.U16 R18, desc[UR16][R60.64] ;  /* 0x000000103c12a981 */ /* 0x000ee8000c1e1500 */
[----:B------:R-:W3:Y:S01]  /*39a0*/  @!P2 LDG.E.U16 R5, desc[UR16][R50.64] ;  /* 0x000000103205a981 */ /* 0x000ee2000c1e1500 */
[----:B------:R-:W-:-:S02]  /*39b0*/  PRMT R17, RZ, 0x7610, R17 ;  /* 0x00007610ff117816 */ /* 0x000fc40000000011 */
[----:B------:R-:W-:Y:S02]  /*39c0*/  PRMT R16, RZ, 0x7610, R16 ;  /* 0x00007610ff107816 */ /* 0x000fe40000000010 */
[----:B------:R-:W-:Y:S02]  /*39d0*/  PRMT R15, RZ, 0x7610, R15 ;  /* 0x00007610ff0f7816 */ /* 0x000fe4000000000f */
[----:B------:R-:W-:Y:S02]  /*39e0*/  PRMT R14, RZ, 0x7610, R14 ;  /* 0x00007610ff0e7816 */ /* 0x000fe4000000000e */
[----:B------:R-:W-:Y:S02]  /*39f0*/  PRMT R13, RZ, 0x7610, R13 ;  /* 0x00007610ff0d7816 */ /* 0x000fe4000000000d */
[----:B------:R-:W-:Y:S02]  /*3a00*/  PRMT R12, RZ, 0x7610, R12 ;  /* 0x00007610ff0c7816 */ /* 0x000fe4000000000c */
[----:B------:R-:W-:-:S02]  /*3a10*/  PRMT R11, RZ, 0x7610, R11 ;  /* 0x00007610ff0b7816 */ /* 0x000fc4000000000b */
[----:B------:R-:W-:Y:S02]  /*3a20*/  PRMT R10, RZ, 0x7610, R10 ;  /* 0x00007610ff0a7816 */ /* 0x000fe4000000000a */
[----:B------:R-:W-:Y:S02]  /*3a30*/  PRMT R9, RZ, 0x7610, R9 ;  /* 0x00007610ff097816 */ /* 0x000fe40000000009 */
[----:B------:R-:W-:Y:S01]  /*3a40*/  PRMT R58, RZ, 0x7610, R58 ;  /* 0x00007610ff3a7816 */ /* 0x000fe2000000003a */
[----:B--2---:R-:W-:Y:S04]  /*3a50*/  STL [R1+0x88], R63 ;  /* 0x0000883f01007387 */ /* 0x004fe80000100800 */
[----:B------:R-:W-:Y:S04]  /*3a60*/  STL [R1+0xf30], R68 ;  /* 0x000f304401007387 */ /* 0x000fe80000100800 */
[----:B------:R-:W-:Y:S04]  /*3a70*/  STL [R1+0x1018], R68 ;  /* 0x0010184401007387 */ /* 0x000fe80000100800 */
[----:B------:R1:W-:Y:S04]  /*3a80*/  STL [R1+0x24], R62 ;  /* 0x0000243e01007387 */ /* 0x0003e80000100800 */
        /* <DEDUP_REMOVED lines=10> */
[----:B------:R1:W2:Y:S01]  /*3b30*/  @!P2 LDG.E.U16 R19, desc[UR16][R62.64] ;  /* 0x000000103e13a981 */ /* 0x0002a2000c1e1500 */
[----:B------:R-:W-:Y:S01]  /*3b40*/  ISETP.GE.U32.AND P2, PT, R2, 0x7fffff96, PT ;  /* 0x7fffff960200780c */ /* 0x000fe20003f46070 */
[----:B------:R-:W-:-:S02]  /*3b50*/  IMAD.SHL.U32 R2, R90, 0x2, RZ ;  /* 0x000000025a027824 */ /* 0x000fc400078e00ff */
[----:B------:R-:W-:Y:S04]  /*3b60*/  STL [R1+0x111c], R67 ;  /* 0x00111c4301007387 */ /* 0x000fe80000100800 */
[----:B------:R0:W-:Y:S04]  /*3b70*/  STL.64 [R1+0x6a0], R64 ;  /* 0x0006a04001007387 */ /* 0x0001e80000100a00 */
[----:B------:R1:W-:Y:S04]  /*3b80*/  STL.64 [R1+0x698], R62 ;  /* 0x0006983e01007387 */ /* 0x0003e80000100a00 */
[----:B------:R1:W-:Y:S04]  /*3b90*/  STL.64 [R1+0x690], R60 ;  /* 0x0006903c01007387 */ /* 0x0003e80000100a00 */
[----:B------:R1:W-:Y:S01]  /*3ba0*/  STL.64 [R1+0x688], R50 ;  /* 0x0006883201007387 */ /* 0x0003e20000100a00 */
[----:B0-----:R-:W-:-:S04]  /*3bb0*/  IMAD.WIDE R64, R2, 0x2, R86 ;  /* 0x0000000202407825 */ /* 0x001fc800078e0256 */
[C---:B-1----:R-:W-:Y:S01]  /*3bc0*/  IMAD.WIDE R62, R2.reuse, 0x2, R88 ;  /* 0x00000002023e7825 */ /* 0x042fe200078e0258 */
[----:B------:R0:W2:Y:S03]  /*3bd0*/  @!P6 LDG.E.U16 R17, desc[UR16][R64.64] ;  /* 0x000000104011e981 */ /* 0x0000a6000c1e1500 */
[C---:B------:R-:W-:Y:S01]  /*3be0*/  IMAD.WIDE R60, R2.reuse, 0x2, R84 ;  /* 0x00000002023c7825 */ /* 0x040fe200078e0254 */
[----:B------:R1:W2:Y:S03]  /*3bf0*/  @!P6 LDG.E.U16 R16, desc[UR16][R62.64] ;  /* 0x000000103e10e981 */ /* 0x0002a6000c1e1500 */
[----:B------:R-:W-:Y:S01]  /*3c00*/  IMAD.WIDE R50, R2, 0x2, R82 ;  /* 0x0000000202327825 */ /* 0x000fe200078e0252 */
[----:B------:R0:W2:Y:S03]  /*3c10*/  @!P6 LDG.E.U16 R15, desc[UR16][R60.64] ;  /* 0x000000103c0fe981 */ /* 0x0000a6000c1e1500 */
[----:B------:R-:W-:Y:S01]  /*3c20*/  VIADD R2, R57, 0xffffffcd ;  /* 0xffffffcd39027836 */ /* 0x000fe20000000000 */
[----:B------:R0:W2:Y:S04]  /*3c30*/  @!P6 LDG.E.U16 R14, desc[UR16][R50.64] ;  /* 0x00000010320ee981 */ /* 0x0000a8000c1e1500 */
[----:B------:R-:W-:Y:S01]  /*3c40*/  ISETP.GE.U32.AND P6, PT, R2, 0x7fffff8e, PT ;  /* 0x7fffff8e0200780c */ /* 0x000fe20003fc6070 */
[----:B------:R0:W-:Y:S01]  /*3c50*/  STL.64 [R1+0x680], R64 ;  /* 0x0006804001007387 */ /* 0x0001e20000100a00 */
[----:B------:R-:W-:-:S03]  /*3c60*/  IMAD R2, R90, 0xa, RZ ;  /* 0x0000000a5a027824 */ /* 0x000fc600078e02ff */
[----:B------:R1:W-:Y:S04]  /*3c70*/  STL.64 [R1+0x678], R62 ;  /* 0x0006783e01007387 */ /* 0x0003e80000100a00 */
[----:B------:R3:W-:Y:S04]  /*3c80*/  STL.64 [R1+0x670], R60 ;  /* 0x0006703c01007387 */ /* 0x0007e80000100a00 */
[----:B------:R4:W-:Y:S01]  /*3c90*/  STL.64 [R1+0x668], R50 ;  /* 0x0006683201007387 */ /* 0x0009e20000100a00 */
[----:B0-----:R-:W-:-:S04]  /*3ca0*/  IMAD.WIDE R64, R2, 0x2, R86 ;  /* 0x0000000202407825 */ /* 0x001fc800078e0256 */
[C---:B-1----:R-:W-:Y:S01]  /*3cb0*/  IMAD.WIDE R62, R2.reuse, 0x2, R88 ;  /* 0x00000002023e7825 */ /* 0x042fe200078e0258 */
[----:B------:R0:W2:Y:S03]  /*3cc0*/  @!P5 LDG.E.U16 R13, desc[UR16][R64.64] ;  /* 0x00000010400dd981 */ /* 0x0000a6000c1e1500 */
[C---:B---3--:R-:W-:Y:S01]  /*3cd0*/  IMAD.WIDE R60, R2.reuse, 0x2, R84 ;  /* 0x00000002023c7825 */ /* 0x048fe200078e0254 */
[----:B------:R-:W3:Y:S03]  /*3ce0*/  @!P5 LDG.E.U16 R12, desc[UR16][R62.64] ;  /* 0x000000103e0cd981 */ /* 0x000ee6000c1e1500 */
[----:B----4-:R-:W-:Y:S01]  /*3cf0*/  IMAD.WIDE R50, R2, 0x2, R82 ;  /* 0x0000000202327825 */ /* 0x010fe200078e0252 */
[----:B------:R1:W4:Y:S03]  /*3d00*/  @!P5 LDG.E.U16 R11, desc[UR16][R60.64] ;  /* 0x000000103c0bd981 */ /* 0x000326000c1e1500 */
[----:B------:R-:W-:Y:S01]  /*3d10*/  VIADD R2, R57, 0xffffffc5 ;  /* 0xffffffc539027836 */ /* 0x000fe20000000000 */
[----:B------:R0:W2:Y:S04]  /*3d20*/  @!P5 LDG.E.U16 R10, desc[UR16][R50.64] ;  /* 0x00000010320ad981 */ /* 0x0000a8000c1e1500 */
[----:B------:R-:W-:Y:S01]  /*3d30*/  ISETP.GE.U32.AND P5, PT, R2, 0x7fffff86, PT ;  /* 0x7fffff860200780c */ /* 0x000fe20003fa6070 */
[----:B------:R0:W-:Y:S01]  /*3d40*/  STL.64 [R1+0x580], R64 ;  /* 0x0005804001007387 */ /* 0x0001e20000100a00 */
[----:B------:R-:W-:-:S03]  /*3d50*/  IMAD R2, R90, 0x12, RZ ;  /* 0x000000125a027824 */ /* 0x000fc600078e02ff */
[----:B------:R-:W-:Y:S04]  /*3d60*/  STL.64 [R1+0x578], R62 ;  /* 0x0005783e01007387 */ /* 0x000fe80000100a00 */
[----:B------:R1:W-:Y:S04]  /*3d70*/  STL.64 [R1+0x570], R60 ;  /* 0x0005703c01007387 */ /* 0x0003e80000100a00 */
[----:B------:R1:W-:Y:S01]  /*3d80*/  STL.64 [R1+0x568], R50 ;  /* 0x0005683201007387 */ /* 0x0003e20000100a00 */
[----:B0-----:R-:W-:-:S04]  /*3d90*/  IMAD.WIDE R64, R2, 0x2, R88 ;  /* 0x0000000202407825 */ /* 0x001fc800078e0258 */
[----:B-1----:R-:W-:-:S04]  /*3da0*/  IMAD.WIDE R60, R2, 0x2, R82 ;  /* 0x00000002023c7825 */ /* 0x002fc800078e0252 */
[C---:B------:R-:W-:Y:S01]  /*3db0*/  IMAD.WIDE R50, R2.reuse, 0x2, R86 ;  /* 0x0000000202327825 */ /* 0x040fe200078e0256 */
[----:B------:R-:W2:Y:S04]  /*3dc0*/  @!P0 LDG.E.U16 R58, desc[UR16][R60.64] ;  /* 0x000000103c3a8981 */ /* 0x000ea8000c1e1500 */
[----:B------:R0:W-:Y:S04]  /*3dd0*/  STL.64 [R1+0x490], R50 ;  /* 0x0004903201007387 */ /* 0x0001e80000100a00 */
[----:B------:R1:W-:Y:S04]  /*3de0*/  STL.64 [R1+0x488], R64 ;  /* 0x0004884001007387 */ /* 0x0003e80000100a00 */
[----:B------:R-:W3:Y:S04]  /*3df0*/  @!P0 LDG.E.U16 R9, desc[UR16][R50.64] ;  /* 0x0000001032098981 */ /* 0x000ee8000c1e1500 */
[----:B0-----:R-:W3:Y:S01]  /*3e00*/  LDL.LU.64 R50, [R1+0x12e8] ;  /* 0x0012e80001327983 */ /* 0x001ee20000300a00 */
[----:B------:R-:W-:Y:S01]  /*3e10*/  PRMT R8, RZ, 0x7610, R8 ;  /* 0x00007610ff087816 */ /* 0x000fe20000000008 */
[----:B------:R-:W-:Y:S01]  /*3e20*/  IMAD.WIDE R62, R2, 0x2, R84 ;  /* 0x00000002023e7825 */ /* 0x000fe200078e0254 */
[----:B------:R-:W-:-:S03]  /*3e30*/  PRMT R7, RZ, 0x7610, R7 ;  /* 0x00007610ff077816 */ /* 0x000fc60000000007 */
[----:B------:R-:W-:Y:S01]  /*3e40*/  VIADD R2, R57, 0xfffffffc ;  /* 0xfffffffc39027836 */ /* 0x000fe20000000000 */
[----:B------:R1:W4:Y:S04]  /*3e50*/  @!P0 LDG.E.U16 R8, desc[UR16][R64.64] ;  /* 0x0000001040088981 */ /* 0x000328000c1e1500 */
[----:B------:R0:W4:Y:S01]  /*3e60*/  @!P0 LDG.E.U16 R7, desc[UR16][R62.64] ;  /* 0x000000103e078981 */ /* 0x000122000c1e1500 */
[----:B------:R-:W-:Y:S01]  /*3e70*/  ISETP.GE.U32.AND P0, PT, R2, 0x7fffffbd, PT ;  /* 0x7fffffbd0200780c */ /* 0x000fe20003f06070 */
[----:B------:R-:W-:Y:S02]  /*3e80*/  IMAD R2, R90, 0x1a, RZ ;  /* 0x0000001a5a027824 */ /* 0x000fe400078e02ff */
[----:B------:R0:W-:Y:S01]  /*3e90*/  STL.64 [R1+0x480], R62 ;  /* 0x0004803e01007387 */ /* 0x0001e20000100a00 */
[----:B------:R-:W-:Y:S01]  /*3ea0*/  PRMT R80, RZ, 0x7610, R80 ;  /* 0x00007610ff507816 */ /* 0x000fe20000000050 */
[----:B-1----:R-:W-:-:S02]  /*3eb0*/  IMAD.WIDE R64, R2, 0x2, R86 ;  /* 0x0000000202407825 */ /* 0x002fc400078e0256 */
[----:B------:R1:W-:Y:S04]  /*3ec0*/  STL.64 [R1+0x478], R60 ;  /* 0x0004783c01007387 */ /* 0x0003e80000100a00 */
[----:B------:R-:W4:Y:S01]  /*3ed0*/  @!P4 LDG.E.U16 R80, desc[UR16][R64.64] ;  /* 0x000000104050c981 */ /* 0x000f22000c1e1500 */
[----:B0-----:R-:W-:-:S04]  /*3ee0*/  IMAD.WIDE R62, R2, 0x2, R88 ;  /* 0x00000002023e7825 */ /* 0x001fc800078e0258 */
[C---:B-1----:R-:W-:Y:S01]  /*3ef0*/  IMAD.WIDE R60, R2.reuse, 0x2, R84 ;  /* 0x00000002023c7825 */ /* 0x042fe200078e0254 */
[----:B--2---:R0:W-:Y:S04]  /*3f00*/  STL [R1+0x4e8], R58 ;  /* 0x0004e83a01007387 */ /* 0x0041e80000100800 */
[----:B------:R1:W-:Y:S01]  /*3f10*/  STL.64 [R1+0x3b0], R64 ;  /* 0x0003b04001007387 */ /* 0x0003e20000100a00 */
[----:B0-----:R-:W-:-:S03]  /*3f20*/  IMAD.WIDE R58, R2, 0x2, R82 ;  /* 0x00000002023a7825 */ /* 0x001fc600078e0252 */
[----:B------:R-:W-:Y:S04]  /*3f30*/  STL.64 [R1+0x3a8], R62 ;  /* 0x0003a83e01007387 */ /* 0x000fe80000100a00 */
[----:B-1----:R-:W2:Y:S01]  /*3f40*/  LDL.LU.64 R64, [R1+0x12e0] ;  /* 0x0012e00001407983 */ /* 0x002ea20000300a00 */
[----:B---3--:R-:W-:Y:S02]  /*3f50*/  PRMT R50, RZ, 0x7610, R50 ;  /* 0x00007610ff327816 */ /* 0x008fe40000000032 */
[----:B------:R-:W-:-:S04]  /*3f60*/  PRMT R51, RZ, 0x7610, R51 ;  /* 0x00007610ff337816 */ /* 0x000fc80000000033 */
[----:B------:R-:W3:Y:S04]  /*3f70*/  @!P4 LDG.E.U16 R50, desc[UR16][R58.64] ;  /* 0x000000103a32c981 */ /* 0x000ee8000c1e1500 */
[----:B------:R0:W4:Y:S01]  /*3f80*/  @!P4 LDG.E.U16 R51, desc[UR16][R60.64] ;  /* 0x000000103c33c981 */ /* 0x000122000c1e1500 */
[----:B------:R-:W-:Y:S01]  /*3f90*/  PRMT R6, RZ, 0x7610, R6 ;  /* 0x00007610ff067816 */ /* 0x000fe20000000006 */
[----:B------:R-:W-:Y:S02]  /*3fa0*/  VIADD R2, R57, 0xfffffff4 ;  /* 0xfffffff439027836 */ /* 0x000fe40000000000 */
[----:B------:R0:W-:Y:S04]  /*3fb0*/  STL.64 [R1+0x3a0], R60 ;  /* 0x0003a03c01007387 */ /* 0x0001e80000100a00 */
[----:B------:R1:W4:Y:S01]  /*3fc0*/  @!P4 LDG.E.U16 R6, desc[UR16][R62.64] ;  /* 0x000000103e06c981 */ /* 0x000322000c1e1500 */
[----:B------:R-:W-:Y:S01]  /*3fd0*/  ISETP.GE.U32.AND P4, PT, R2, 0x7fffffb5, PT ;  /* 0x7fffffb50200780c */ /* 0x000fe20003f86070 */
[----:B------:R-:W-:-:S02]  /*3fe0*/  IMAD R2, R90, 0x22, RZ ;  /* 0x000000225a027824 */ /* 0x000fc400078e02ff */
[----:B------:R1:W-:Y:S01]  /*3ff0*/  STL.64 [R1+0x398], R58 ;  /* 0x0003983a01007387 */ /* 0x0003e20000100a00 */
[----:B------:R-:W-:Y:S02]  /*4000*/  PRMT R54, RZ, 0x7610, R54 ;  /* 0x00007610ff367816 */ /* 0x000fe40000000036 */
[----:B------:R-:W-:Y:S01]  /*4010*/  PRMT R55, RZ, 0x7610, R55 ;  /* 0x00007610ff377816 */ /* 0x000fe20000000037 */
[----:B0-----:R-:W-:-:S04]  /*4020*/  IMAD.WIDE R60, R2, 0x2, R84 ;  /* 0x00000002023c7825 */ /* 0x001fc800078e0254 */
[C---:B-1----:R-:W-:Y:S01]  /*4030*/  IMAD.WIDE R62, R2.reuse, 0x2, R88 ;  /* 0x00000002023e7825 */ /* 0x042fe200078e0258 */
[----:B------:R-:W4:Y:S03]  /*4040*/  @!P3 LDG.E.U16 R55, desc[UR16][R60.64] ;  /* 0x000000103c37b981 */ /* 0x000f26000c1e1500 */
[----:B------:R-:W-:-:S05]  /*4050*/  IMAD.WIDE R58, R2, 0x2, R82 ;  /* 0x00000002023a7825 */ /* 0x000fca00078e0252 */
[----:B------:R-:W4:Y:S01]  /*4060*/  @!P3 LDG.E.U16 R54, desc[UR16][R58.64] ;  /* 0x000000103a36b981 */ /* 0x000f22000c1e1500 */
[----:B--2---:R-:W-:Y:S02]  /*4070*/  PRMT R65, RZ, 0x7610, R65 ;  /* 0x00007610ff417816 */ /* 0x004fe40000000041 */
[----:B------:R-:W-:-:S06]  /*4080*/  PRMT R64, RZ, 0x7610, R64 ;  /* 0x00007610ff407816 */ /* 0x000fcc0000000040 */
[----:B------:R-:W2:Y:S04]  /*4090*/  @!P3 LDG.E.U16 R64, desc[UR16][R62.64] ;  /* 0x000000103e40b981 */ /* 0x000ea8000c1e1500 */
[----:B---3--:R-:W-:Y:S04]  /*40a0*/  STL [R1+0x4d8], R50 ;  /* 0x0004d83201007387 */ /* 0x008fe80000100800 */
[----:B----4-:R0:W-:Y:S02]  /*40b0*/  STL [R1+0x4dc], R51 ;  /* 0x0004dc3301007387 */ /* 0x0101e40000100800 */
[----:B0-----:R-:W-:-:S05]  /*40c0*/  IMAD.WIDE R50, R2, 0x2, R86 ;  /* 0x0000000202327825 */ /* 0x001fca00078e0256 */
[----:B------:R0:W-:Y:S04]  /*40d0*/  STL.64 [R1+0x2d0], R50 ;  /* 0x0002d03201007387 */ /* 0x0001e80000100a00 */
[----:B------:R1:W-:Y:S04]  /*40e0*/  STL.64 [R1+0x2c8], R62 ;  /* 0x0002c83e01007387 */ /* 0x0003e80000100a00 */
[----:B------:R-:W3:Y:S04]  /*40f0*/  @!P3 LDG.E.U16 R65, desc[UR16][R50.64] ;  /* 0x000000103241b981 */ /* 0x000ee8000c1e1500 */
[----:B0-----:R-:W4:Y:S04]  /*4100*/  LDL.LU.64 R50, [R1+0x12d8] ;  /* 0x0012d80001327983 */ /* 0x001f280000300a00 */
[----:B------:R0:W-:Y:S04]  /*4110*/  STL.64 [R1+0x2c0], R60 ;  /* 0x0002c03c01007387 */ /* 0x0001e80000100a00 */
[----:B-1----:R-:W4:Y:S01]  /*4120*/  LDL.LU.64 R62, [R1+0x12d0] ;  /* 0x0012d000013e7983 */ /* 0x002f220000300a00 */
[----:B------:R-:W-:-:S03]  /*4130*/  VIADD R2, R57, 0xffffffec ;  /* 0xffffffec39027836 */ /* 0x000fc60000000000 */
[----:B------:R1:W-:Y:S02]  /*4140*/  STL.64 [R1+0x2b8], R58 ;  /* 0x0002b83a01007387 */ /* 0x0003e40000100a00 */
[----:B------:R-:W-:Y:S01]  /*4150*/  ISETP.GE.U32.AND P3, PT, R2, 0x7fffffad, PT ;  /* 0x7fffffad0200780c */ /* 0x000fe20003f66070 */
[----:B------:R-:W-:Y:S01]  /*4160*/  IMAD R2, R90, 0x2a, RZ ;  /* 0x0000002a5a027824 */ /* 0x000fe200078e02ff */
[----:B------:R-:W-:Y:S04]  /*4170*/  STL [R1+0x4e4], R80 ;  /* 0x0004e45001007387 */ /* 0x000fe80000100800 */
[----:B------:R-:W-:Y:S04]  /*4180*/  STL [R1+0x408], R54 ;  /* 0x0004083601007387 */ /* 0x000fe80000100800 */
[----:B------:R1:W-:Y:S01]  /*4190*/  STL [R1+0x40c], R55 ;  /* 0x00040c3701007387 */ /* 0x0003e20000100800 */
[----:B0-----:R-:W-:-:S04]  /*41a0*/  IMAD.WIDE R60, R2, 0x2, R84 ;  /* 0x00000002023c7825 */ /* 0x001fc800078e0254 */
[----:B-1----:R-:W-:-:S04]  /*41b0*/  IMAD.WIDE R58, R2, 0x2, R82 ;  /* 0x00000002023a7825 */ /* 0x002fc800078e0252 */
[C---:B------:R-:W-:Y:S01]  /*41c0*/  IMAD.WIDE R54, R2.reuse, 0x2, R86 ;  /* 0x0000000202367825 */ /* 0x040fe200078e0256 */
[----:B--2---:R-:W-:Y:S04]  /*41d0*/  STL [R1+0x410], R64 ;  /* 0x0004104001007387 */ /* 0x004fe80000100800 */
[----:B---3--:R0:W-:Y:S04]  /*41e0*/  STL [R1+0x414], R65 ;  /* 0x0004144101007387 */ /* 0x0081e80000100800 */
[----:B------:R1:W-:Y:S01]  /*41f0*/  STL.64 [R1+0x1f0], R54 ;  /* 0x0001f03601007387 */ /* 0x0003e20000100a00 */
[----:B0-----:R-:W-:Y:S01]  /*4200*/  IMAD.WIDE R64, R2, 0x2, R88 ;  /* 0x0000000202407825 */ /* 0x001fe200078e0258 */
[----:B----4-:R-:W-:-:S02]  /*4210*/  PRMT R50, RZ, 0x7610, R50 ;  /* 0x00007610ff327816 */ /* 0x010fc40000000032 */
[----:B------:R-:W-:Y:S02]  /*4220*/  PRMT R51, RZ, 0x7610, R51 ;  /* 0x00007610ff337816 */ /* 0x000fe40000000033 */
[----:B------:R-:W-:Y:S02]  /*4230*/  PRMT R63, RZ, 0x7610, R63 ;  /* 0x00007610ff3f7816 */ /* 0x000fe4000000003f */
[----:B------:R-:W-:Y:S01]  /*4240*/  PRMT R62, RZ, 0x7610, R62 ;  /* 0x00007610ff3e7816 */ /* 0x000fe2000000003e */
[----:B------:R0:W-:Y:S04]  /*4250*/  STL.64 [R1+0x1e8], R64 ;  /* 0x0001e84001007387 */ /* 0x0001e80000100a00 */
[----:B------:R-:W2:Y:S04]  /*4260*/  @!P2 LDG.E.U16 R63, desc[UR16][R54.64] ;  /* 0x00000010363fa981 */ /* 0x000ea8000c1e1500 */
[----:B------:R3:W4:Y:S04]  /*4270*/  @!P2 LDG.E.U16 R62, desc[UR16][R64.64] ;  /* 0x00000010403ea981 */ /* 0x000728000c1e1500 */
[----:B------:R-:W2:Y:S04]  /*4280*/  @!P2 LDG.E.U16 R50, desc[UR16][R58.64] ;  /* 0x000000103a32a981 */ /* 0x000ea8000c1e1500 */
[----:B-1----:R-:W3:Y:S04]  /*4290*/  LDL.LU.64 R54, [R1+0x12c8] ;  /* 0x0012c80001367983 */ /* 0x002ee80000300a00 */
[----:B------:R-:W-:Y:S04]  /*42a0*/  STL.64 [R1+0x1e0], R60 ;  /* 0x0001e03c01007387 */ /* 0x000fe80000100a00 */
[----:B0-----:R-:W3:Y:S04]  /*42b0*/  LDL.LU R64, [R1+0x12c0] ;  /* 0x0012c00001407983 */ /* 0x001ee80000300800 */
[----:B------:R-:W4:Y:S01]  /*42c0*/  @!P2 LDG.E.U16 R51, desc[UR16][R60.64] ;  /* 0x000000103c33a981 */ /* 0x000f22000c1e1500 */
[----:B------:R-:W-:-:S03]  /*42d0*/  VIADD R2, R57, 0xffffffe4 ;  /* 0xffffffe439027836 */ /* 0x000fc60000000000 */
[----:B------:R-:W-:Y:S02]  /*42e0*/  STL.64 [R1+0x1d8], R58 ;  /* 0x0001d83a01007387 */ /* 0x000fe40000100a00 */
[----:B------:R-:W-:Y:S01]  /*42f0*/  ISETP.GE.U32.AND P2, PT, R2, 0x7fffffa5, PT ;  /* 0x7fffffa50200780c */ /* 0x000fe20003f46070 */
[----:B------:R-:W-:Y:S01]  /*4300*/  IMAD R2, R90, 0x32, RZ ;  /* 0x000000325a027824 */ /* 0x000fe200078e02ff */
[----:B--2---:R-:W-:Y:S01]  /*4310*/  STL [R1+0x3f8], R50 ;  /* 0x0003f83201007387 */ /* 0x004fe20000100800 */
[----:B---3--:R-:W-:-:S03]  /*4320*/  PRMT R64, RZ, 0x7610, R64 ;  /* 0x00007610ff407816 */ /* 0x008fc60000000040 */
[----:B----4-:R0:W-:Y:S04]  /*4330*/  STL [R1+0x3fc], R51 ;  /* 0x0003fc3301007387 */ /* 0x0101e80000100800 */
[----:B------:R-:W-:Y:S01]  /*4340*/  STL [R1+0x400], R62 ;  /* 0x0004003e01007387 */ /* 0x000fe20000100800 */
[----:B0-----:R-:W-:-:S03]  /*4350*/  IMAD.WIDE R50, R2, 0x2, R86 ;  /* 0x0000000202327825 */ /* 0x001fc600078e0256 */
[----:B------:R0:W-:Y:S04]  /*4360*/  STL [R1+0x404], R63 ;  /* 0x0004043f01007387 */ /* 0x0001e80000100800 */
[----:B------:R-:W2:Y:S01]  /*4370*/  @!P6 LDG.E.U16 R64, desc[UR16][R50.64] ;  /* 0x000000103240e981 */ /* 0x000ea2000c1e1500 */
[----:B0-----:R-:W-:-:S03]  /*4380*/  IMAD.WIDE R62, R2, 0x2, R88 ;  /* 0x00000002023e7825 */ /* 0x001fc600078e0258 */
[----:B------:R0:W-:Y:S04]  /*4390*/  STL.64 [R1+0x110], R50 ;  /* 0x0001103201007387 */ /* 0x0001e80000100a00 */
[----:B------:R-:W-:Y:S04]  /*43a0*/  STL.64 [R1+0x108], R62 ;  /* 0x0001083e01007387 */ /* 0x000fe80000100a00 */
[----:B0-----:R-:W3:Y:S01]  /*43b0*/  LDL.LU.64 R50, [R1+0x12b8] ;  /* 0x0012b80001327983 */ /* 0x001ee20000300a00 */
[----:B------:R-:W-:Y:S01]  /*43c0*/  PRMT R52, RZ, 0x7610, R52 ;  /* 0x00007610ff347816 */ /* 0x000fe20000000034 */
[----:B------:R-:W-:Y:S01]  /*43d0*/  IMAD.WIDE R60, R2, 0x2, R84 ;  /* 0x00000002023c7825 */ /* 0x000fe200078e0254 */
[----:B------:R-:W-:-:S03]  /*43e0*/  PRMT R56, RZ, 0x7610, R56 ;  /* 0x00007610ff387816 */ /* 0x000fc60000000038 */
[----:B------:R-:W-:Y:S01]  /*43f0*/  IMAD.WIDE R58, R2, 0x2, R82 ;  /* 0x00000002023a7825 */ /* 0x000fe200078e0252 */
[----:B------:R-:W-:Y:S01]  /*4400*/  PRMT R53, RZ, 0x7610, R53 ;  /* 0x00007610ff357816 */ /* 0x000fe20000000035 */
[----:B------:R-:W-:Y:S04]  /*4410*/  STL.64 [R1+0x100], R60 ;  /* 0x0001003c01007387 */ /* 0x000fe80000100a00 */
[----:B------:R0:W-:Y:S04]  /*4420*/  STL.64 [R1+0xf8], R58 ;  /* 0x0000f83a01007387 */ /* 0x0001e80000100a00 */
[----:B------:R0:W4:Y:S01]  /*4430*/  @!P6 LDG.E.U16 R52, desc[UR16][R58.64] ;  /* 0x000000103a34e981 */ /* 0x000122000c1e1500 */
[----:B------:R-:W-:-:S03]  /*4440*/  PRMT R48, RZ, 0x7610, R48 ;  /* 0x00007610ff307816 */ /* 0x000fc60000000030 */
[----:B------:R1:W4:Y:S01]  /*4450*/  @!P6 LDG.E.U16 R56, desc[UR16][R62.64] ;  /* 0x000000103e38e981 */ /* 0x000322000c1e1500 */
[----:B------:R-:W-:-:S03]  /*4460*/  PRMT R49, RZ, 0x7610, R49 ;  /* 0x00007610ff317816 */ /* 0x000fc60000000031 */
[----:B------:R1:W4:Y:S01]  /*4470*/  @!P6 LDG.E.U16 R53, desc[UR16][R60.64] ;  /* 0x000000103c35e981 */ /* 0x000322000c1e1500 */
[----:B0-----:R-:W-:-:S04]  /*4480*/  IMAD R58, R90, 0x3a, RZ ;  /* 0x0000003a5a3a7824 */ /* 0x001fc800078e02ff */
[----:B-1----:R-:W-:-:S04]  /*4490*/  IMAD.WIDE R62, R58, 0x2, R88 ;  /* 0x000000023a3e7825 */ /* 0x002fc800078e0258 */
[----:B------:R-:W-:-:S05]  /*44a0*/  IMAD.WIDE R60, R58, 0x2, R84 ;  /* 0x000000023a3c7825 */ /* 0x000fca00078e0254 */
[----:B------:R-:W4:Y:S04]  /*44b0*/  @!P5 LDG.E.U16 R49, desc[UR16][R60.64] ;  /* 0x000000103c31d981 */ /* 0x000f28000c1e1500 */
[----:B--2---:R0:W-:Y:S02]  /*44c0*/  STL [R1+0x334], R64 ;  /* 0x0003344001007387 */ /* 0x0041e40000100800 */
[----:B0-----:R-:W-:-:S04]  /*44d0*/  IMAD.WIDE R64, R58, 0x2, R86 ;  /* 0x000000023a407825 */ /* 0x001fc800078e0256 */
[----:B------:R-:W-:Y:S01]  /*44e0*/  IMAD.WIDE R58, R58, 0x2, R82 ;  /* 0x000000023a3a7825 */ /* 0x000fe200078e0252 */
[----:B---3--:R-:W-:-:S04]  /*44f0*/  PRMT R51, RZ, 0x7610, R51 ;  /* 0x00007610ff337816 */ /* 0x008fc80000000033 */
[----:B------:R0:W2:Y:S01]  /*4500*/  @!P5 LDG.E.U16 R48, desc[UR16][R58.64] ;  /* 0x000000103a30d981 */ /* 0x0000a2000c1e1500 */
[----:B------:R-:W-:-:S03]  /*4510*/  PRMT R50, RZ, 0x7610, R50 ;  /* 0x00007610ff327816 */ /* 0x000fc60000000032 */
[----:B------:R-:W3:Y:S04]  /*4520*/  @!P5 LDG.E.U16 R51, desc[UR16][R64.64] ;  /* 0x000000104033d981 */ /* 0x000ee8000c1e1500 */
[----:B------:R-:W3:Y:S04]  /*4530*/  @!P5 LDG.E.U16 R50, desc[UR16][R62.64] ;  /* 0x000000103e32d981 */ /* 0x000ee8000c1e1500 */
        /* <DEDUP_REMOVED lines=13> */
[----:B------:R-:W-:-:S03]  /*4610*/  VIADD R2, R57, 0xffffffd4 ;  /* 0xffffffd439027836 */ /* 0x000fc60000000000 */
[----:B------:R-:W-:Y:S04]  /*4620*/  STL [R1+0xf50], R60 ;  /* 0x000f503c01007387 */ /* 0x000fe80000100800 */
[----:B------:R-:W-:Y:S04]  /*4630*/  STL [R1+0x1060], R60 ;  /* 0x0010603c01007387 */ /* 0x000fe80000100800 */
[----:B------:R-:W-:Y:S04]  /*4640*/  STL [R1+0xf4c], R61 ;  /* 0x000f4c3d01007387 */ /* 0x000fe80000100800 */
[----:B----4-:R1:W-:Y:S04]  /*4650*/  STL [R1+0x330], R56 ;  /* 0x0003303801007387 */ /* 0x0103e80000100800 */
[----:B------:R-:W-:Y:S01]  /*4660*/  STL [R1+0x1058], R61 ;  /* 0x0010583d01007387 */ /* 0x000fe20000100800 */
[----:B------:R-:W-:-:S03]  /*4670*/  ISETP.GE.U32.AND P5, PT, R2, 0x7fffff95, PT ;  /* 0x7fffff950200780c */ /* 0x000fc60003fa6070 */
[----:B------:R-:W-:Y:S01]  /*4680*/  STL [R1+0x32c], R53 ;  /* 0x00032c3501007387 */ /* 0x000fe20000100800 */
[----:B------:R-:W-:-:S03]  /*4690*/  IMAD R2, R90, 0x3, RZ ;  /* 0x000000035a027824 */ /* 0x000fc600078e02ff */
[----:B------:R-:W-:Y:S04]  /*46a0*/  STL [R1+0xf58], R58 ;  /* 0x000f583a01007387 */ /* 0x000fe80000100800 */
[----:B------:R-:W-:Y:S04]  /*46b0*/  STL [R1+0x328], R52 ;  /* 0x0003283401007387 */ /* 0x000fe80000100800 */
[----:B------:R0:W-:Y:S04]  /*46c0*/  STL [R1+0x1070], R58 ;  /* 0x0010703a01007387 */ /* 0x0001e80000100800 */
[----:B------:R-:W-:Y:S04]  /*46d0*/  STL [R1+0xf54], R59 ;  /* 0x000f543b01007387 */ /* 0x000fe80000100800 */
[----:B------:R-:W-:Y:S01]  /*46e0*/  STL [R1+0x1068], R59 ;  /* 0x0010683b01007387 */ /* 0x000fe20000100800 */
[----:B------:R-:W-:Y:S01]  /*46f0*/  PRMT R55, RZ, 0x7610, R55 ;  /* 0x00007610ff377816 */ /* 0x000fe20000000037 */
[C---:B-1----:R-:W-:Y:S01]  /*4700*/  IMAD.WIDE R56, R2.reuse, 0x2, R88 ;  /* 0x0000000202387825 */ /* 0x042fe200078e0258 */
[----:B------:R-:W-:Y:S01]  /*4710*/  PRMT R46, RZ, 0x7610, R46 ;  /* 0x00007610ff2e7816 */ /* 0x000fe2000000002e */
[----:B0-----:R-:W0:Y:S01]  /*4720*/  LDC R58, c[0x0][0x3a0] ;  /* 0x0000e800ff3a7b82 */ /* 0x001e220000000800 */
[----:B------:R-:W-:Y:S01]  /*4730*/  PRMT R47, RZ, 0x7610, R47 ;  /* 0x00007610ff2f7816 */ /* 0x000fe2000000002f */
[----:B------:R-:W-:Y:S01]  /*4740*/  IMAD.WIDE R52, R2, 0x2, R84 ;  /* 0x0000000202347825 */ /* 0x000fe200078e0254 */
[----:B------:R-:W-:-:S04]  /*4750*/  PRMT R54, RZ, 0x7610, R54 ;  /* 0x00007610ff367816 */ /* 0x000fc80000000036 */
[----:B------:R1:W4:Y:S04]  /*4760*/  @!P0 LDG.E.U16 R47, desc[UR16][R52.64] ;  /* 0x00000010342f8981 */ /* 0x000328000c1e1500 */
[----:B------:R-:W4:Y:S04]  /*4770*/  @!P0 LDG.E.U16 R54, desc[UR16][R56.64] ;  /* 0x0000001038368981 */ /* 0x000f28000c1e1500 */
[----:B--2---:R-:W-:Y:S04]  /*4780*/  STL [R1+0x318], R48 ;  /* 0x0003183001007387 */ /* 0x004fe80000100800 */
[----:B------:R2:W-:Y:S04]  /*4790*/  STL [R1+0x31c], R49 ;  /* 0x00031c3101007387 */ /* 0x0005e80000100800 */
[----:B---3--:R-:W-:Y:S01]  /*47a0*/  STL [R1+0x324], R51 ;  /* 0x0003243301007387 */ /* 0x008fe20000100800 */
[----:B--2---:R-:W-:-:S05]  /*47b0*/  IMAD.WIDE R48, R2, 0x2, R86 ;  /* 0x0000000202307825 */ /* 0x004fca00078e0256 */
[----:B------:R-:W-:Y:S04]  /*47c0*/  STL.64 [R1+0x660], R48 ;  /* 0x0006603001007387 */ /* 0x000fe80000100a00 */
[----:B------:R2:W-:Y:S04]  /*47d0*/  STL [R1+0x320], R50 ;  /* 0x0003203201007387 */ /* 0x0005e80000100800 */
[----:B------:R3:W-:Y:S04]  /*47e0*/  STL.64 [R1+0x658], R56 ;  /* 0x0006583801007387 */ /* 0x0007e80000100a00 */
[----:B------:R-:W4:Y:S01]  /*47f0*/  @!P0 LDG.E.U16 R55, desc[UR16][R48.64] ;  /* 0x0000001030378981 */ /* 0x000f22000c1e1500 */
[----:B--2---:R-:W-:-:S05]  /*4800*/  IMAD.WIDE R50, R2, 0x2, R82 ;  /* 0x0000000202327825 */ /* 0x004fca00078e0252 */
[----:B------:R2:W4:Y:S04]  /*4810*/  @!P0 LDG.E.U16 R46, desc[UR16][R50.64] ;  /* 0x00000010322e8981 */ /* 0x000528000c1e1500 */
[----:B------:R-:W4:Y:S04]  /*4820*/  LDL.LU.64 R48, [R1+0x12b0] ;  /* 0x0012b00001307983 */ /* 0x000f280000300a00 */
[----:B------:R1:W-:Y:S04]  /*4830*/  STL.64 [R1+0x650], R52 ;  /* 0x0006503401007387 */ /* 0x0003e80000100a00 */
[----:B---3--:R-:W3:Y:S01]  /*4840*/  LDL.LU.64 R56, [R1+0x12a8] ;  /* 0x0012a80001387983 */ /* 0x008ee20000300a00 */
[----:B0-----:R-:W-:-:S03]  /*4850*/  VIADD R2, R58, 0xffffffcc ;  /* 0xffffffcc3a027836 */ /* 0x001fc60000000000 */
[----:B------:R2:W-:Y:S02]  /*4860*/  STL.64 [R1+0x648], R50 ;  /* 0x0006483201007387 */ /* 0x0005e40000100a00 */
[----:B------:R-:W-:Y:S01]  /*4870*/  ISETP.GE.U32.AND P0, PT, R2, 0x7fffff8d, PT ;  /* 0x7fffff8d0200780c */ /* 0x000fe20003f06070 */
[----:B------:R-:W-:-:S04]  /*4880*/  IMAD R2, R90, 0xb, RZ ;  /* 0x0000000b5a027824 */ /* 0x000fc800078e02ff */
[----:B-1----:R-:W-:-:S04]  /*4890*/  IMAD.WIDE R52, R2, 0x2, R84 ;  /* 0x0000000202347825 */ /* 0x002fc800078e0254 */
[----:B--2---:R-:W-:Y:S01]  /*48a0*/  IMAD.WIDE R50, R2, 0x2, R82 ;  /* 0x0000000202327825 */ /* 0x004fe200078e0252 */
[----:B----4-:R-:W-:Y:S04]  /*48b0*/  STL [R1+0x710], R46 ;  /* 0x0007102e01007387 */ /* 0x010fe80000100800 */
[----:B------:R0:W-:Y:S01]  /*48c0*/  STL [R1+0x714], R47 ;  /* 0x0007142f01007387 */ /* 0x0001e20000100800 */
[----:B------:R-:W-:-:S03]  /*48d0*/  PRMT R48, RZ, 0x7610, R48 ;  /* 0x00007610ff307816 */ /* 0x000fc60000000030 */
[----:B------:R-:W-:Y:S01]  /*48e0*/  STL [R1+0x718], R54 ;  /* 0x0007183601007387 */ /* 0x000fe20000100800 */
[----:B------:R-:W-:Y:S02]  /*48f0*/  PRMT R49, RZ, 0x7610, R49 ;  /* 0x00007610ff317816 */ /* 0x000fe40000000031 */
[----:B---3--:R-:W-:Y:S01]  /*4900*/  PRMT R57, RZ, 0x7610, R57 ;  /* 0x00007610ff397816 */ /* 0x008fe20000000039 */
[----:B------:R1:W-:Y:S01]  /*4910*/  STL [R1+0x71c], R55 ;  /* 0x00071c3701007387 */ /* 0x0003e20000100800 */
[C---:B0-----:R-:W-:Y:S01]  /*4920*/  IMAD.WIDE R46, R2.reuse, 0x2, R86 ;  /* 0x00000002022e7825 */ /* 0x041fe200078e0256 */
[----:B------:R-:W-:Y:S02]  /*4930*/  PRMT R56, RZ, 0x7610, R56 ;  /* 0x00007610ff387816 */ /* 0x000fe40000000038 */
[----:B------:R-:W2:Y:S04]  /*4940*/  @!P4 LDG.E.U16 R48, desc[UR16][R50.64] ;  /* 0x000000103230c981 */ /* 0x000ea8000c1e1500 */
[----:B------:R0:W3:Y:S01]  /*4950*/  @!P4 LDG.E.U16 R49, desc[UR16][R52.64] ;  /* 0x000000103431c981 */ /* 0x0000e2000c1e1500 */
[----:B-1----:R-:W-:-:S03]  /*4960*/  IMAD.WIDE R54, R2, 0x2, R88 ;  /* 0x0000000202367825 */ /* 0x002fc600078e0258 */
[----:B------:R1:W-:Y:S04]  /*4970*/  STL.64 [R1+0x560], R46 ;  /* 0x0005602e01007387 */ /* 0x0003e80000100a00 */
[----:B------:R4:W-:Y:S04]  /*4980*/  STL.64 [R1+0x558], R54 ;  /* 0x0005583601007387 */ /* 0x0009e80000100a00 */
[----:B------:R-:W3:Y:S04]  /*4990*/  @!P4 LDG.E.U16 R57, desc[UR16][R46.64] ;  /* 0x000000102e39c981 */ /* 0x000ee8000c1e1500 */
[----:B------:R-:W3:Y:S04]  /*49a0*/  @!P4 LDG.E.U16 R56, desc[UR16][R54.64] ;  /* 0x000000103638c981 */ /* 0x000ee8000c1e1500 */
[----:B-1----:R-:W3:Y:S04]  /*49b0*/  LDL.LU.64 R46, [R1+0x12a0] ;  /* 0x0012a000012e7983 */ /* 0x002ee80000300a00 */
[----:B------:R0:W-:Y:S04]  /*49c0*/  STL.64 [R1+0x550], R52 ;  /* 0x0005503401007387 */ /* 0x0001e80000100a00 */
[----:B----4-:R-:W4:Y:S01]  /*49d0*/  LDL.LU.64 R54, [R1+0x1298] ;  /* 0x0012980001367983 */ /* 0x010f220000300a00 */
[----:B------:R-:W-:-:S03]  /*49e0*/  VIADD R2, R58, 0xffffffc4 ;  /* 0xffffffc43a027836 */ /* 0x000fc60000000000 */
[----:B------:R1:W-:Y:S02]  /*49f0*/  STL.64 [R1+0x548], R50 ;  /* 0x0005483201007387 */ /* 0x0003e40000100a00 */
[----:B------:R-:W-:Y:S01]  /*4a00*/  ISETP.GE.U32.AND P4, PT, R2, 0x7fffff85, PT ;  /* 0x7fffff850200780c */ /* 0x000fe20003f86070 */
[----:B------:R-:W-:-:S04]  /*4a10*/  IMAD R2, R90, 0x13, RZ ;  /* 0x000000135a027824 */ /* 0x000fc800078e02ff */
[----:B0-----:R-:W-:-:S04]  /*4a20*/  IMAD.WIDE R52, R2, 0x2, R84 ;  /* 0x0000000202347825 */ /* 0x001fc800078e0254 */
[C---:B-1----:R-:W-:Y:S01]  /*4a30*/  IMAD.WIDE R50, R2.reuse, 0x2, R82 ;  /* 0x0000000202327825 */ /* 0x042fe200078e0252 */
[----:B--2---:R-:W-:Y:S04]  /*4a40*/  STL [R1+0x700], R48 ;  /* 0x0007003001007387 */ /* 0x004fe80000100800 */
[----:B---3--:R0:W-:Y:S02]  /*4a50*/  STL [R1+0x704], R49 ;  /* 0x0007043101007387 */ /* 0x0081e40000100800 */
[----:B0-----:R-:W-:Y:S02]  /*4a60*/  IMAD.WIDE R48, R2, 0x2, R86 ;  /* 0x0000000202307825 */ /* 0x001fe400078e0256 */
[----:B------:R-:W-:Y:S04]  /*4a70*/  STL [R1+0x708], R56 ;  /* 0x0007083801007387 */ /* 0x000fe80000100800 */
[----:B------:R0:W-:Y:S01]  /*4a80*/  STL [R1+0x70c], R57 ;  /* 0x00070c3901007387 */ /* 0x0001e20000100800 */
[----:B------:R-:W-:-:S02]  /*4a90*/  PRMT R46, RZ, 0x7610, R46 ;  /* 0x00007610ff2e7816 */ /* 0x000fc4000000002e */
[----:B------:R-:W-:Y:S01]  /*4aa0*/  PRMT R47, RZ, 0x7610, R47 ;  /* 0x00007610ff2f7816 */ /* 0x000fe2000000002f */
[----:B------:R1:W-:Y:S04]  /*4ab0*/  STL.64 [R1+0x470], R48 ;  /* 0x0004703001007387 */ /* 0x0003e80000100a00 */
[----:B------:R-:W2:Y:S01]  /*4ac0*/  @!P3 LDG.E.U16 R46, desc[UR16][R50.64] ;  /* 0x00000010322eb981 */ /* 0x000ea2000c1e1500 */
[----:B----4-:R-:W-:Y:S01]  /*4ad0*/  PRMT R55, RZ, 0x7610, R55 ;  /* 0x00007610ff377816 */ /* 0x010fe20000000037 */
[----:B0-----:R-:W-:Y:S01]  /*4ae0*/  IMAD.WIDE R56, R2, 0x2, R88 ;  /* 0x0000000202387825 */ /* 0x001fe200078e0258 */
[----:B------:R-:W-:Y:S01]  /*4af0*/  PRMT R54, RZ, 0x7610, R54 ;  /* 0x00007610ff367816 */ /* 0x000fe20000000036 */
[----:B------:R0:W3:Y:S04]  /*4b00*/  @!P3 LDG.E.U16 R47, desc[UR16][R52.64] ;  /* 0x00000010342fb981 */ /* 0x0000e8000c1e1500 */
        /* <DEDUP_REMOVED lines=57> */
[----:B------:R-:W-:Y:S02]  /*4ea0*/  STL.64 [R1+0x298], R50 ;  /* 0x0002983201007387 */ /* 0x000fe40000100a00 */
[----:B------:R-:W-:Y:S01]  /*4eb0*/  ISETP.GE.U32.AND P6, PT, R2, 0x7fffffac, PT ;  /* 0x7fffffac0200780c */ /* 0x000fe20003fc6070 */
[----:B------:R-:W-:-:S04]  /*4ec0*/  IMAD R2, R90, 0x2b, RZ ;  /* 0x0000002b5a027824 */ /* 0x000fc800078e02ff */
[C---:B0-----:R-:W-:Y:S01]  /*4ed0*/  IMAD.WIDE R52, R2.reuse, 0x2, R88 ;  /* 0x0000000202347825 */ /* 0x041fe200078e0258 */
[----:B--2---:R-:W-:Y:S04]  /*4ee0*/  STL [R1+0x6d0], R46 ;  /* 0x0006d02e01007387 */ /* 0x004fe80000100800 */
[----:B---3--:R0:W-:Y:S02]  /*4ef0*/  STL [R1+0x6d4], R47 ;  /* 0x0006d42f01007387 */ /* 0x0081e40000100800 */
[C---:B0-----:R-:W-:Y:S02]  /*4f00*/  IMAD.WIDE R46, R2.reuse, 0x2, R86 ;  /* 0x00000002022e7825 */ /* 0x041fe400078e0256 */
[----:B------:R-:W-:Y:S04]  /*4f10*/  STL [R1+0x6d8], R54 ;  /* 0x0006d83601007387 */ /* 0x000fe80000100800 */
[----:B------:R0:W-:Y:S04]  /*4f20*/  STL [R1+0x6dc], R55 ;  /* 0x0006dc3701007387 */ /* 0x0001e80000100800 */
[----:B------:R1:W-:Y:S01]  /*4f30*/  STL.64 [R1+0x1d0], R46 ;  /* 0x0001d02e01007387 */ /* 0x0003e20000100a00 */
[----:B----4-:R-:W-:Y:S01]  /*4f40*/  PRMT R57, RZ, 0x7610, R57 ;  /* 0x00007610ff397816 */ /* 0x010fe20000000039 */
[C---:B0-----:R-:W-:Y:S01]  /*4f50*/  IMAD.WIDE R54, R2.reuse, 0x2, R84 ;  /* 0x0000000202367825 */ /* 0x041fe200078e0254 */
[----:B------:R-:W-:Y:S01]  /*4f60*/  PRMT R56, RZ, 0x7610, R56 ;  /* 0x00007610ff387816 */ /* 0x000fe20000000038 */
[----:B------:R0:W-:Y:S04]  /*4f70*/  STL.64 [R1+0x1c8], R52 ;  /* 0x0001c83401007387 */ /* 0x0001e80000100a00 */
[----:B------:R-:W2:Y:S04]  /*4f80*/  @!P5 LDG.E.U16 R57, desc[UR16][R46.64] ;  /* 0x000000102e39d981 */ /* 0x000ea8000c1e1500 */
[----:B------:R-:W3:Y:S04]  /*4f90*/  @!P5 LDG.E.U16 R56, desc[UR16][R52.64] ;  /* 0x000000103438d981 */ /* 0x000ee8000c1e1500 */
[----:B-1----:R-:W4:Y:S04]  /*4fa0*/  LDL.LU.64 R46, [R1+0x1260] ;  /* 0x00126000012e7983 */ /* 0x002f280000300a00 */
[----:B------:R1:W-:Y:S04]  /*4fb0*/  STL.64 [R1+0x1c0], R54 ;  /* 0x0001c03601007387 */ /* 0x0003e80000100a00 */
[----:B0-----:R-:W4:Y:S01]  /*4fc0*/  LDL.LU.64 R52, [R1+0x1258] ;  /* 0x0012580001347983 */ /* 0x001f220000300a00 */
        /* <DEDUP_REMOVED lines=8> */
[----:B------:R-:W-:Y:S02]  /*5050*/  STL.64 [R1+0x1b8], R50 ;  /* 0x0001b83201007387 */ /* 0x000fe40000100a00 */
[----:B-1----:R-:W-:-:S02]  /*5060*/  IMAD.WIDE R54, R2, 0x2, R88 ;  /* 0x0000000202367825 */ /* 0x002fc400078e0258 */
[----:B---3--:R-:W-:Y:S04]  /*5070*/  STL [R1+0x6c8], R56 ;  /* 0x0006c83801007387 */ /* 0x008fe80000100800 */
[----:B--2---:R1:W-:Y:S01]  /*5080*/  STL [R1+0x6cc], R57 ;  /* 0x0006cc3901007387 */ /* 0x0043e20000100800 */
[----:B----4-:R-:W-:Y:S01]  /*5090*/  PRMT R52, RZ, 0x7610, R52 ;  /* 0x00007610ff347816 */ /* 0x010fe20000000034 */
[----:B-1----:R-:W-:Y:S01]  /*50a0*/  IMAD.WIDE R56, R2, 0x2, R86 ;  /* 0x0000000202387825 */ /* 0x002fe200078e0256 */
[----:B------:R-:W-:-:S04]  /*50b0*/  PRMT R53, RZ, 0x7610, R53 ;  /* 0x00007610ff357816 */ /* 0x000fc80000000035 */
[----:B------:R-:W2:Y:S04]  /*50c0*/  @!P0 LDG.E.U16 R52, desc[UR16][R54.64] ;  /* 0x0000001036348981 */ /* 0x000ea8000c1e1500 */
[----:B------:R-:W3:Y:S01]  /*50d0*/  @!P0 LDG.E.U16 R53, desc[UR16][R56.64] ;  /* 0x0000001038358981 */ /* 0x000ee2000c1e1500 */
[----:B------:R-:W-:Y:S01]  /*50e0*/  PRMT R43, RZ, 0x7610, R43 ;  /* 0x00007610ff2b7816 */ /* 0x000fe2000000002b */
[C---:B0-----:R-:W-:Y:S02]  /*50f0*/  IMAD.WIDE R50, R2.reuse, 0x2, R84 ;  /* 0x0000000202327825 */ /* 0x041fe400078e0254 */
[----:B------:R-:W-:Y:S04]  /*5100*/  STL [R1+0x6c0], R48 ;  /* 0x0006c03001007387 */ /* 0x000fe80000100800 */
[----:B------:R0:W-:Y:S04]  /*5110*/  STL [R1+0x6c4], R49 ;  /* 0x0006c43101007387 */ /* 0x0001e80000100800 */
[----:B------:R-:W-:Y:S04]  /*5120*/  STL.64 [R1+0xf0], R56 ;  /* 0x0000f03801007387 */ /* 0x000fe80000100a00 */
[----:B------:R-:W-:Y:S01]  /*5130*/  STL.64 [R1+0xe8], R54 ;  /* 0x0000e83601007387 */ /* 0x000fe20000100a00 */
[----:B0-----:R-:W-:-:S03]  /*5140*/  IMAD.WIDE R48, R2, 0x2, R82 ;  /* 0x0000000202307825 */ /* 0x001fc600078e0252 */
[----:B------:R0:W-:Y:S04]  /*5150*/  STL.64 [R1+0xe0], R50 ;  /* 0x0000e03201007387 */ /* 0x0001e80000100a00 */
[----:B------:R0:W4:Y:S01]  /*5160*/  @!P0 LDG.E.U16 R43, desc[UR16][R50.64] ;  /* 0x00000010322b8981 */ /* 0x000122000c1e1500 */
[----:B------:R-:W-:-:S03]  /*5170*/  PRMT R42, RZ, 0x7610, R42 ;  /* 0x00007610ff2a7816 */ /* 0x000fc6000000002a */
[----:B------:R-:W-:Y:S01]  /*5180*/  STL.64 [R1+0xd8], R48 ;  /* 0x0000d83001007387 */ /* 0x000fe20000100a00 */
[----:B------:R-:W-:Y:S02]  /*5190*/  PRMT R24, RZ, 0x7610, R24 ;  /* 0x00007610ff187816 */ /* 0x000fe40000000018 */
[----:B------:R-:W-:Y:S01]  /*51a0*/  PRMT R25, RZ, 0x7610, R25 ;  /* 0x00007610ff197816 */ /* 0x000fe20000000019 */
[----:B------:R-:W4:Y:S01]  /*51b0*/  @!P0 LDG.E.U16 R42, desc[UR16][R48.64] ;  /* 0x00000010302a8981 */ /* 0x000f22000c1e1500 */
[----:B0-----:R-:W-:Y:S01]  /*51c0*/  IMAD R50, R90, 0x3b, RZ ;  /* 0x0000003b5a327824 */ /* 0x001fe200078e02ff */
[----:B------:R-:W-:-:S03]  /*51d0*/  PRMT R26, RZ, 0x7610, R26 ;  /* 0x00007610ff1a7816 */ /* 0x000fc6000000001a */
[----:B------:R-:W-:Y:S01]  /*51e0*/  IMAD.WIDE R56, R50, 0x2, R86 ;  /* 0x0000000232387825 */ /* 0x000fe200078e0256 */
[----:B------:R-:W-:-:S03]  /*51f0*/  PRMT R27, RZ, 0x7610, R27 ;  /* 0x00007610ff1b7816 */ /* 0x000fc6000000001b */
[----:B------:R-:W-:-:S03]  /*5200*/  IMAD.WIDE R54, R50, 0x2, R88 ;  /* 0x0000000232367825 */ /* 0x000fc600078e0258 */
[----:B------:R-:W4:Y:S04]  /*5210*/  @!P4 LDG.E.U16 R27, desc[UR16][R56.64] ;  /* 0x00000010381bc981 */ /* 0x000f28000c1e1500 */
[----:B------:R-:W4:Y:S04]  /*5220*/  @!P4 LDG.E.U16 R26, desc[UR16][R54.64] ;  /* 0x00000010361ac981 */ /* 0x000f28000c1e1500 */
[----:B--2---:R-:W-:Y:S04]  /*5230*/  STL [R1+0x6b8], R52 ;  /* 0x0006b83401007387 */ /* 0x004fe80000100800 */
[----:B---3--:R0:W-:Y:S02]  /*5240*/  STL [R1+0x6bc], R53 ;  /* 0x0006bc3501007387 */ /* 0x0081e40000100800 */
[----:B0-----:R-:W-:-:S04]  /*5250*/  IMAD.WIDE R52, R50, 0x2, R84 ;  /* 0x0000000232347825 */ /* 0x001fc800078e0254 */
[----:B------:R-:W-:Y:S01]  /*5260*/  IMAD.WIDE R50, R50, 0x2, R82 ;  /* 0x0000000232327825 */ /* 0x000fe200078e0252 */
[----:B------:R-:W2:Y:S04]  /*5270*/  @!P4 LDG.E.U16 R25, desc[UR16][R52.64] ;  /* 0x000000103419c981 */ /* 0x000ea8000c1e1500 */
[----:B------:R-:W3:Y:S01]  /*5280*/  @!P4 LDG.E.U16 R24, desc[UR16][R50.64] ;  /* 0x000000103218c981 */ /* 0x000ee2000c1e1500 */
[----:B------:R-:W-:-:S03]  /*5290*/  VIADD R2, R58, 0xffffffdb ;  /* 0xffffffdb3a027836 */ /* 0x000fc60000000000 */
        /* <DEDUP_REMOVED lines=15> */
[----:B------:R-:W-:Y:S04]  /*5390*/  STL [R1+0x10c0], R51 ;  /* 0x0010c03301007387 */ /* 0x000fe80000100800 */
[----:B----4-:R-:W-:Y:S04]  /*53a0*/  STL [R1+0x6b4], R43 ;  /* 0x0006b42b01007387 */ /* 0x010fe80000100800 */
[----:B------:R0:W-:Y:S01]  /*53b0*/  STL [R1+0x6b0], R42 ;  /* 0x0006b02a01007387 */ /* 0x0001e20000100800 */
[----:B------:R-:W-:Y:S01]  /*53c0*/  PRMT R47, RZ, 0x7610, R47 ;  /* 0x00007610ff2f7816 */ /* 0x000fe2000000002f */
[----:B------:R-:W-:Y:S01]  /*53d0*/  IMAD.WIDE R48, R2, 0x2, R88 ;  /* 0x0000000202307825 */ /* 0x000fe200078e0258 */
[----:B------:R-:W-:-:S02]  /*53e0*/  PRMT R22, RZ, 0x7610, R22 ;  /* 0x00007610ff167816 */ /* 0x000fc40000000016 */
[----:B------:R-:W-:Y:S02]  /*53f0*/  PRMT R23, RZ, 0x7610, R23 ;  /* 0x00007610ff177816 */ /* 0x000fe40000000017 */
[----:B------:R-:W-:Y:S01]  /*5400*/  PRMT R46, RZ, 0x7610, R46 ;  /* 0x00007610ff2e7816 */ /* 0x000fe2000000002e */
[----:B0-----:R-:W-:-:S05]  /*5410*/  IMAD.WIDE R42, R2, 0x2, R84 ;  /* 0x00000002022a7825 */ /* 0x001fca00078e0254 */
[----:B------:R-:W4:Y:S04]  /*5420*/  @!P3 LDG.E.U16 R46, desc[UR16][R48.64] ;  /* 0x00000010302eb981 */ /* 0x000f28000c1e1500 */
[----:B------:R0:W4:Y:S04]  /*5430*/  @!P3 LDG.E.U16 R23, desc[UR16][R42.64] ;  /* 0x000000102a17b981 */ /* 0x000128000c1e1500 */
[----:B---3--:R-:W-:Y:S04]  /*5440*/  STL [R1+0x720], R24 ;  /* 0x0007201801007387 */ /* 0x008fe80000100800 */
[----:B--2---:R1:W-:Y:S04]  /*5450*/  STL [R1+0x724], R25 ;  /* 0x0007241901007387 */ /* 0x0043e80000100800 */
[----:B------:R-:W-:Y:S04]  /*5460*/  STL [R1+0x728], R26 ;  /* 0x0007281a01007387 */ /* 0x000fe80000100800 */
[----:B------:R2:W-:Y:S01]  /*5470*/  STL [R1+0x72c], R27 ;  /* 0x00072c1b01007387 */ /* 0x0005e20000100800 */
[----:B-1----:R-:W-:-:S04]  /*5480*/  IMAD.WIDE R24, R2, 0x2, R86 ;  /* 0x0000000202187825 */ /* 0x002fc800078e0256 */
[----:B--2---:R-:W-:Y:S01]  /*5490*/  IMAD.WIDE R26, R2, 0x2, R82 ;  /* 0x00000002021a7825 */ /* 0x004fe200078e0252 */
[----:B------:R1:W-:Y:S04]  /*54a0*/  STL.64 [R1+0x640], R24 ;  /* 0x0006401801007387 */ /* 0x0003e80000100a00 */
[----:B------:R2:W-:Y:S04]  /*54b0*/  STL.64 [R1+0x638], R48 ;  /* 0x0006383001007387 */ /* 0x0005e80000100a00 */
[----:B------:R-:W3:Y:S04]  /*54c0*/  @!P3 LDG.E.U16 R47, desc[UR16][R24.64] ;  /* 0x00000010182fb981 */ /* 0x000ee8000c1e1500 */
[----:B------:R0:W3:Y:S04]  /*54d0*/  @!P3 LDG.E.U16 R22, desc[UR16][R26.64] ;  /* 0x000000101a16b981 */ /* 0x0000e8000c1e1500 */
[----:B-1----:R-:W4:Y:S04]  /*54e0*/  LDL.LU.64 R24, [R1+0x1250] ;  /* 0x0012500001187983 */ /* 0x002f280000300a00 */
[----:B------:R0:W-:Y:S04]  /*54f0*/  STL.64 [R1+0x630], R42 ;  /* 0x0006302a01007387 */ /* 0x0001e80000100a00 */
[----:B--2---:R-:W2:Y:S01]  /*5500*/  LDL.LU.64 R48, [R1+0x1248] ;  /* 0x0012480001307983 */ /* 0x004ea20000300a00 */
[----:B------:R-:W-:-:S03]  /*5510*/  VIADD R2, R58, 0xffffffcb ;  /* 0xffffffcb3a027836 */ /* 0x000fc60000000000 */
[----:B------:R1:W-:Y:S02]  /*5520*/  STL.64 [R1+0x628], R26 ;  /* 0x0006281a01007387 */ /* 0x0003e40000100a00 */
[----:B------:R-:W-:Y:S01]  /*5530*/  ISETP.GE.U32.AND P3, PT, R2, 0x7fffff8c, PT ;  /* 0x7fffff8c0200780c */ /* 0x000fe20003f66070 */
[----:B------:R-:W-:-:S04]  /*5540*/  IMAD R2, R90, 0xc, RZ ;  /* 0x0000000c5a027824 */ /* 0x000fc800078e02ff */
[----:B0-----:R-:W-:-:S04]  /*5550*/  IMAD.WIDE R42, R2, 0x2, R84 ;  /* 0x00000002022a7825 */ /* 0x001fc800078e0254 */
[----:B-1----:R-:W-:Y:S01]  /*5560*/  IMAD.WIDE R26, R2, 0x2, R82 ;  /* 0x00000002021a7825 */ /* 0x002fe200078e0252 */
[----:B---3--:R-:W-:Y:S04]  /*5570*/  STL [R1+0x7a0], R22 ;  /* 0x0007a01601007387 */ /* 0x008fe80000100800 */
[----:B----4-:R0:W-:Y:S01]  /*5580*/  STL [R1+0x7a4], R23 ;  /* 0x0007a41701007387 */ /* 0x0101e20000100800 */
[----:B------:R-:W-:-:S03]  /*5590*/  PRMT R24, RZ, 0x7610, R24 ;  /* 0x00007610ff187816 */ /* 0x000fc60000000018 */
[----:B------:R-:W-:Y:S01]  /*55a0*/  STL [R1+0x7a8], R46 ;  /* 0x0007a82e01007387 */ /* 0x000fe20000100800 */
[----:B------:R-:W-:-:S03]  /*55b0*/  PRMT R25, RZ, 0x7610, R25 ;  /* 0x00007610ff197816 */ /* 0x000fc60000000019 */
[----:B------:R1:W-:Y:S01]  /*55c0*/  STL [R1+0x7ac], R47 ;  /* 0x0007ac2f01007387 */ /* 0x0003e20000100800 */
[----:B--2---:R-:W-:Y:S01]  /*55d0*/  PRMT R49, RZ, 0x7610, R49 ;  /* 0x00007610ff317816 */ /* 0x004fe20000000031 */
[C---:B0-----:R-:W-:Y:S01]  /*55e0*/  IMAD.WIDE R22, R2.reuse, 0x2, R86 ;  /* 0x0000000202167825 */ /* 0x041fe200078e0256 */
[----:B------:R-:W-:Y:S01]  /*55f0*/  PRMT R48, RZ, 0x7610, R48 ;  /* 0x00007610ff307816 */ /* 0x000fe20000000030 */
        /* <DEDUP_REMOVED lines=48> */
[----:B------:R1:W-:Y:S01]  /*5900*/  STL.64 [R1+0x370], R22 ;  /* 0x0003701601007387 */ /* 0x0003e20000100a00 */
[----:B----4-:R-:W-:Y:S01]  /*5910*/  PRMT R49, RZ, 0x7610, R49 ;  /* 0x00007610ff317816 */ /* 0x010fe20000000031 */
[----:B0-----:R-:W-:Y:S01]  /*5920*/  IMAD.WIDE R46, R2, 0x2, R84 ;  /* 0x00000002022e7825 */ /* 0x001fe200078e0254 */
[----:B------:R-:W-:Y:S01]  /*5930*/  PRMT R48, RZ, 0x7610, R48 ;  /* 0x00007610ff307816 */ /* 0x000fe20000000030 */
[----:B------:R0:W-:Y:S04]  /*5940*/  STL.64 [R1+0x368], R42 ;  /* 0x0003682a01007387 */ /* 0x0001e80000100a00 */
[----:B------:R-:W2:Y:S04]  /*5950*/  @!P5 LDG.E.U16 R49, desc[UR16][R22.64] ;  /* 0x000000101631d981 */ /* 0x000ea8000c1e1500 */
[----:B------:R-:W3:Y:S04]  /*5960*/  @!P5 LDG.E.U16 R24, desc[UR16][R26.64] ;  /* 0x000000101a18d981 */ /* 0x000ee8000c1e1500 */
[----:B------:R-:W4:Y:S04]  /*5970*/  @!P5 LDG.E.U16 R48, desc[UR16][R42.64] ;  /* 0x000000102a30d981 */ /* 0x000f28000c1e1500 */
[----:B-1----:R-:W2:Y:S04]  /*5980*/  LDL.LU.64 R22, [R1+0x1220] ;  /* 0x0012200001167983 */ /* 0x002ea80000300a00 */
[----:B------:R1:W-:Y:S04]  /*5990*/  STL.64 [R1+0x360], R46 ;  /* 0x0003602e01007387 */ /* 0x0003e80000100a00 */
[----:B------:R1:W2:Y:S04]  /*59a0*/  @!P5 LDG.E.U16 R25, desc[UR16][R46.64] ;  /* 0x000000102e19d981 */ /* 0x0002a8000c1e1500 */
[----:B0-----:R-:W4:Y:S01]  /*59b0*/  LDL.LU.64 R42, [R1+0x1218] ;  /* 0x00121800012a7983 */ /* 0x001f220000300a00 */
[----:B------:R-:W-:-:S03]  /*59c0*/  VIADD R2, R58, 0xfffffff2 ;  /* 0xfffffff23a027836 */ /* 0x000fc60000000000 */
[----:B------:R0:W-:Y:S02]  /*59d0*/  STL.64 [R1+0x358], R26 ;  /* 0x0003581a01007387 */ /* 0x0001e40000100a00 */
[----:B------:R-:W-:Y:S01]  /*59e0*/  ISETP.GE.U32.AND P5, PT, R2, 0x7fffffb3, PT ;  /* 0x7fffffb30200780c */ /* 0x000fe20003fa6070 */
[----:B------:R-:W-:Y:S01]  /*59f0*/  IMAD R2, R90, 0x24, RZ ;  /* 0x000000245a027824 */ /* 0x000fe200078e02ff */
[----:B------:R-:W-:-:S03]  /*5a00*/  PRMT R60, RZ, 0x7610, R60 ;  /* 0x00007610ff3c7816 */ /* 0x000fc6000000003c */
[----:B-1----:R-:W-:Y:S01]  /*5a10*/  IMAD.WIDE R46, R2, 0x2, R82 ;  /* 0x00000002022e7825 */ /* 0x002fe200078e0252 */
[----:B------:R-:W-:-:S03]  /*5a20*/  PRMT R61, RZ, 0x7610, R61 ;  /* 0x00007610ff3d7816 */ /* 0x000fc6000000003d */
[----:B0-----:R-:W-:-:S05]  /*5a30*/  IMAD.WIDE R26, R2, 0x2, R88 ;  /* 0x00000002021a7825 */ /* 0x001fca00078e0258 */
[----:B------:R-:W4:Y:S04]  /*5a40*/  @!P0 LDG.E.U16 R60, desc[UR16][R26.64] ;  /* 0x000000101a3c8981 */ /* 0x000f28000c1e1500 */
[----:B---3--:R-:W-:Y:S04]  /*5a50*/  STL [R1+0x760], R24 ;  /* 0x0007601801007387 */ /* 0x008fe80000100800 */
[----:B--2---:R0:W-:Y:S01]  /*5a60*/  STL [R1+0x764], R25 ;  /* 0x0007641901007387 */ /* 0x0041e20000100800 */
[----:B----4-:R-:W-:-:S03]  /*5a70*/  PRMT R42, RZ, 0x7610, R42 ;  /* 0x00007610ff2a7816 */ /* 0x010fc6000000002a */
[----:B------:R-:W-:Y:S01]  /*5a80*/  STL [R1+0x768], R48 ;  /* 0x0007683001007387 */ /* 0x000fe20000100800 */
[----:B------:R-:W-:-:S03]  /*5a90*/  PRMT R43, RZ, 0x7610, R43 ;  /* 0x00007610ff2b7816 */ /* 0x000fc6000000002b */
[----:B------:R1:W-:Y:S01]  /*5aa0*/  STL [R1+0x76c], R49 ;  /* 0x00076c3101007387 */ /* 0x0003e20000100800 */
[----:B0-----:R-:W-:-:S03]  /*5ab0*/  IMAD.WIDE R24, R2, 0x2, R86 ;  /* 0x0000000202187825 */ /* 0x001fc600078e0256 */
[----:B------:R-:W2:Y:S04]  /*5ac0*/  @!P0 LDG.E.U16 R42, desc[UR16][R46.64] ;  /* 0x000000102e2a8981 */ /* 0x000ea8000c1e1500 */
[----:B------:R-:W3:Y:S01]  /*5ad0*/  @!P0 LDG.E.U16 R61, desc[UR16][R24.64] ;  /* 0x00000010183d8981 */ /* 0x000ee2000c1e1500 */
[----:B-1----:R-:W-:-:S05]  /*5ae0*/  IMAD.WIDE R48, R2, 0x2, R84 ;  /* 0x0000000202307825 */ /* 0x002fca00078e0254 */
[----:B------:R0:W4:Y:S01]  /*5af0*/  @!P0 LDG.E.U16 R43, desc[UR16][R48.64] ;  /* 0x00000010302b8981 */ /* 0x000122000c1e1500 */
[----:B------:R-:W-:-:S03]  /*5b00*/  VIADD R2, R58, 0xffffffea ;  /* 0xffffffea3a027836 */ /* 0x000fc60000000000 */
[----:B------:R1:W-:Y:S02]  /*5b10*/  STL.64 [R1+0x290], R24 ;  /* 0x0002901801007387 */ /* 0x0003e40000100a00 */
[----:B------:R-:W-:Y:S02]  /*5b20*/  ISETP.GE.U32.AND P0, PT, R2, 0x7fffffab, PT ;  /* 0x7fffffab0200780c */ /* 0x000fe40003f06070 */
[----:B------:R0:W-:Y:S01]  /*5b30*/  STL.64 [R1+0x288], R26 ;  /* 0x0002881a01007387 */ /* 0x0001e20000100a00 */
[----:B------:R-:W-:Y:S01]  /*5b40*/  IMAD R2, R90, 0x2c, RZ ;  /* 0x0000002c5a027824 */ /* 0x000fe200078e02ff */
[----:B------:R-:W-:Y:S02]  /*5b50*/  PRMT R59, RZ, 0x7610, R59 ;  /* 0x00007610ff3b7816 */ /* 0x000fe4000000003b */
[----:B-1----:R-:W3:Y:S04]  /*5b60*/  LDL.LU.64 R24, [R1+0x1210] ;  /* 0x0012100001187983 */ /* 0x002ee80000300a00 */
[----:B------:R1:W-:Y:S04]  /*5b70*/  STL.64 [R1+0x280], R48 ;  /* 0x0002803001007387 */ /* 0x0003e80000100a00 */
[----:B0-----:R-:W3:Y:S04]  /*5b80*/  LDL.LU.64 R26, [R1+0x1208] ;  /* 0x00120800011a7983 */ /* 0x001ee80000300a00 */
[----:B------:R0:W-:Y:S01]  /*5b90*/  STL.64 [R1+0x278], R46 ;  /* 0x0002782e01007387 */ /* 0x0001e20000100a00 */
[----:B------:R-:W-:Y:S01]  /*5ba0*/  PRMT R55, RZ, 0x7610, R55 ;  /* 0x00007610ff377816 */ /* 0x000fe20000000037 */
[----:B-1----:R-:W-:-:S05]  /*5bb0*/  IMAD.WIDE R48, R2, 0x2, R86 ;  /* 0x0000000202307825 */ /* 0x002fca00078e0256 */
[----:B------:R-:W3:Y:S01]  /*5bc0*/  @!P4 LDG.E.U16 R59, desc[UR16][R48.64] ;  /* 0x00000010303bc981 */ /* 0x000ee2000c1e1500 */
[----:B0-----:R-:W-:-:S05]  /*5bd0*/  IMAD.WIDE R46, R2, 0x2, R82 ;  /* 0x00000002022e7825 */ /* 0x001fca00078e0252 */
[----:B------:R-:W3:Y:S04]  /*5be0*/  @!P4 LDG.E.U16 R45, desc[UR16][R46.64] ;  /* 0x000000102e2dc981 */ /* 0x000ee8000c1e1500 */
[----:B--2---:R-:W-:Y:S04]  /*5bf0*/  STL [R1+0x750], R42 ;  /* 0x0007502a01007387 */ /* 0x004fe80000100800 */
[----:B----4-:R0:W-:Y:S04]  /*5c00*/  STL [R1+0x754], R43 ;  /* 0x0007542b01007387 */ /* 0x0101e80000100800 */
[----:B------:R-:W-:Y:S04]  /*5c10*/  STL [R1+0x758], R60 ;  /* 0x0007583c01007387 */ /* 0x000fe80000100800 */
[----:B---3--:R1:W-:Y:S01]  /*5c20*/  STL [R1+0x75c], R61 ;  /* 0x00075c3d01007387 */ /* 0x0083e20000100800 */
[----:B0-----:R-:W-:-:S03]  /*5c30*/  IMAD.WIDE R42, R2, 0x2, R88 ;  /* 0x00000002022a7825 */ /* 0x001fc600078e0258 */
[----:B------:R0:W-:Y:S01]  /*5c40*/  STL.64 [R1+0x1b0], R48 ;  /* 0x0001b03001007387 */ /* 0x0001e20000100a00 */
[----:B-1----:R-:W-:-:S03]  /*5c50*/  IMAD.WIDE R60, R2, 0x2, R84 ;  /* 0x00000002023c7825 */ /* 0x002fc600078e0254 */
[----:B------:R1:W-:Y:S04]  /*5c60*/  STL.64 [R1+0x1a8], R42 ;  /* 0x0001a82a01007387 */ /* 0x0003e80000100a00 */
[----:B------:R-:W2:Y:S04]  /*5c70*/  @!P4 LDG.E.U16 R55, desc[UR16][R42.64] ;  /* 0x000000102a37c981 */ /* 0x000ea8000c1e1500 */
[----:B0-----:R-:W3:Y:S04]  /*5c80*/  LDL.LU.64 R48, [R1+0x1200] ;  /* 0x0012000001307983 */ /* 0x001ee80000300a00 */
[----:B------:R0:W-:Y:S04]  /*5c90*/  STL.64 [R1+0x1a0], R60 ;  /* 0x0001a03c01007387 */ /* 0x0001e80000100a00 */
[----:B-1----:R-:W4:Y:S01]  /*5ca0*/  LDL.LU.64 R42, [R1+0x11f8] ;  /* 0x0011f800012a7983 */ /* 0x002f220000300a00 */
[----:B------:R-:W-:Y:S01]  /*5cb0*/  PRMT R53, RZ, 0x7610, R53 ;  /* 0x00007610ff357816 */ /* 0x000fe20000000035 */
[----:B------:R-:W-:-:S02]  /*5cc0*/  VIADD R2, R58, 0xffffffe2 ;  /* 0xffffffe23a027836 */ /* 0x000fc40000000000 */
[----:B------:R-:W-:Y:S04]  /*5cd0*/  STL.64 [R1+0x198], R46 ;  /* 0x0001982e01007387 */ /* 0x000fe80000100a00 */
[----:B------:R0:W2:Y:S01]  /*5ce0*/  @!P4 LDG.E.U16 R53, desc[UR16][R60.64] ;  /* 0x000000103c35c981 */ /* 0x0000a2000c1e1500 */
[----:B------:R-:W-:Y:S01]  /*5cf0*/  ISETP.GE.U32.AND P4, PT, R2, 0x7fffffa3, PT ;  /* 0x7fffffa30200780c */ /* 0x000fe20003f86070 */
[----:B------:R-:W-:Y:S02]  /*5d00*/  IMAD R2, R90, 0x34, RZ ;  /* 0x000000345a027824 */ /* 0x000fe400078e02ff */
[----:B------:R1:W-:Y:S01]  /*5d10*/  STL [R1+0x74c], R59 ;  /* 0x00074c3b01007387 */ /* 0x0003e20000100800 */
[----:B------:R-:W-:-:S03]  /*5d20*/  IMAD.MOV.U32 R80, RZ, RZ, R44 ;  /* 0x000000ffff507224 */ /* 0x000fc600078e002c */
[----:B------:R1:W-:Y:S01]  /*5d30*/  STL [R1+0x740], R45 ;  /* 0x0007402d01007387 */ /* 0x0003e20000100800 */
[----:B------:R-:W-:Y:S02]  /*5d40*/  IMAD.MOV.U32 R62, RZ, RZ, R28 ;  /* 0x000000ffff3e7224 */ /* 0x000fe400078e001c */
[----:B0-----:R-:W-:Y:S02]  /*5d50*/  IMAD.MOV.U32 R60, RZ, RZ, R31 ;  /* 0x000000ffff3c7224 */ /* 0x001fe400078e001f */
[----:B------:R-:W-:Y:S02]  /*5d60*/  IMAD.MOV.U32 R61, RZ, RZ, R29 ;  /* 0x000000ffff3d7224 */ /* 0x000fe400078e001d */
[----:B-1----:R-:W-:Y:S02]  /*5d70*/  IMAD.MOV.U32 R59, RZ, RZ, R30 ;  /* 0x000000ffff3b7224 */ /* 0x002fe400078e001e */
[----:B------:R-:W-:-:S04]  /*5d80*/  IMAD.WIDE R44, R2, 0x2, R82 ;  /* 0x00000002022c7825 */ /* 0x000fc800078e0252 */
[----:B------:R-:W-:-:S04]  /*5d90*/  IMAD.WIDE R30, R2, 0x2, R88 ;  /* 0x00000002021e7825 */ /* 0x000fc800078e0258 */
[----:B------:R-:W-:-:S04]  /*5da0*/  IMAD.WIDE R28, R2, 0x2, R86 ;  /* 0x00000002021c7825 */ /* 0x000fc800078e0256 */
[----:B------:R-:W-:Y:S01]  /*5db0*/  IMAD.WIDE R46, R2, 0x2, R84 ;  /* 0x00000002022e7825 */ /* 0x000fe200078e0254 */
[----:B---3--:R-:W-:Y:S02]  /*5dc0*/  PRMT R48, RZ, 0x7610, R48 ;  /* 0x00007610ff307816 */ /* 0x008fe40000000030 */
[----:B------:R-:W-:-:S04]  /*5dd0*/  PRMT R49, RZ, 0x7610, R49 ;  /* 0x00007610ff317816 */ /* 0x000fc80000000031 */
[----:B------:R-:W3:Y:S01]  /*5de0*/  @!P3 LDG.E.U16 R48, desc[UR16][R30.64] ;  /* 0x000000101e30b981 */ /* 0x000ee2000c1e1500 */
[----:B----4-:R-:W-:-:S03]  /*5df0*/  PRMT R42, RZ, 0x7610, R42 ;  /* 0x00007610ff2a7816 */ /* 0x010fc6000000002a */
[----:B------:R-:W4:Y:S04]  /*5e00*/  @!P3 LDG.E.U16 R49, desc[UR16][R28.64] ;  /* 0x000000101c31b981 */ /* 0x000f28000c1e1500 */
[----:B------:R-:W3:Y:S01]  /*5e10*/  @!P3 LDG.E.U16 R42, desc[UR16][R44.64] ;  /* 0x000000102c2ab981 */ /* 0x000ee2000c1e1500 */
[----:B------:R-:W-:-:S06]  /*5e20*/  PRMT R43, RZ, 0x7610, R43 ;  /* 0x00007610ff2b7816 */ /* 0x000fcc000000002b */
[----:B------:R0:W4:Y:S04]  /*5e30*/  @!P3 LDG.E.U16 R43, desc[UR16][R46.64] ;  /* 0x000000102e2bb981 */ /* 0x000128000c1e1500 */
[----:B------:R1:W-:Y:S04]  /*5e40*/  STL.64 [R1+0x40], R28 ;  /* 0x0000401c01007387 */ /* 0x0003e80000100a00 */
[----:B------:R0:W-:Y:S04]  /*5e50*/  STL.64 [R1+0x38], R30 ;  /* 0x0000381e01007387 */ /* 0x0001e80000100a00 */
[----:B-1----:R-:W4:Y:S04]  /*5e60*/  LDL.LU.64 R28, [R1+0x11f0] ;  /* 0x0011f000011c7983 */ /* 0x002f280000300a00 */
[----:B------:R-:W-:Y:S04]  /*5e70*/  STL.64 [R1+0x30], R46 ;  /* 0x0000302e01007387 */ /* 0x000fe80000100a00 */
[----:B0-----:R-:W4:Y:S04]  /*5e80*/  LDL.LU.64 R30, [R1+0x11e8] ;  /* 0x0011e800011e7983 */ /* 0x001f280000300a00 */
[----:B------:R-:W-:Y:S04]  /*5e90*/  STL.64 [R1+0x28], R44 ;  /* 0x0000282c01007387 */ /* 0x000fe80000100a00 */
[----:B--2---:R-:W-:Y:S01]  /*5ea0*/  STL [R1+0x748], R55 ;  /* 0x0007483701007387 */ /* 0x004fe20000100800 */
[----:B------:R-:W-:-:S02]  /*5eb0*/  PRMT R52, RZ, 0x7610, R52 ;  /* 0x00007610ff347816 */ /* 0x000fc40000000034 */
[----:B------:R-:W-:Y:S02]  /*5ec0*/  PRMT R63, RZ, 0x7610, R63 ;  /* 0x00007610ff3f7816 */ /* 0x000fe4000000003f */
[----:B------:R-:W-:Y:S02]  /*5ed0*/  PRMT R51, RZ, 0x7610, R51 ;  /* 0x00007610ff337816 */ /* 0x000fe40000000033 */
[----:B------:R-:W-:Y:S01]  /*5ee0*/  PRMT R50, RZ, 0x7610, R50 ;  /* 0x00007610ff327816 */ /* 0x000fe20000000032 */
[----:B---3--:R0:W-:Y:S04]  /*5ef0*/  STL [R1+0x730], R42 ;  /* 0x0007302a01007387 */ /* 0x0081e80000100800 */
[----:B------:R-:W-:Y:S04]  /*5f00*/  STL [R1+0x744], R53 ;  /* 0x0007443501007387 */ /* 0x000fe80000100800 */
[----:B------:R-:W-:Y:S01]  /*5f10*/  STL [R1+0x738], R48 ;  /* 0x0007383001007387 */ /* 0x000fe20000100800 */
[----:B0-----:R-:W-:-:S03]  /*5f20*/  IMAD R42, R90, 0x3c, RZ ;  /* 0x0000003c5a2a7824 */ /* 0x001fc600078e02ff */
[----:B----4-:R0:W-:Y:S02]  /*5f30*/  STL [R1+0x73c], R49 ;  /* 0x00073c3101007387 */ /* 0x0101e40000100800 */
[----:B0-----:R-:W-:-:S05]  /*5f40*/  IMAD.WIDE R48, R42, 0x2, R86 ;  /* 0x000000022a307825 */ /* 0x001fca00078e0256 */
[----:B------:R-:W2:Y:S01]  /*5f50*/  @!P2 LDG.E.U16 R52, desc[UR16][R48.64] ;  /* 0x000000103034a981 */ /* 0x000ea2000c1e1500 */
[----:B------:R-:W-:-:S03]  /*5f60*/  IMAD.WIDE R46, R42, 0x2, R88 ;  /* 0x000000022a2e7825 */ /* 0x000fc600078e0258 */
[----:B------:R0:W-:Y:S01]  /*5f70*/  STL [R1+0x734], R43 ;  /* 0x0007342b01007387 */ /* 0x0001e20000100800 */
[----:B------:R-:W-:-:S03]  /*5f80*/  IMAD.WIDE R44, R42, 0x2, R84 ;  /* 0x000000022a2c7825 */ /* 0x000fc600078e0254 */
[----:B------:R-:W3:Y:S04]  /*5f90*/  @!P2 LDG.E.U16 R51, desc[UR16][R46.64] ;  /* 0x000000102e33a981 */ /* 0x000ee8000c1e1500 */
[----:B------:R-:W4:Y:S01]  /*5fa0*/  @!P2 LDG.E.U16 R50, desc[UR16][R44.64] ;  /* 0x000000102c32a981 */ /* 0x000f22000c1e1500 */
[----:B0-----:R-:W-:-:S05]  /*5fb0*/  IMAD.WIDE R42, R42, 0x2, R82 ;  /* 0x000000022a2a7825 */ /* 0x001fca00078e0252 */
[----:B------:R-:W3:Y:S04]  /*5fc0*/  @!P2 LDG.E.U16 R63, desc[UR16][R42.64] ;  /* 0x000000102a3fa981 */ /* 0x000ee8000c1e1500 */
[----:B------:R-:W-:Y:S04]  /*5fd0*/  STL [R1+0xf84], R48 ;  /* 0x000f843001007387 */ /* 0x000fe80000100800 */
[----:B------:R-:W-:Y:S04]  /*5fe0*/  STL [R1+0xf7c], R49 ;  /* 0x000f7c3101007387 */ /* 0x000fe80000100800 */
[----:B------:R-:W-:Y:S04]  /*5ff0*/  STL [R1+0x1088], R49 ;  /* 0x0010883101007387 */ /* 0x000fe80000100800 */
[----:B------:R-:W-:Y:S04]  /*6000*/  STL [R1+0xf90], R46 ;  /* 0x000f902e01007387 */ /* 0x000fe80000100800 */
[----:B------:R-:W-:Y:S04]  /*6010*/  STL [R1+0xf88], R47 ;  /* 0x000f882f01007387 */ /* 0x000fe80000100800 */
[----:B------:R-:W-:Y:S04]  /*6020*/  STL [R1+0x1090], R47 ;  /* 0x0010902f01007387 */ /* 0x000fe80000100800 */
[----:B------:R-:W-:Y:S01]  /*6030*/  STL [R1+0x10c4], R47 ;  /* 0x0010c42f01007387 */ /* 0x000fe20000100800 */
[----:B------:R-:W-:-:S02]  /*6040*/  IMAD.MOV.U32 R55, RZ, RZ, R60 ;  /* 0x000000ffff377224 */ /* 0x000fc400078e003c */
[----:B------:R-:W-:Y:S01]  /*6050*/  IMAD.MOV.U32 R60, RZ, RZ, R4 ;  /* 0x000000ffff3c7224 */ /* 0x000fe200078e0004 */
[----:B------:R-:W-:Y:S01]  /*6060*/  PRMT R65, RZ, 0x7610, R65 ;  /* 0x00007610ff417816 */ /* 0x000fe20000000041 */
[----:B--2---:R0:W-:Y:S02]  /*6070*/  STL [R1+0x7bc], R52 ;  /* 0x0007bc3401007387 */ /* 0x0041e40000100800 */
[----:B0-----:R-:W-:Y:S02]  /*6080*/  IMAD.MOV.U32 R52, RZ, RZ, R59 ;  /* 0x000000ffff347224 */ /* 0x001fe400078e003b */
[----:B------:R-:W-:Y:S02]  /*6090*/  IMAD.MOV.U32 R59, RZ, RZ, R80 ;  /* 0x000000ffff3b7224 */ /* 0x000fe400078e0050 */
[----:B------:R-:W0:Y:S01]  /*60a0*/  S2R R80, SR_TID.X ;  /* 0x0000000000507919 */ /* 0x000e220000002100 */
[----:B------:R-:W-:Y:S04]  /*60b0*/  STL [R1+0xf9c], R44 ;  /* 0x000f9c2c01007387 */ /* 0x000fe80000100800 */
[----:B------:R-:W-:Y:S04]  /*60c0*/  STL [R1+0x112c], R44 ;  /* 0x00112c2c01007387 */ /* 0x000fe80000100800 */
[----:B------:R-:W-:Y:S04]  /*60d0*/  STL [R1+0xf94], R45 ;  /* 0x000f942d01007387 */ /* 0x000fe80000100800 */
[----:B------:R-:W-:Y:S04]  /*60e0*/  STL [R1+0x1098], R45 ;  /* 0x0010982d01007387 */ /* 0x000fe80000100800 */
[----:B---3--:R-:W-:Y:S04]  /*60f0*/  STL [R1+0x1130], R63 ;  /* 0x0011303f01007387 */ /* 0x008fe80000100800 */
[----:B------:R-:W-:Y:S01]  /*6100*/  STL [R1+0xfa8], R42 ;  /* 0x000fa82a01007387 */ /* 0x000fe20000100800 */
[----:B0-----:R-:W-:-:S03]  /*6110*/  LOP3.LUT R4, R80, 0x3f, RZ, 0xc0, !PT ;  /* 0x0000003f50047812 */ /* 0x001fc600078ec0ff */
[----:B------:R-:W-:Y:S02]  /*6120*/  STL [R1+0xfa0], R43 ;  /* 0x000fa02b01007387 */ /* 0x000fe40000100800 */
[----:B------:R-:W-:Y:S02]  /*6130*/  IMAD.SHL.U32 R4, R4, 0x2, RZ ;  /* 0x0000000204047824 */ /* 0x000fe400078e00ff */
[----:B------:R-:W-:Y:S04]  /*6140*/  STL [R1+0x109c], R43 ;  /* 0x00109c2b01007387 */ /* 0x000fe80000100800 */
[----:B------:R0:W-:Y:S04]  /*6150*/  STL [R1+0x1134], R43 ;  /* 0x0011342b01007387 */ /* 0x0001e80000100800 */
[----:B------:R-:W-:Y:S04]  /*6160*/  STL [R1+0x7b8], R51 ;  /* 0x0007b83301007387 */ /* 0x000fe80000100800 */
[----:B------:R-:W-:Y:S01]  /*6170*/  STL [R1+0x1138], R4 ;  /* 0x0011380401007387 */ /* 0x000fe20000100800 */
[----:B0-----:R-:W-:-:S03]  /*6180*/  IMAD R43, R90, 0x5, RZ ;  /* 0x000000055a2b7824 */ /* 0x001fc600078e02ff */
[----:B----4-:R0:W-:Y:S02]  /*6190*/  STL [R1+0x7b4], R50 ;  /* 0x0007b43201007387 */ /* 0x0101e40000100800 */
[----:B0-----:R-:W-:-:S05]  /*61a0*/  IMAD.WIDE R50, R43, 0x2, R86 ;  /* 0x000000022b327825 */ /* 0x001fca00078e0256 */
[----:B------:R-:W2:Y:S01]  /*61b0*/  @!P6 LDG.E.U16 R65, desc[UR16][R50.64] ;  /* 0x000000103241e981 */ /* 0x000ea2000c1e1500 */
[----:B------:R-:W-:Y:S01]  /*61c0*/  VIADD R2, R58, 0xffffffda ;  /* 0xffffffda3a027836 */ /* 0x000fe20000000000 */
[----:B------:R-:W-:Y:S01]  /*61d0*/  PRMT R64, RZ, 0x7610, R64 ;  /* 0x00007610ff407816 */ /* 0x000fe20000000040 */
[C---:B------:R-:W-:Y:S01]  /*61e0*/  IMAD.WIDE R48, R43.reuse, 0x2, R88 ;  /* 0x000000022b307825 */ /* 0x040fe200078e0258 */
[----:B------:R-:W-:Y:S02]  /*61f0*/  PRMT R67, RZ, 0x7610, R67 ;  /* 0x00007610ff437816 */ /* 0x000fe40000000043 */
[----:B------:R-:W-:Y:S01]  /*6200*/  PRMT R66, RZ, 0x7610, R66 ;  /* 0x00007610ff427816 */ /* 0x000fe20000000042 */
[C---:B------:R-:W-:Y:S01]  /*6210*/  IMAD.WIDE R46, R43.reuse, 0x2, R84 ;  /* 0x000000022b2e7825 */ /* 0x040fe200078e0254 */
[----:B------:R-:W-:Y:S01]  /*6220*/  ISETP.GE.U32.AND P3, PT, R2, 0x7fffff9b, PT ;  /* 0x7fffff9b0200780c */ /* 0x000fe20003f66070 */
[----:B------:R0:W3:Y:S02]  /*6230*/  @!P6 LDG.E.U16 R64, desc[UR16][R48.64] ;  /* 0x000000103040e981 */ /* 0x0000e4000c1e1500 */
[----:B------:R-:W-:-:S02]  /*6240*/  IMAD.WIDE R44, R43, 0x2, R82 ;  /* 0x000000022b2c7825 */ /* 0x000fc400078e0252 */
[----:B------:R1:W4:Y:S02]  /*6250*/  @!P6 LDG.E.U16 R67, desc[UR16][R46.64] ;  /* 0x000000102e43e981 */ /* 0x000324000c1e1500 */
[----:B------:R-:W-:Y:S01]  /*6260*/  VIADD R2, R58, 0xffffffd2 ;  /* 0xffffffd23a027836 */ /* 0x000fe20000000000 */
[----:B------:R-:W-:-:S04]  /*6270*/  @!UP1 UIADD3 UR10, UPT, UPT, -UR10, 0x100000, URZ ;  /* 0x001000000a0a9890 */ /* 0x000fc8000fffe1ff */
[----:B------:R-:W-:Y:S02]  /*6280*/  @!UP1 USHF.L.U32 UR11, UR10, 0xb, URZ ;  /* 0x0000000b0a0b9899 */ /* 0x000fe400080006ff */
[----:B------:R-:W-:Y:S01]  /*6290*/  @!UP1 USHF.L.U32 UR10, UR10, 0x1, URZ ;  /* 0x000000010a0a9899 */ /* 0x000fe200080006ff */
[----:B------:R0:W3:Y:S01]  /*62a0*/  @!P6 LDG.E.U16 R66, desc[UR16][R44.64] ;  /* 0x000000102c42e981 */ /* 0x0000e2000c1e1500 */
[----:B------:R-:W-:Y:S02]  /*62b0*/  ISETP.GE.U32.AND P2, PT, R2, 0x7fffff93, PT ;  /* 0x7fffff930200780c */ /* 0x000fe40003f46070 */
[----:B------:R-:W-:Y:S01]  /*62c0*/  LOP3.LUT R2, R80, 0x40, RZ, 0xc0, !PT ;  /* 0x0000004050027812 */ /* 0x000fe200078ec0ff */
[----:B------:R-:W-:-:S04]  /*62d0*/  VOTEU.ALL UP1, P1 ;  /* 0x0000000000ff7886 */ /* 0x000fc80000820000 */
[----:B------:R-:W-:-:S03]  /*62e0*/  IMAD R2, R2, 0x80, R4 ;  /* 0x0000008002027824 */ /* 0x000fc600078e0204 */
[----:B------:R0:W1:Y:S01]  /*62f0*/  @!UP1 SYNCS.EXCH.64 URZ, [UR5+0x24008], UR10 ;  /* 0x0240080a05ff95b2 */ /* 0x0000620008000100 */
[----:B------:R-:W-:Y:S04]  /*6300*/  STL.64 [R1+0x620], R50 ;  /* 0x0006203201007387 */ /* 0x000fe80000100a00 */
[----:B------:R0:W-:Y:S01]  /*6310*/  STS.U16 [R2+UR5], R20 ;  /* 0x0000001402007988 */ /* 0x0001e20008000405 */
[----:B------:R-:W-:-:S03]  /*6320*/  PRMT R68, RZ, 0x7610, R68 ;  /* 0x00007610ff447816 */ /* 0x000fc60000000044 */
[----:B------:R1:W-:Y:S01]  /*6330*/  STL.64 [R1+0x618], R48 ;  /* 0x0006183001007387 */ /* 0x0003e20000100a00 */
[----:B------:R-:W-:Y:S02]  /*6340*/  PRMT R71, RZ, 0x7610, R71 ;  /* 0x00007610ff477816 */ /* 0x000fe40000000047 */
[----:B------:R-:W-:Y:S01]  /*6350*/  PRMT R70, RZ, 0x7610, R70 ;  /* 0x00007610ff467816 */ /* 0x000fe20000000046 */
[----:B------:R-:W-:Y:S01]  /*6360*/  VIADD R42, R58, 0xffffffca ;  /* 0xffffffca3a2a7836 */ /* 0x000fe20000000000 */
[----:B------:R-:W-:Y:S01]  /*6370*/  PRMT R73, RZ, 0x7610, R73 ;  /* 0x00007610ff497816 */ /* 0x000fe20000000049 */
[----:B0-----:R-:W-:Y:S01]  /*6380*/  IMAD R20, R90, 0xd, RZ ;  /* 0x0000000d5a147824 */ /* 0x001fe200078e02ff */
[----:B------:R0:W-:Y:S01]  /*6390*/  STL.64 [R1+0x610], R46 ;  /* 0x0006102e01007387 */ /* 0x0001e20000100a00 */
[----:B------:R-:W-:Y:S01]  /*63a0*/  PRMT R72, RZ, 0x7610, R72 ;  /* 0x00007610ff487816 */ /* 0x000fe20000000048 */
[----:B------:R-:W2:Y:S01]  /*63b0*/  LDCU UR10, c[0x0][0x3b0] ;  /* 0x00007600ff0a77ac */ /* 0x000ea20008000800 */
[C---:B-1----:R-:W-:Y:S01]  /*63c0*/  IMAD.WIDE R48, R20.reuse, 0x2, R86 ;  /* 0x0000000214307825 */ /* 0x042fe200078e0256 */
[----:B------:R-:W-:Y:S01]  /*63d0*/  PRMT R75, RZ, 0x7610, R75 ;  /* 0x00007610ff4b7816 */ /* 0x000fe2000000004b */
[----:B------:R-:W1:Y:S03]  /*63e0*/  LDCU UR11, c[0x0][0x3b0] ;  /* 0x00007600ff0b77ac */ /* 0x000e660008000800 */
[----:B------:R1:W4:Y:S01]  /*63f0*/  @!P5 LDG.E.U16 R68, desc[UR16][R48.64] ;  /* 0x000000103044d981 */ /* 0x000322000c1e1500 */
[----:B0-----:R-:W-:-:S05]  /*6400*/  IMAD.WIDE R46, R20, 0x2, R88 ;  /* 0x00000002142e7825 */ /* 0x001fca00078e0258 */
[----:B------:R0:W4:Y:S04]  /*6410*/  @!P5 LDG.E.U16 R71, desc[UR16][R46.64] ;  /* 0x000000102e47d981 */ /* 0x000128000c1e1500 */
[----:B--2---:R-:W-:Y:S04]  /*6420*/  STL [R1+0x113c], R65 ;  /* 0x00113c4101007387 */ /* 0x004fe80000100800 */
[----:B------:R2:W-:Y:S02]  /*6430*/  STL.64 [R1+0x608], R44 ;  /* 0x0006082c01007387 */ /* 0x0005e40000100a00 */
[----:B--2---:R-:W-:-:S05]  /*6440*/  IMAD.WIDE R44, R20, 0x2, R84 ;  /* 0x00000002142c7825 */ /* 0x004fca00078e0254 */
[----:B------:R2:W2:Y:S01]  /*6450*/  @!P5 LDG.E.U16 R70, desc[UR16][R44.64] ;  /* 0x000000102c46d981 */ /* 0x0004a2000c1e1500 */
[----:B------:R-:W-:Y:S01]  /*6460*/  ISETP.GE.U32.AND P6, PT, R42, 0x7fffff8b, PT ;  /* 0x7fffff8b2a00780c */ /* 0x000fe20003fc6070 */
[----:B------:R-:W-:-:S04]  /*6470*/  IMAD.WIDE R42, R20, 0x2, R82 ;  /* 0x00000002142a7825 */ /* 0x000fc800078e0252 */
[----:B------:R-:W-:Y:S01]  /*6480*/  VIADD R20, R58, 0xffffffc2 ;  /* 0xffffffc23a147836 */ /* 0x000fe20000000000 */
[----:B------:R0:W2:Y:S04]  /*6490*/  @!P5 LDG.E.U16 R73, desc[UR16][R42.64] ;  /* 0x000000102a49d981 */ /* 0x0000a8000c1e1500 */
[----:B------:R-:W-:Y:S01]  /*64a0*/  ISETP.GE.U32.AND P5, PT, R20, 0x7fffff83, PT ;  /* 0x7fffff831400780c */ /* 0x000fe20003fa6070 */
[----:B---3--:R-:W-:Y:S01]  /*64b0*/  STL [R1+0x1140], R64 ;  /* 0x0011404001007387 */ /* 0x008fe20000100800 */
[----:B------:R-:W-:-:S03]  /*64c0*/  IMAD R20, R90, 0x15, RZ ;  /* 0x000000155a147824 */ /* 0x000fc600078e02ff */
[----:B----4-:R-:W-:Y:S04]  /*64d0*/  STL [R1+0x1144], R67 ;  /* 0x0011444301007387 */ /* 0x010fe80000100800 */
[----:B------:R-:W-:Y:S04]  /*64e0*/  STL [R1+0x1148], R66 ;  /* 0x0011484201007387 */ /* 0x000fe80000100800 */
[----:B------:R1:W-:Y:S02]  /*64f0*/  STL.64 [R1+0x520], R48 ;  /* 0x0005203001007387 */ /* 0x0003e40000100a00 */
[----:B-1----:R-:W-:-:S05]  /*6500*/  IMAD.WIDE R48, R20, 0x2, R86 ;  /* 0x0000000214307825 */ /* 0x002fca00078e0256 */
[----:B------:R1:W3:Y:S04]  /*6510*/  @!P0 LDG.E.U16 R72, desc[UR16][R48.64] ;  /* 0x0000001030488981 */ /* 0x0002e8000c1e1500 */
[----:B------:R0:W-:Y:S04]  /*6520*/  STL.64 [R1+0x518], R46 ;  /* 0x0005182e01007387 */ /* 0x0001e80000100a00 */
[----:B------:R-:W-:Y:S01]  /*6530*/  STL [R1+0x114c], R68 ;  /* 0x00114c4401007387 */ /* 0x000fe20000100800 */
[----:B------:R-:W-:-:S03]  /*6540*/  PRMT R74, RZ, 0x7610, R74 ;  /* 0x00007610ff4a7816 */ /* 0x000fc6000000004a */
[----:B------:R2:W-:Y:S01]  /*6550*/  STL.64 [R1+0x510], R44 ;  /* 0x0005102c01007387 */ /* 0x0005e20000100a00 */
[----:B------:R-:W-:-:S03]  /*6560*/  PRMT R77, RZ, 0x7610, R77 ;  /* 0x00007610ff4d7816 */ /* 0x000fc6000000004d */
[----:B------:R4:W-:Y:S01]  /*6570*/  STL.64 [R1+0x508], R42 ;  /* 0x0005082a01007387 */ /* 0x0009e20000100a00 */
[----:B0-----:R-:W-:-:S03]  /*6580*/  IMAD.WIDE R46, R20, 0x2, R88 ;  /* 0x00000002142e7825 */ /* 0x001fc600078e0258 */
[----:B------:R-:W-:Y:S01]  /*6590*/  STL [R1+0x1150], R71 ;  /* 0x0011504701007387 */ /* 0x000fe20000100800 */
[----:B--2---:R-:W-:-:S03]  /*65a0*/  IMAD.WIDE R44, R20, 0x2, R84 ;  /* 0x00000002142c7825 */ /* 0x004fc600078e0254 */
[----:B------:R0:W2:Y:S01]  /*65b0*/  @!P0 LDG.E.U16 R75, desc[UR16][R46.64] ;  /* 0x000000102e4b8981 */ /* 0x0000a2000c1e1500 */
[----:B----4-:R-:W-:-:S03]  /*65c0*/  IMAD.WIDE R42, R20, 0x2, R82 ;  /* 0x00000002142a7825 */ /* 0x010fc600078e0252 */
[----:B------:R4:W2:Y:S04]  /*65d0*/  @!P0 LDG.E.U16 R74, desc[UR16][R44.64] ;  /* 0x000000102c4a8981 */ /* 0x0008a8000c1e1500 */
[----:B------:R0:W2:Y:S04]  /*65e0*/  @!P0 LDG.E.U16 R77, desc[UR16][R42.64] ;  /* 0x000000102a4d8981 */ /* 0x0000a8000c1e1500 */
[----:B------:R-:W-:Y:S04]  /*65f0*/  STL [R1+0x1154], R70 ;  /* 0x0011544601007387 */ /* 0x000fe80000100800 */
[----:B------:R-:W2:Y:S04]  /*6600*/  LDL.LU R51, [R1+0x8] ;  /* 0x0000080001337983 */ /* 0x000ea80000300800 */
[----:B------:R-:W2:Y:S04]  /*6610*/  LDL.LU R50, [R1+0x4] ;  /* 0x0000040001327983 */ /* 0x000ea80000300800 */
[----:B------:R-:W2:Y:S01]  /*6620*/  LDL.LU R53, [R1] ;  /* 0x0000000001357983 */ /* 0x000ea20000300800 */
[----:B------:R-:W-:Y:S01]  /*6630*/  VIADD R20, R58, 0xfffffff9 ;  /* 0xfffffff93a147836 */ /* 0x000fe20000000000 */
[----:B------:R-:W-:-:S04]  /*6640*/  PRMT R76, RZ, 0x7610, R76 ;  /* 0x00007610ff4c7816 */ /* 0x000fc8000000004c */
[----:B------:R-:W-:Y:S01]  /*6650*/  ISETP.GE.U32.AND P0, PT, R20, 0x7fffffba, PT ;  /* 0x7fffffba1400780c */ /* 0x000fe20003f06070 */
[----:B------:R-:W-:Y:S01]  /*6660*/  IMAD R20, R90, 0x1d, RZ ;  /* 0x0000001d5a147824 */ /* 0x000fe200078e02ff */
[----:B------:R-:W-:Y:S01]  /*6670*/  STL [R1+0x1158], R73 ;  /* 0x0011584901007387 */ /* 0x000fe20000100800 */
[----:B------:R-:W-:-:S03]  /*6680*/  PRMT R79, RZ, 0x7610, R79 ;  /* 0x00007610ff4f7816 */ /* 0x000fc6000000004f */
[----:B------:R1:W-:Y:S01]  /*6690*/  STL.64 [R1+0x430], R48 ;  /* 0x0004303001007387 */ /* 0x0003e20000100a00 */
[----:B------:R-:W-:-:S03]  /*66a0*/  PRMT R78, RZ, 0x7610, R78 ;  /* 0x00007610ff4e7816 */ /* 0x000fc6000000004e */
[----:B------:R0:W-:Y:S01]  /*66b0*/  STL.64 [R1+0x428], R46 ;  /* 0x0004282e01007387 */ /* 0x0001e20000100a00 */
[----:B------:R-:W-:Y:S01]  /*66c0*/  PRMT R69, RZ, 0x7610, R69 ;  /* 0x00007610ff457816 */ /* 0x000fe20000000045 */
[----:B-1----:R-:W-:-:S04]  /*66d0*/  IMAD.WIDE R48, R20, 0x2, R86 ;  /* 0x0000000214307825 */ /* 0x002fc800078e0256 */
[C---:B0-----:R-:W-:Y:S01]  /*66e0*/  IMAD.WIDE R46, R20.reuse, 0x2, R88 ;  /* 0x00000002142e7825 */ /* 0x041fe200078e0258 */
[----:B---3--:R-:W-:Y:S04]  /*66f0*/  STL [R1+0x115c], R72 ;  /* 0x00115c4801007387 */ /* 0x008fe80000100800 */
[----:B------:R4:W-:Y:S04]  /*6700*/  STL.64 [R1+0x420], R44 ;  /* 0x0004202c01007387 */ /* 0x0009e80000100a00 */
[----:B------:R0:W-:Y:S04]  /*6710*/  STL.64 [R1+0x418], R42 ;  /* 0x0004182a01007387 */ /* 0x0001e80000100a00 */
[----:B------:R-:W3:Y:S01]  /*6720*/  @!P4 LDG.E.U16 R76, desc[UR16][R48.64] ;  /* 0x00000010304cc981 */ /* 0x000ee2000c1e1500 */
[----:B----4-:R-:W-:-:S03]  /*6730*/  IMAD.WIDE R44, R20, 0x2, R84 ;  /* 0x00000002142c7825 */ /* 0x010fc600078e0254 */
[----:B------:R-:W4:Y:S01]  /*6740*/  @!P4 LDG.E.U16 R79, desc[UR16][R46.64] ;  /* 0x000000102e4fc981 */ /* 0x000f22000c1e1500 */
[----:B0-----:R-:W-:-:S03]  /*6750*/  IMAD.WIDE R42, R20, 0x2, R82 ;  /* 0x00000002142a7825 */ /* 0x001fc600078e0252 */
[----:B------:R-:W4:Y:S04]  /*6760*/  @!P4 LDG.E.U16 R78, desc[UR16][R44.64] ;  /* 0x000000102c4ec981 */ /* 0x000f28000c1e1500 */
[----:B------:R-:W4:Y:S04]  /*6770*/  @!P4 LDG.E.U16 R69, desc[UR16][R42.64] ;  /* 0x000000102a45c981 */ /* 0x000f28000c1e1500 */
[----:B--2---:R-:W-:Y:S04]  /*6780*/  STL [R1+0x1160], R75 ;  /* 0x0011604b01007387 */ /* 0x004fe80000100800 */
[----:B------:R-:W-:Y:S04]  /*6790*/  STL [R1+0x1164], R74 ;  /* 0x0011644a01007387 */ /* 0x000fe80000100800 */
[----:B------:R-:W-:Y:S04]  /*67a0*/  STL [R1+0x1168], R77 ;  /* 0x0011684d01007387 */ /* 0x000fe80000100800 */
[----:B------:R0:W-:Y:S02]  /*67b0*/  STS.U16 [R2+UR5+0xcc00], R53 ;  /* 0x00cc003502007988 */ /* 0x0001e40008000405 */
[----:B0-----:R-:W-:-:S02]  /*67c0*/  IMAD.MOV.U32 R53, RZ, RZ, R52 ;  /* 0x000000ffff357224 */ /* 0x001fc400078e0034 */
[----:B------:R-:W-:Y:S02]  /*67d0*/  IMAD.MOV.U32 R52, RZ, RZ, R55 ;  /* 0x000000ffff347224 */ /* 0x000fe400078e0037 */
[----:B------:R-:W-:Y:S02]  /*67e0*/  IMAD.MOV.U32 R55, RZ, RZ, R59 ;  /* 0x000000ffff377224 */ /* 0x000fe400078e003b */
[----:B------:R-:W-:Y:S02]  /*67f0*/  IMAD.MOV.U32 R59, RZ, RZ, R60 ;  /* 0x000000ffff3b7224 */ /* 0x000fe400078e003c */
[----:B------:R-:W2:Y:S04]  /*6800*/  LDL.LU R60, [R1+0x184] ;  /* 0x00018400013c7983 */ /* 0x000ea80000300800 */
[----:B------:R-:W-:Y:S04]  /*6810*/  STL.64 [R1+0x350], R48 ;  /* 0x0003503001007387 */ /* 0x000fe80000100a00 */
[----:B------:R-:W-:Y:S04]  /*6820*/  STL.64 [R1+0x348], R46 ;  /* 0x0003482e01007387 */ /* 0x000fe80000100a00 */
[----:B---3--:R-:W-:Y:S04]  /*6830*/  STL [R1+0x116c], R76 ;  /* 0x00116c4c01007387 */ /* 0x008fe80000100800 */
[----:B------:R-:W-:Y:S04]  /*6840*/  STL.64 [R1+0x340], R44 ;  /* 0x0003402c01007387 */ /* 0x000fe80000100a00 */
[----:B------:R0:W-:Y:S04]  /*6850*/  STL.64 [R1+0x338], R42 ;  /* 0x0003382a01007387 */ /* 0x0001e80000100a00 */
[----:B----4-:R-:W-:Y:S04]  /*6860*/  STL [R1+0x1170], R79 ;  /* 0x0011704f01007387 */ /* 0x010fe80000100800 */
[----:B------:R-:W-:Y:S04]  /*6870*/  STL [R1+0x1174], R78 ;  /* 0x0011744e01007387 */ /* 0x000fe80000100800 */
[----:B------:R-:W-:Y:S04]  /*6880*/  STL [R1+0x1178], R69 ;  /* 0x0011784501007387 */ /* 0x000fe80000100800 */
[----:B------:R-:W3:Y:S04]  /*6890*/  LDL.LU R68, [R1+0x168] ;  /* 0x0001680001447983 */ /* 0x000ee80000300800 */
[----:B------:R-:W4:Y:S04]  /*68a0*/  LDL.LU R66, [R1+0x164] ;  /* 0x0001640001427983 */ /* 0x000f280000300800 */
[----:B------:R-:W3:Y:S04]  /*68b0*/  LDL.LU R67, [R1+0x160] ;  /* 0x0001600001437983 */ /* 0x000ee80000300800 */
[----:B------:R-:W3:Y:S04]  /*68c0*/  LDL.LU R64, [R1+0x15c] ;  /* 0x00015c0001407983 */ /* 0x000ee80000300800 */
[----:B------:R-:W3:Y:S04]  /*68d0*/  LDL.LU R65, [R1+0x158] ;  /* 0x0001580001417983 */ /* 0x000ee80000300800 */
[----:B0-----:R-:W3:Y:S04]  /*68e0*/  LDL.LU R43, [R1+0xd4] ;  /* 0x0000d400012b7983 */ /* 0x001ee80000300800 */
[----:B------:R-:W3:Y:S04]  /*68f0*/  LDL.LU R42, [R1+0xd0] ;  /* 0x0000d000012a7983 */ /* 0x000ee80000300800 */
[----:B------:R-:W3:Y:S04]  /*6900*/  LDL.LU R63, [R1+0xcc] ;  /* 0x0000cc00013f7983 */ /* 0x000ee80000300800 */
[----:B------:R-:W3:Y:S04]  /*6910*/  LDL.LU R45, [R1+0xc8] ;  /* 0x0000c800012d7983 */ /* 0x000ee80000300800 */
[----:B------:R-:W3:Y:S04]  /*6920*/  LDL.LU R44, [R1+0xc4] ;  /* 0x0000c400012c7983 */ /* 0x000ee80000300800 */
[----:B------:R-:W3:Y:S04]  /*6930*/  LDL.LU R47, [R1+0xc0] ;  /* 0x0000c000012f7983 */ /* 0x000ee80000300800 */
[----:B------:R-:W3:Y:S01]  /*6940*/  LDL.LU R46, [R1+0xbc] ;  /* 0x0000bc00012e7983 */ /* 0x000ee20000300800 */
[----:B------:R-:W-:-:S03]  /*6950*/  IMAD.MOV.U32 R70, RZ, RZ, R53 ;  /* 0x000000ffff467224 */ /* 0x000fc600078e0035 */
[----:B------:R-:W3:Y:S01]  /*6960*/  LDL.LU R49, [R1+0xa8] ;  /* 0x0000a80001317983 */ /* 0x000ee20000300800 */
[----:B------:R-:W-:-:S03]  /*6970*/  IMAD.MOV.U32 R72, RZ, RZ, R52 ;  /* 0x000000ffff487224 */ /* 0x000fc600078e0034 */
[----:B------:R0:W-:Y:S04]  /*6980*/  STS.U16 [R2+UR5+0x4c00], R51 ;  /* 0x004c003302007988 */ /* 0x0001e80008000405 */
[----:B------:R-:W3:Y:S01]  /*6990*/  LDL.LU R48, [R1+0xa4] ;  /* 0x0000a40001307983 */ /* 0x000ee20000300800 */
[----:B------:R-:W-:-:S03]  /*69a0*/  IMAD.MOV.U32 R4, RZ, RZ, R55 ;  /* 0x000000ffff047224 */ /* 0x000fc600078e0037 */
[----:B------:R1:W-:Y:S04]  /*69b0*/  STS.U16 [R2+UR5+0x8c00], R50 ;  /* 0x008c003202007988 */ /* 0x0003e80008000405 */
[----:B0-----:R-:W3:Y:S01]  /*69c0*/  LDL.LU R51, [R1+0xa0] ;  /* 0x0000a00001337983 */ /* 0x001ee20000300800 */
[----:B------:R-:W-:-:S03]  /*69d0*/  IMAD.MOV.U32 R73, RZ, RZ, R59 ;  /* 0x000000ffff497224 */ /* 0x000fc600078e003b */
[----:B-1----:R-:W3:Y:S04]  /*69e0*/  LDL.LU R50, [R1+0x9c] ;  /* 0x00009c0001327983 */ /* 0x002ee80000300800 */
[----:B------:R-:W3:Y:S04]  /*69f0*/  LDL.LU R53, [R1+0x98] ;  /* 0x0000980001357983 */ /* 0x000ee80000300800 */
[----:B------:R-:W3:Y:S01]  /*6a00*/  LDL.LU R52, [R1+0x94] ;  /* 0x0000940001347983 */ /* 0x000ee20000300800 */
[----:B------:R-:W-:-:S03]  /*6a10*/  IMAD.MOV.U32 R71, RZ, RZ, R62 ;  /* 0x000000ffff477224 */ /* 0x000fc600078e003e */
[----:B------:R0:W-:Y:S04]  /*6a20*/  STS.U16 [R2+UR5+0x4000], R32 ;  /* 0x0040002002007988 */ /* 0x0001e80008000405 */
[----:B------:R-:W4:Y:S04]  /*6a30*/  LDL.LU R55, [R1+0x90] ;  /* 0x0000900001377983 */ /* 0x000f280000300800 */
[----:B------:R-:W4:Y:S01]  /*6a40*/  LDL.LU R59, [R1+0x8c] ;  /* 0x00008c00013b7983 */ /* 0x000f220000300800 */
[----:B0-----:R-:W-:-:S03]  /*6a50*/  IMAD.MOV.U32 R32, RZ, RZ, R61 ;  /* 0x000000ffff207224 */ /* 0x001fc600078e003d */
[----:B------:R-:W4:Y:S04]  /*6a60*/  LDL.LU R61, [R1+0x88] ;  /* 0x00008800013d7983 */ /* 0x000f280000300800 */
[----:B--2---:R0:W-:Y:S04]  /*6a70*/  STS.U16 [R2+UR5+0x5800], R60 ;  /* 0x0058003c02007988 */ /* 0x0041e80008000405 */
[----:B0-----:R-:W2:Y:S04]  /*6a80*/  LDL.LU R60, [R1+0x24] ;  /* 0x00002400013c7983 */ /* 0x001ea80000300800 */
[----:B------:R-:W2:Y:S04]  /*6a90*/  LDL.LU R62, [R1+0x20] ;  /* 0x00002000013e7983 */ /* 0x000ea80000300800 */
[----:B------:R0:W-:Y:S04]  /*6aa0*/  STS.U16 [R2+UR5+0xd800], R4 ;  /* 0x00d8000402007988 */ /* 0x0001e80008000405 */
[----:B------:R-:W-:Y:S01]  /*6ab0*/  STS.U16 [R2+UR5+0x8000], R31 ;  /* 0x0080001f02007988 */ /* 0x000fe20008000405 */
[----:B0-----:R-:W-:-:S03]  /*6ac0*/  LOP3.LUT R4, R2, 0x10, RZ, 0x3c, !PT ;  /* 0x0000001002047812 */ /* 0x001fc600078e3cff */
[----:B------:R-:W-:Y:S04]  /*6ad0*/  STS.U16 [R2+UR5+0xc000], R30 ;  /* 0x00c0001e02007988 */ /* 0x000fe80008000405 */
        /* <DEDUP_REMOVED lines=19> */
[----:B------:R0:W-:Y:S04]  /*6c10*/  STS.U16 [R2+UR5+0x1c00], R32 ;  /* 0x001c002002007988 */ /* 0x0001e80008000405 */
[----:B------:R-:W-:Y:S04]  /*6c20*/  STS.U16 [R2+UR5+0x5c00], R73 ;  /* 0x005c004902007988 */ /* 0x000fe80008000405 */
[----:B------:R-:W-:Y:S04]  /*6c30*/  STS.U16 [R2+UR5+0x9c00], R70 ;  /* 0x009c004602007988 */ /* 0x000fe80008000405 */
[----:B------:R-:W-:Y:S04]  /*6c40*/  STS.U16 [R2+UR5+0xdc00], R71 ;  /* 0x00dc004702007988 */ /* 0x000fe80008000405 */
[----:B---3--:R-:W-:Y:S04]  /*6c50*/  STS.U16 [R4+UR5+0x480], R68 ;  /* 0x0004804404007988 */ /* 0x008fe80008000405 */
[----:B----4-:R-:W-:Y:S04]  /*6c60*/  STS.U16 [R4+UR5+0x4480], R66 ;  /* 0x0044804204007988 */ /* 0x010fe80008000405 */
        /* <DEDUP_REMOVED lines=13> */
[----:B------:R-:W-:Y:S04]  /*6d40*/  STS.U16 [R4+UR5+0xd080], R50 ;  /* 0x00d0803204007988 */ /* 0x000fe80008000405 */
[----:B------:R-:W-:Y:S04]  /*6d50*/  STS.U16 [R4+UR5+0x1480], R53 ;  /* 0x0014803504007988 */ /* 0x000fe80008000405 */
[----:B------:R-:W-:Y:S04]  /*6d60*/  STS.U16 [R4+UR5+0x5480], R52 ;  /* 0x0054803404007988 */ /* 0x000fe80008000405 */
[----:B------:R-:W-:Y:S04]  /*6d70*/  STS.U16 [R4+UR5+0x9480], R55 ;  /* 0x0094803704007988 */ /* 0x000fe80008000405 */
[----:B------:R-:W-:Y:S01]  /*6d80*/  STS.U16 [R4+UR5+0xd480], R59 ;  /* 0x00d4803b04007988 */ /* 0x000fe20008000405 */
[----:B0-----:R-:W-:-:S03]  /*6d90*/  IMAD R32, R90, 0x25, RZ ;  /* 0x000000255a207824 */ /* 0x001fc600078e02ff */
[----:B------:R-:W-:Y:S01]  /*6da0*/  STS.U16 [R4+UR5+0x1880], R61 ;  /* 0x0018803d04007988 */ /* 0x000fe20008000405 */
[----:B------:R-:W-:Y:S01]  /*6db0*/  PRMT R31, RZ, 0x7610, R31 ;  /* 0x00007610ff1f7816 */ /* 0x000fe2000000001f */
[----:B-1----:R-:W-:Y:S01]  /*6dc0*/  IMAD.WIDE R46, R32, 0x2, R86 ;  /* 0x00000002202e7825 */ /* 0x002fe200078e0256 */
[----:B------:R-:W-:Y:S02]  /*6dd0*/  PRMT R30, RZ, 0x7610, R30 ;  /* 0x00007610ff1e7816 */ /* 0x000fe4000000001e */
[----:B------:R-:W-:Y:S01]  /*6de0*/  PRMT R29, RZ, 0x7610, R29 ;  /* 0x00007610ff1d7816 */ /* 0x000fe2000000001d */
[----:B------:R-:W-:Y:S01]  /*6df0*/  IMAD R33, R90, 0x2d, RZ ;  /* 0x0000002d5a217824 */ /* 0x000fe200078e02ff */
[----:B------:R-:W-:Y:S01]  /*6e00*/  PRMT R28, RZ, 0x7610, R28 ;  /* 0x00007610ff1c7816 */ /* 0x000fe2000000001c */
[C---:B------:R-:W-:Y:S01]  /*6e10*/  IMAD.WIDE R40, R32.reuse, 0x2, R88 ;  /* 0x0000000220287825 */ /* 0x040fe200078e0258 */
[----:B------:R-:W-:Y:S01]  /*6e20*/  PRMT R27, RZ, 0x7610, R27 ;  /* 0x00007610ff1b7816 */ /* 0x000fe2000000001b */
[----:B------:R-:W3:Y:S02]  /*6e30*/  @!P3 LDG.E.U16 R31, desc[UR16][R46.64] ;  /* 0x000000102e1fb981 */ /* 0x000ee4000c1e1500 */
[----:B------:R-:W-:-:S02]  /*6e40*/  IMAD.WIDE R38, R32, 0x2, R84 ;  /* 0x0000000220267825 */ /* 0x000fc400078e0254 */
[----:B------:R0:W4:Y:S02]  /*6e50*/  @!P3 LDG.E.U16 R30, desc[UR16][R40.64] ;  /* 0x00000010281eb981 */ /* 0x000124000c1e1500 */
[----:B------:R-:W-:Y:S01]  /*6e60*/  IMAD.WIDE R36, R33, 0x2, R86 ;  /* 0x0000000221247825 */ /* 0x000fe200078e0256 */
[----:B------:R-:W-:Y:S01]  /*6e70*/  PRMT R26, RZ, 0x7610, R26 ;  /* 0x00007610ff1a7816 */ /* 0x000fe2000000001a */
[----:B------:R1:W4:Y:S01]  /*6e80*/  @!P3 LDG.E.U16 R29, desc[UR16][R38.64] ;  /* 0x00000010261db981 */ /* 0x000322000c1e1500 */
[----:B------:R-:W-:-:S03]  /*6e90*/  PRMT R25, RZ, 0x7610, R25 ;  /* 0x00007610ff197816 */ /* 0x000fc60000000019 */
[----:B------:R-:W4:Y:S04]  /*6ea0*/  @!P2 LDG.E.U16 R27, desc[UR16][R36.64] ;  /* 0x00000010241ba981 */ /* 0x000f28000c1e1500 */
[----:B--2---:R-:W-:Y:S04]  /*6eb0*/  STS.U16 [R4+UR5+0x5880], R60 ;  /* 0x0058803c04007988 */ /* 0x004fe80008000405 */
[----:B------:R-:W-:Y:S04]  /*6ec0*/  STS.U16 [R4+UR5+0x9880], R62 ;  /* 0x0098803e04007988 */ /* 0x000fe80008000405 */
[----:B------:R2:W-:Y:S04]  /*6ed0*/  STS.U16 [R4+UR5+0xd880], R81 ;  /* 0x00d8805104007988 */ /* 0x0005e80008000405 */
[----:B------:R0:W-:Y:S04]  /*6ee0*/  STS.U16 [R4+UR5+0x1c80], R91 ;  /* 0x001c805b04007988 */ /* 0x0001e80008000405 */
[----:B------:R1:W-:Y:S04]  /*6ef0*/  STS.U16 [R4+UR5+0x5c80], R3 ;  /* 0x005c800304007988 */ /* 0x0003e80008000405 */
[----:B--2---:R-:W2:Y:S04]  /*6f00*/  LDL.LU R81, [R1+0x11e4] ;  /* 0x0011e40001517983 */ /* 0x004ea80000300800 */
[----:B0-----:R-:W2:Y:S04]  /*6f10*/  LDL.LU R91, [R1+0x11e0] ;  /* 0x0011e000015b7983 */ /* 0x001ea80000300800 */
[----:B------:R0:W-:Y:S04]  /*6f20*/  STS.U16 [R4+UR5+0x9c80], R0 ;  /* 0x009c800004007988 */ /* 0x0001e80008000405 */
[----:B-1----:R-:W2:Y:S04]  /*6f30*/  LDL.LU R3, [R1+0x11dc] ;  /* 0x0011dc0001037983 */ /* 0x002ea80000300800 */
[----:B------:R1:W-:Y:S04]  /*6f40*/  STS.U16 [R4+UR5+0xdc80], R93 ;  /* 0x00dc805d04007988 */ /* 0x0003e80008000405 */
        /* <DEDUP_REMOVED lines=8> */
[----:B------:R-:W2:Y:S04]  /*6fd0*/  LDL.LU R51, [R1+0x5c] ;  /* 0x00005c0001337983 */ /* 0x000ea80000300800 */
[----:B0-----:R-:W2:Y:S01]  /*6fe0*/  LDL.LU R18, [R1+0x11c8] ;  /* 0x0011c80001127983 */ /* 0x001ea20000300800 */
[----:B-1----:R-:W-:-:S03]  /*6ff0*/  IMAD.WIDE R4, R32, 0x2, R82 ;  /* 0x0000000220047825 */ /* 0x002fc600078e0252 */
[----:B------:R-:W2:Y:S04]  /*7000*/  LDL.LU R42, [R1+0x58] ;  /* 0x00005800012a7983 */ /* 0x000ea80000300800 */
[----:B------:R-:W2:Y:S04]  /*7010*/  LDL.LU R45, [R1+0x54] ;  /* 0x00005400012d7983 */ /* 0x000ea80000300800 */
[----:B------:R-:W-:Y:S04]  /*7020*/  STL.64 [R1+0x270], R46 ;  /* 0x0002702e01007387 */ /* 0x000fe80000100a00 */
[----:B------:R0:W-:Y:S04]  /*7030*/  STL.64 [R1+0x268], R40 ;  /* 0x0002682801007387 */ /* 0x0001e80000100a00 */
[----:B------:R1:W2:Y:S04]  /*7040*/  @!P3 LDG.E.U16 R28, desc[UR16][R4.64] ;  /* 0x00000010041cb981 */ /* 0x0002a8000c1e1500 */
[----:B------:R1:W-:Y:S01]  /*7050*/  STL.64 [R1+0x260], R38 ;  /* 0x0002602601007387 */ /* 0x0003e20000100a00 */
[----:B0-----:R-:W-:-:S05]  /*7060*/  IMAD.WIDE R40, R33, 0x2, R88 ;  /* 0x0000000221287825 */ /* 0x001fca00078e0258 */
[----:B------:R-:W2:Y:S01]  /*7070*/  @!P2 LDG.E.U16 R26, desc[UR16][R40.64] ;  /* 0x00000010281aa981 */ /* 0x000ea2000c1e1500 */
[----:B-1----:R-:W-:-:S05]  /*7080*/  IMAD.WIDE R38, R33, 0x2, R84 ;  /* 0x0000000221267825 */ /* 0x002fca00078e0254 */
[----:B------:R-:W2:Y:S01]  /*7090*/  @!P2 LDG.E.U16 R25, desc[UR16][R38.64] ;  /* 0x000000102619a981 */ /* 0x000ea2000c1e1500 */
[----:B------:R-:W-:Y:S01]  /*70a0*/  IMAD R34, R90, 0x35, RZ ;  /* 0x000000355a227824 */ /* 0x000fe200078e02ff */
[----:B------:R-:W-:Y:S01]  /*70b0*/  PRMT R23, RZ, 0x7610, R23 ;  /* 0x00007610ff177816 */ /* 0x000fe20000000017 */
[----:B------:R-:W-:-:S05]  /*70c0*/  VIADD R20, R58, 0xfffffff1 ;  /* 0xfffffff13a147836 */ /* 0x000fca0000000000 */
[----:B------:R-:W-:Y:S02]  /*70d0*/  ISETP.GE.U32.AND P4, PT, R20, 0x7fffffb2, PT ;  /* 0x7fffffb21400780c */ /* 0x000fe40003f86070 */
[----:B------:R-:W-:Y:S01]  /*70e0*/  PRMT R20, RZ, 0x7610, R20 ;  /* 0x00007610ff147816 */ /* 0x000fe20000000014 */
[C---:B------:R-:W-:Y:S01]  /*70f0*/  IMAD R35, R90.reuse, 0x3d, RZ ;  /* 0x0000003d5a237824 */ /* 0x040fe200078e02ff */
[----:B------:R-:W-:Y:S01]  /*7100*/  PRMT R21, RZ, 0x7610, R21 ;  /* 0x00007610ff157816 */ /* 0x000fe20000000015 */
[----:B------:R-:W-:Y:S01]  /*7110*/  IMAD R55, R90, 0xe, RZ ;  /* 0x0000000e5a377824 */ /* 0x000fe200078e02ff */
[----:B------:R-:W-:Y:S02]  /*7120*/  PRMT R24, RZ, 0x7610, R24 ;  /* 0x00007610ff187816 */ /* 0x000fe40000000018 */
[----:B------:R-:W-:Y:S02]  /*7130*/  PRMT R22, RZ, 0x7610, R22 ;  /* 0x00007610ff167816 */ /* 0x000fe40000000016 */
[----:B------:R-:W-:-:S02]  /*7140*/  PRMT R54, RZ, 0x7610, R54 ;  /* 0x00007610ff367816 */ /* 0x000fc40000000036 */
[----:B------:R-:W-:Y:S01]  /*7150*/  PRMT R56, RZ, 0x7610, R56 ;  /* 0x00007610ff387816 */ /* 0x000fe20000000038 */
[----:B---3--:R-:W-:Y:S04]  /*7160*/  STL [R1+0x117c], R31 ;  /* 0x00117c1f01007387 */ /* 0x008fe80000100800 */
[----:B------:R0:W-:Y:S04]  /*7170*/  STL.64 [R1+0x258], R4 ;  /* 0x0002580401007387 */ /* 0x0001e80000100a00 */
[----:B------:R1:W-:Y:S04]  /*7180*/  STL.64 [R1+0x190], R36 ;  /* 0x0001902401007387 */ /* 0x0003e80000100a00 */
[----:B----4-:R3:W-:Y:S01]  /*7190*/  STL [R1+0x1180], R30 ;  /* 0x0011801e01007387 */ /* 0x0107e20000100800 */
[----:B0-----:R-:W-:-:S03]  /*71a0*/  IMAD.WIDE R4, R34, 0x2, R86 ;  /* 0x0000000222047825 */ /* 0x001fc600078e0256 */
[----:B------:R-:W-:Y:S01]  /*71b0*/  STL [R1+0x1184], R29 ;  /* 0x0011841d01007387 */ /* 0x000fe20000100800 */
[----:B-1----:R-:W-:-:S03]  /*71c0*/  IMAD.WIDE R36, R33, 0x2, R82 ;  /* 0x0000000221247825 */ /* 0x002fc600078e0252 */
[----:B------:R0:W4:Y:S01]  /*71d0*/  @!P6 LDG.E.U16 R23, desc[UR16][R4.64] ;  /* 0x000000100417e981 */ /* 0x000122000c1e1500 */
[----:B---3--:R-:W-:-:S03]  /*71e0*/  IMAD.WIDE R30, R34, 0x2, R88 ;  /* 0x00000002221e7825 */ /* 0x008fc600078e0258 */
[----:B------:R-:W3:Y:S04]  /*71f0*/  @!P2 LDG.E.U16 R24, desc[UR16][R36.64] ;  /* 0x000000102418a981 */ /* 0x000ee8000c1e1500 */
[----:B------:R-:W3:Y:S01]  /*7200*/  @!P6 LDG.E.U16 R22, desc[UR16][R30.64] ;  /* 0x000000101e16e981 */ /* 0x000ee2000c1e1500 */
[----:B--2---:R-:W-:Y:S02]  /*7210*/  PRMT R81, RZ, 0x7610, R81 ;  /* 0x00007610ff517816 */ /* 0x004fe40000000051 */
[----:B------:R-:W-:Y:S02]  /*7220*/  PRMT R91, RZ, 0x7610, R91 ;  /* 0x00007610ff5b7816 */ /* 0x000fe4000000005b */
[----:B------:R-:W-:Y:S01]  /*7230*/  PRMT R3, RZ, 0x7610, R3 ;  /* 0x00007610ff037816 */ /* 0x000fe20000000003 */
[----:B------:R1:W-:Y:S04]  /*7240*/  STL [R1+0x1188], R28 ;  /* 0x0011881c01007387 */ /* 0x0003e80000100800 */
[----:B------:R-:W-:Y:S04]  /*7250*/  STL [R1+0x118c], R27 ;  /* 0x00118c1b01007387 */ /* 0x000fe80000100800 */
[----:B------:R0:W-:Y:S01]  /*7260*/  STL.64 [R1+0x20], R4 ;  /* 0x0000200401007387 */ /* 0x0001e20000100a00 */
[----:B-1----:R-:W-:-:S03]  /*7270*/  IMAD.WIDE R28, R34, 0x2, R84 ;  /* 0x00000002221c7825 */ /* 0x002fc600078e0254 */
[----:B------:R1:W-:Y:S04]  /*7280*/  STL.64 [R1+0x188], R40 ;  /* 0x0001882801007387 */ /* 0x0003e80000100a00 */
[----:B------:R-:W-:Y:S04]  /*7290*/  STL.64 [R1+0x180], R38 ;  /* 0x0001802601007387 */ /* 0x000fe80000100a00 */
[----:B------:R-:W-:Y:S01]  /*72a0*/  STL.64 [R1+0x178], R36 ;  /* 0x0001782401007387 */ /* 0x000fe20000100a00 */
[----:B0-----:R-:W-:-:S03]  /*72b0*/  IMAD.WIDE R4, R34, 0x2, R82 ;  /* 0x0000000222047825 */ /* 0x001fc600078e0252 */
[----:B------:R0:W-:Y:S04]  /*72c0*/  STL [R1+0x1190], R26 ;  /* 0x0011901a01007387 */ /* 0x0001e80000100800 */
[----:B------:R-:W-:Y:S04]  /*72d0*/  STL.64 [R1+0x18], R30 ;  /* 0x0000181e01007387 */ /* 0x000fe80000100a00 */
[----:B------:R-:W-:Y:S04]  /*72e0*/  STL.64 [R1+0x10], R28 ;  /* 0x0000101c01007387 */ /* 0x000fe80000100a00 */
[----:B------:R-:W-:Y:S01]  /*72f0*/  STL [R1+0x1194], R25 ;  /* 0x0011941901007387 */ /* 0x000fe20000100800 */
[----:B-1----:R-:W-:-:S03]  /*7300*/  IMAD.WIDE R40, R35, 0x2, R86 ;  /* 0x0000000223287825 */ /* 0x002fc600078e0256 */
[----:B------:R1:W-:Y:S04]  /*7310*/  STL.64 [R1+0x8], R4 ;  /* 0x0000080401007387 */ /* 0x0003e80000100a00 */
[----:B------:R1:W2:Y:S01]  /*7320*/  @!P6 LDG.E.U16 R20, desc[UR16][R4.64] ;  /* 0x000000100414e981 */ /* 0x0002a2000c1e1500 */
[----:B0-----:R-:W-:-:S03]  /*7330*/  IMAD.WIDE R26, R55, 0x2, R86 ;  /* 0x00000002371a7825 */ /* 0x001fc600078e0256 */
[----:B------:R0:W2:Y:S01]  /*7340*/  @!P6 LDG.E.U16 R21, desc[UR16][R28.64] ;  /* 0x000000101c15e981 */ /* 0x0000a2000c1e1500 */
[----:B------:R-:W-:-:S03]  /*7350*/  IMAD.WIDE R38, R35, 0x2, R88 ;  /* 0x0000000223267825 */ /* 0x000fc600078e0258 */
[----:B------:R-:W-:Y:S01]  /*7360*/  STL [R1+0xfb4], R40 ;  /* 0x000fb42801007387 */ /* 0x000fe20000100800 */
[----:B-1----:R-:W-:Y:S02]  /*7370*/  IMAD R4, R90, 0x6, RZ ;  /* 0x000000065a047824 */ /* 0x002fe400078e02ff */
[----:B------:R-:W-:Y:S01]  /*7380*/  IMAD.WIDE R36, R35, 0x2, R84 ;  /* 0x0000000223247825 */ /* 0x000fe200078e0254 */
[----:B------:R-:W2:Y:S03]  /*7390*/  @!P5 LDG.E.U16 R91, desc[UR16][R38.64] ;  /* 0x00000010265bd981 */ /* 0x000ea6000c1e1500 */
[C---:B0-----:R-:W-:Y:S01]  /*73a0*/  IMAD.WIDE R28, R4.reuse, 0x2, R86 ;  /* 0x00000002041c7825 */ /* 0x041fe200078e0256 */
[----:B------:R-:W-:Y:S04]  /*73b0*/  STL [R1+0xfac], R41 ;  /* 0x000fac2901007387 */ /* 0x000fe80000100800 */
[----:B------:R-:W-:Y:S04]  /*73c0*/  STL.64 [R1+0x600], R28 ;  /* 0x0006001c01007387 */ /* 0x000fe80000100a00 */
[----:B------:R-:W-:Y:S01]  /*73d0*/  STL.64 [R1+0x500], R26 ;  /* 0x0005001a01007387 */ /* 0x000fe20000100a00 */
[----:B------:R-:W-:-:S03]  /*73e0*/  IMAD.WIDE R30, R4, 0x2, R88 ;  /* 0x00000002041e7825 */ /* 0x000fc600078e0258 */
[----:B------:R-:W2:Y:S01]  /*73f0*/  LDL.LU R53, [R1+0x4c] ;  /* 0x00004c0001357983 */ /* 0x000ea20000300800 */
[----:B------:R-:W-:-:S03]  /*7400*/  IMAD.WIDE R34, R35, 0x2, R82 ;  /* 0x0000000223227825 */ /* 0x000fc600078e0252 */
[----:B------:R-:W2:Y:S04]  /*7410*/  LDL.LU R5, [R1+0x48] ;  /* 0x0000480001057983 */ /* 0x000ea80000300800 */
[----:B------:R-:W-:Y:S04]  /*7420*/  STL [R1+0xfc0], R38 ;  /* 0x000fc02601007387 */ /* 0x000fe80000100800 */
[----:B------:R0:W-:Y:S04]  /*7430*/  STL [R1+0xfbc], R39 ;  /* 0x000fbc2701007387 */ /* 0x0001e80000100800 */
[----:B------:R1:W2:Y:S04]  /*7440*/  @!P0 LDG.E.U16 R3, desc[UR16][R28.64] ;  /* 0x000000101c038981 */ /* 0x0002a8000c1e1500 */
[----:B------:R1:W2:Y:S04]  /*7450*/  @!P5 LDG.E.U16 R81, desc[UR16][R40.64] ;  /* 0x000000102851d981 */ /* 0x0002a8000c1e1500 */
[----:B0-----:R-:W2:Y:S01]  /*7460*/  LDL.LU R39, [R1+0x50] ;  /* 0x0000500001277983 */ /* 0x001ea20000300800 */
[----:B-1----:R-:W-:-:S03]  /*7470*/  IMAD.WIDE R28, R4, 0x2, R84 ;  /* 0x00000002041c7825 */ /* 0x002fc600078e0254 */
[----:B------:R-:W-:Y:S01]  /*7480*/  STL [R1+0xfcc], R36 ;  /* 0x000fcc2401007387 */ /* 0x000fe20000100800 */
[----:B------:R-:W-:-:S03]  /*7490*/  PRMT R41, RZ, 0x7610, R41 ;  /* 0x00007610ff297816 */ /* 0x000fc60000000029 */
[----:B------:R0:W2:Y:S04]  /*74a0*/  @!P4 LDG.E.U16 R54, desc[UR16][R26.64] ;  /* 0x000000101a36c981 */ /* 0x0000a8000c1e1500 */
[----:B------:R-:W-:Y:S04]  /*74b0*/  STL [R1+0xfc8], R37 ;  /* 0x000fc82501007387 */ /* 0x000fe80000100800 */
[----:B------:R-:W-:Y:S01]  /*74c0*/  STL.64 [R1+0x10c8], R36 ;  /* 0x0010c82401007387 */ /* 0x000fe20000100a00 */
[----:B0-----:R-:W-:-:S03]  /*74d0*/  IMAD.WIDE R26, R4, 0x2, R82 ;  /* 0x00000002041a7825 */ /* 0x001fc600078e0252 */
[----:B------:R-:W-:Y:S04]  /*74e0*/  STL.64 [R1+0x5f8], R30 ;  /* 0x0005f81e01007387 */ /* 0x000fe80000100a00 */
[----:B------:R-:W-:Y:S01]  /*74f0*/  STL [R1+0xfd8], R34 ;  /* 0x000fd82201007387 */ /* 0x000fe20000100800 */
[----:B------:R-:W-:-:S03]  /*7500*/  LOP3.LUT R4, R2, 0x20, RZ, 0x3c, !PT ;  /* 0x0000002002047812 */ /* 0x000fc600078e3cff */
[----:B------:R0:W-:Y:S04]  /*7510*/  STL.64 [R1+0x5f0], R28 ;  /* 0x0005f01c01007387 */ /* 0x0001e80000100a00 */
[----:B------:R-:W-:Y:S04]  /*7520*/  STL [R1+0xfd4], R35 ;  /* 0x000fd42301007387 */ /* 0x000fe80000100800 */
[----:B------:R0:W2:Y:S04]  /*7530*/  @!P0 LDG.E.U16 R56, desc[UR16][R28.64] ;  /* 0x000000101c388981 */ /* 0x0000a8000c1e1500 */
[----:B------:R1:W-:Y:S04]  /*7540*/  STL.64 [R1+0x5e8], R26 ;  /* 0x0005e81a01007387 */ /* 0x0003e80000100a00 */
[----:B------:R1:W2:Y:S01]  /*7550*/  @!P0 LDG.E.U16 R41, desc[UR16][R26.64] ;  /* 0x000000101a298981 */ /* 0x0002a2000c1e1500 */
[----:B0-----:R-:W-:-:S03]  /*7560*/  IMAD.WIDE R28, R55, 0x2, R88 ;  /* 0x00000002371c7825 */ /* 0x001fc600078e0258 */
[----:B------:R0:W-:Y:S01]  /*7570*/  STS.U16 [R4+UR5+0x100], R17 ;  /* 0x0001001104007988 */ /* 0x0001e20008000405 */
[----:B-1----:R-:W-:-:S03]  /*7580*/  IMAD.WIDE R26, R55, 0x2, R84 ;  /* 0x00000002371a7825 */ /* 0x002fc600078e0254 */
[----:B------:R-:W-:Y:S04]  /*7590*/  STL.64 [R1+0x4f8], R28 ;  /* 0x0004f81c01007387 */ /* 0x000fe80000100a00 */
[----:B------:R-:W-:Y:S04]  /*75a0*/  STL.64 [R1+0x4f0], R26 ;  /* 0x0004f01a01007387 */ /* 0x000fe80000100a00 */
[----:B0-----:R-:W2:Y:S04]  /*75b0*/  LDL.LU R17, [R1+0x11c4] ;  /* 0x0011c40001117983 */ /* 0x001ea80000300800 */
[----:B------:R0:W-:Y:S04]  /*75c0*/  STS.U16 [R4+UR5+0x4100], R16 ;  /* 0x0041001004007988 */ /* 0x0001e80008000405 */
[----:B------:R1:W-:Y:S04]  /*75d0*/  STS.U16 [R4+UR5+0x8100], R15 ;  /* 0x0081000f04007988 */ /* 0x0003e80008000405 */
[----:B------:R3:W-:Y:S04]  /*75e0*/  STS.U16 [R4+UR5+0xc100], R14 ;  /* 0x00c1000e04007988 */ /* 0x0007e80008000405 */
[----:B0-----:R-:W2:Y:S04]  /*75f0*/  LDL.LU R16, [R1+0x11c0] ;  /* 0x0011c00001107983 */ /* 0x001ea80000300800 */
[----:B-1----:R-:W2:Y:S04]  /*7600*/  LDL.LU R15, [R1+0x11bc] ;  /* 0x0011bc00010f7983 */ /* 0x002ea80000300800 */
[----:B---3--:R-:W3:Y:S04]  /*7610*/  LDL.LU R14, [R1+0x11b8] ;  /* 0x0011b800010e7983 */ /* 0x008ee80000300800 */
[----:B------:R0:W-:Y:S04]  /*7620*/  STS.U16 [R4+UR5+0x500], R13 ;  /* 0x0005000d04007988 */ /* 0x0001e80008000405 */
[----:B------:R1:W-:Y:S04]  /*7630*/  STS.U16 [R4+UR5+0x4500], R12 ;  /* 0x0045000c04007988 */ /* 0x0003e80008000405 */
[----:B0-----:R-:W2:Y:S04]  /*7640*/  LDL.LU R13, [R1+0x11b4] ;  /* 0x0011b400010d7983 */ /* 0x001ea80000300800 */
[----:B------:R-:W2:Y:S04]  /*7650*/  LDL.LU R59, [R1+0x80] ;  /* 0x00008000013b7983 */ /* 0x000ea80000300800 */
[----:B------:R-:W2:Y:S04]  /*7660*/  LDL.LU R61, [R1+0x7c] ;  /* 0x00007c00013d7983 */ /* 0x000ea80000300800 */
[----:B------:R-:W2:Y:S04]  /*7670*/  LDL.LU R60, [R1+0x78] ;  /* 0x00007800013c7983 */ /* 0x000ea80000300800 */
[----:B------:R-:W2:Y:S04]  /*7680*/  LDL.LU R62, [R1+0x84] ;  /* 0x00008400013e7983 */ /* 0x000ea80000300800 */
[----:B-1----:R-:W2:Y:S04]  /*7690*/  LDL.LU R12, [R1+0x11b0] ;  /* 0x0011b000010c7983 */ /* 0x002ea80000300800 */
[----:B------:R0:W-:Y:S04]  /*76a0*/  STS.U16 [R4+UR5+0x8500], R11 ;  /* 0x0085000b04007988 */ /* 0x0001e80008000405 */
[----:B------:R1:W-:Y:S04]  /*76b0*/  STS.U16 [R4+UR5+0xc500], R10 ;  /* 0x00c5000a04007988 */ /* 0x0003e80008000405 */
[----:B0-----:R-:W2:Y:S04]  /*76c0*/  LDL.LU R11, [R1+0x11ac] ;  /* 0x0011ac00010b7983 */ /* 0x001ea80000300800 */
[----:B-1----:R-:W2:Y:S04]  /*76d0*/  LDL.LU R10, [R1+0x11a8] ;  /* 0x0011a800010a7983 */ /* 0x002ea80000300800 */
[----:B------:R-:W2:Y:S04]  /*76e0*/  LDL.LU R65, [R1+0x4e8] ;  /* 0x0004e80001417983 */ /* 0x000ea80000300800 */
[----:B------:R-:W3:Y:S04]  /*76f0*/  LDL.LU R43, [R1+0x4e4] ;  /* 0x0004e400012b7983 */ /* 0x000ee80000300800 */
[----:B------:R-:W4:Y:S04]  /*7700*/  LDL.LU R50, [R1+0x74] ;  /* 0x0000740001327983 */ /* 0x000f280000300800 */
[----:B------:R0:W-:Y:S04]  /*7710*/  STS.U16 [R4+UR5+0x900], R9 ;  /* 0x0009000904007988 */ /* 0x0001e80008000405 */
[----:B------:R1:W-:Y:S04]  /*7720*/  STS.U16 [R4+UR5+0x4900], R8 ;  /* 0x0049000804007988 */ /* 0x0003e80008000405 */
[----:B------:R1:W-:Y:S04]  /*7730*/  STS.U16 [R4+UR5+0x8900], R7 ;  /* 0x0089000704007988 */ /* 0x0003e80008000405 */
[----:B0-----:R-:W4:Y:S04]  /*7740*/  LDL.LU R9, [R1+0x11a4] ;  /* 0x0011a40001097983 */ /* 0x001f280000300800 */
[----:B-1----:R-:W4:Y:S04]  /*7750*/  LDL.LU R8, [R1+0x11a0] ;  /* 0x0011a00001087983 */ /* 0x002f280000300800 */
[----:B------:R-:W4:Y:S04]  /*7760*/  LDL.LU R52, [R1+0x70] ;  /* 0x0000700001347983 */ /* 0x000f280000300800 */
        /* <DEDUP_REMOVED lines=10> */
[----:B------:R-:W4:Y:S01]  /*7810*/  LDL.LU R48, [R1+0x60] ;  /* 0x0000600001307983 */ /* 0x000f220000300800 */
[----:B------:R-:W-:-:S02]  /*7820*/  PRMT R57, RZ, 0x7610, R57 ;  /* 0x00007610ff397816 */ /* 0x000fc40000000039 */
[C---:B------:R-:W-:Y:S02]  /*7830*/  ISETP.GT.U32.AND P3, PT, R0.reuse, R51, PT ;  /* 0x000000330000720c */ /* 0x040fe40003f64070 */
[C---:B------:R-:W-:Y:S02]  /*7840*/  ISETP.GT.U32.AND P2, PT, R0.reuse, R42, PT ;  /* 0x0000002a0000720c */ /* 0x040fe40003f44070 */
[----:B------:R-:W4:Y:S04]  /*7850*/  @!P0 LDG.E.U16 R57, desc[UR16][R30.64] ;  /* 0x000000101e398981 */ /* 0x000f28000c1e1500 */
[----:B--2---:R-:W-:Y:S04]  /*7860*/  STS.U16 [R4+UR5+0xc900], R65 ;  /* 0x00c9004104007988 */ /* 0x004fe80008000405 */
[----:B---3--:R-:W-:Y:S04]  /*7870*/  STS.U16 [R4+UR5+0xd00], R43 ;  /* 0x000d002b04007988 */ /* 0x008fe80008000405 */
[----:B------:R0:W-:Y:S04]  /*7880*/  STS.U16 [R4+UR5+0x4d00], R6 ;  /* 0x004d000604007988 */ /* 0x0001e80008000405 */
[----:B0-----:R-:W2:Y:S04]  /*7890*/  LDL.LU R6, [R1+0x1198] ;  /* 0x0011980001067983 */ /* 0x001ea80000300800 */
[----:B------:R-:W3:Y:S04]  /*78a0*/  LDL.LU R64, [R1+0x404] ;  /* 0x0004040001407983 */ /* 0x000ee80000300800 */
[----:B------:R-:W3:Y:S04]  /*78b0*/  LDL.LU R65, [R1+0x400] ;  /* 0x0004000001417983 */ /* 0x000ee80000300800 */
[----:B------:R-:W3:Y:S04]  /*78c0*/  LDL.LU R43, [R1+0x3fc] ;  /* 0x0003fc00012b7983 */ /* 0x000ee80000300800 */
[----:B----4-:R0:W-:Y:S04]  /*78d0*/  STS.U16 [R4+UR5+0x8d00], R71 ;  /* 0x008d004704007988 */ /* 0x0101e80008000405 */
[----:B------:R-:W-:Y:S04]  /*78e0*/  STS.U16 [R4+UR5+0xcd00], R68 ;  /* 0x00cd004404007988 */ /* 0x000fe80008000405 */
[----:B------:R-:W-:Y:S04]  /*78f0*/  STS.U16 [R4+UR5+0x1100], R66 ;  /* 0x0011004204007988 */ /* 0x000fe80008000405 */
[----:B------:R1:W-:Y:S04]  /*7900*/  STS.U16 [R4+UR5+0x5100], R63 ;  /* 0x0051003f04007988 */ /* 0x0003e80008000405 */
[----:B0-----:R-:W4:Y:S04]  /*7910*/  LDL.LU R71, [R1+0x3f8] ;  /* 0x0003f80001477983 */ /* 0x001f280000300800 */
[----:B-1----:R-:W4:Y:S01]  /*7920*/  LDL.LU R63, [R1+0x334] ;  /* 0x00033400013f7983 */ /* 0x002f220000300800 */
[----:B------:R-:W-:-:S02]  /*7930*/  ISETP.GT.U32.AND P0, PT, R0, R39, PT ;  /* 0x000000270000720c */ /* 0x000fc40003f04070 */
[----:B------:R-:W-:Y:S02]  /*7940*/  PRMT R33, RZ, 0x7610, R33 ;  /* 0x00007610ff217816 */ /* 0x000fe40000000021 */
[----:B------:R-:W-:Y:S01]  /*7950*/  PRMT R32, RZ, 0x7610, R32 ;  /* 0x00007610ff207816 */ /* 0x000fe20000000020 */
[--C-:B------:R-:W-:Y:S01]  /*7960*/  @!P3 IMAD.IADD R51, R51, 0x1, -R0.reuse ;  /* 0x000000013333b824 */ /* 0x100fe200078e0a00 */
[----:B------:R-:W-:Y:S01]  /*7970*/  ISETP.GT.U32.AND P3, PT, R0, R53, PT ;  /* 0x000000350000720c */ /* 0x000fe20003f64070 */
[----:B------:R-:W-:Y:S01]  /*7980*/  @!P2 IMAD.IADD R42, R42, 0x1, -R0 ;  /* 0x000000012a2aa824 */ /* 0x000fe200078e0a00 */
[----:B------:R-:W4:Y:S01]  /*7990*/  @!P5 LDG.E.U16 R33, desc[UR16][R36.64] ;  /* 0x000000102421d981 */ /* 0x000f22000c1e1500 */
[----:B------:R-:W-:-:S03]  /*79a0*/  ISETP.GT.U32.AND P2, PT, R0, R5, PT ;  /* 0x000000050000720c */ /* 0x000fc60003f44070 */
[----:B------:R0:W4:Y:S01]  /*79b0*/  @!P5 LDG.E.U16 R32, desc[UR16][R34.64] ;  /* 0x000000102220d981 */ /* 0x000122000c1e1500 */
[C---:B------:R-:W-:Y:S01]  /*79c0*/  ISETP.GT.U32.AND P5, PT, R0.reuse, R93, PT ;  /* 0x0000005d0000720c */ /* 0x040fe20003fa4070 */
[----:B------:R-:W-:Y:S01]  /*79d0*/  @!P0 IMAD.IADD R39, R39, 0x1, -R0 ;  /* 0x0000000127278824 */ /* 0x000fe200078e0a00 */
[----:B------:R-:W-:-:S04]  /*79e0*/  ISETP.GT.U32.AND P0, PT, R0, R92, PT ;  /* 0x0000005c0000720c */ /* 0x000fc80003f04070 */
[--C-:B------:R-:W-:Y:S01]  /*79f0*/  @!P3 IMAD.IADD R53, R53, 0x1, -R0.reuse ;  /* 0x000000013535b824 */ /* 0x100fe200078e0a00 */
[C---:B------:R-:W-:Y:S02]  /*7a00*/  ISETP.GT.U32.AND P3, PT, R0.reuse, R19, PT ;  /* 0x000000130000720c */ /* 0x040fe40003f64070 */
[----:B------:R-:W-:Y:S01]  /*7a10*/  @!P2 IMAD.IADD R5, R5, 0x1, -R0 ;  /* 0x000000010505a824 */ /* 0x000fe200078e0a00 */
[----:B------:R-:W-:-:S03]  /*7a20*/  ISETP.GT.U32.AND P2, PT, R0, R18, PT ;  /* 0x000000120000720c */ /* 0x000fc60003f44070 */
[--C-:B------:R-:W-:Y:S01]  /*7a30*/  @!P5 IMAD.IADD R93, R93, 0x1, -R0.reuse ;  /* 0x000000015d5dd824 */ /* 0x100fe200078e0a00 */
[----:B------:R-:W-:Y:S01]  /*7a40*/  ISETP.GT.U32.AND P5, PT, R0, R17, PT ;  /* 0x000000110000720c */ /* 0x000fe20003fa4070 */
[----:B------:R-:W-:Y:S01]  /*7a50*/  @!P0 IMAD.IADD R92, R92, 0x1, -R0 ;  /* 0x000000015c5c8824 */ /* 0x000fe200078e0a00 */
[----:B------:R-:W-:-:S04]  /*7a60*/  ISETP.GT.U32.AND P0, PT, R0, R16, PT ;  /* 0x000000100000720c */ /* 0x000fc80003f04070 */
[--C-:B------:R-:W-:Y:S01]  /*7a70*/  @!P3 IMAD.IADD R19, R19, 0x1, -R0.reuse ;  /* 0x000000011313b824 */ /* 0x100fe200078e0a00 */
[----:B------:R-:W-:Y:S02]  /*7a80*/  ISETP.GT.U32.AND P3, PT, R0, R15, PT ;  /* 0x0000000f0000720c */ /* 0x000fe40003f64070 */
        /* <DEDUP_REMOVED lines=20> */
[--C-:B------:R-:W-:Y:S01]  /*7bd0*/  @!P0 IMAD.IADD R8, R8, 0x1, -R0.reuse ;  /* 0x0000000108088824 */ /* 0x100fe200078e0a00 */
[C---:B------:R-:W-:Y:S01]  /*7be0*/  ISETP.GT.U32.AND P0, PT, R0.reuse, R60, PT ;  /* 0x0000003c0000720c */ /* 0x040fe20003f04070 */
[----:B------:R1:W-:Y:S03]  /*7bf0*/  STS.U16 [R4+UR5+0x9100], R44 ;  /* 0x0091002c04007988 */ /* 0x0003e60008000405 */
[--C-:B------:R-:W-:Y:S01]  /*7c00*/  @!P3 IMAD.IADD R7, R7, 0x1, -R0.reuse ;  /* 0x000000010707b824 */ /* 0x100fe200078e0a00 */
[C---:B------:R-:W-:Y:S02]  /*7c10*/  ISETP.GT.U32.AND P3, PT, R0.reuse, R62, PT ;  /* 0x0000003e0000720c */ /* 0x040fe40003f64070 */
[----:B------:R-:W-:Y:S01]  /*7c20*/  @!P2 IMAD.IADD R59, R59, 0x1, -R0 ;  /* 0x000000013b3ba824 */ /* 0x000fe200078e0a00 */
[----:B------:R-:W-:-:S03]  /*7c30*/  ISETP.GT.U32.AND P2, PT, R0, R50, PT ;  /* 0x000000320000720c */ /* 0x000fc60003f44070 */
[--C-:B------:R-:W-:Y:S01]  /*7c40*/  @!P5 IMAD.IADD R61, R61, 0x1, -R0.reuse ;  /* 0x000000013d3dd824 */ /* 0x100fe200078e0a00 */
[----:B-1----:R-:W4:Y:S01]  /*7c50*/  LDL.LU R44, [R1+0x330] ;  /* 0x00033000012c7983 */ /* 0x002f220000300800 */
[--C-:B------:R-:W-:Y:S01]  /*7c60*/  @!P0 IMAD.IADD R60, R60, 0x1, -R0.reuse ;  /* 0x000000013c3c8824 */ /* 0x100fe200078e0a00 */
[----:B------:R-:W-:Y:S02]  /*7c70*/  ISETP.GT.U32.AND P0, PT, R0, R52, PT ;  /* 0x000000340000720c */ /* 0x000fe40003f04070 */
[----:B------:R-:W4:Y:S02]  /*7c80*/  LDL.LU R68, [R1+0x32c] ;  /* 0x00032c0001447983 */ /* 0x000f240000300800 */
[--C-:B------:R-:W-:Y:S01]  /*7c90*/  @!P3 IMAD.IADD R62, R62, 0x1, -R0.reuse ;  /* 0x000000013e3eb824 */ /* 0x100fe200078e0a00 */
[----:B------:R-:W-:Y:S01]  /*7ca0*/  ISETP.GT.U32.AND P3, PT, R0, R47, PT ;  /* 0x0000002f0000720c */ /* 0x000fe20003f64070 */
[----:B------:R1:W-:Y:S01]  /*7cb0*/  STS.U16 [R4+UR5+0xd100], R67 ;  /* 0x00d1004304007988 */ /* 0x0003e20008000405 */
[----:B------:R-:W-:Y:S01]  /*7cc0*/  @!P2 IMAD.IADD R50, R50, 0x1, -R0 ;  /* 0x000000013232a824 */ /* 0x000fe200078e0a00 */
[----:B------:R-:W-:-:S02]  /*7cd0*/  ISETP.GT.U32.AND P2, PT, R0, R49, PT ;  /* 0x000000310000720c */ /* 0x000fc40003f44070 */
[----:B------:R-:W4:Y:S03]  /*7ce0*/  LDL.LU R66, [R1+0x328] ;  /* 0x0003280001427983 */ /* 0x000f260000300800 */
[--C-:B------:R-:W-:Y:S01]  /*7cf0*/  @!P0 IMAD.IADD R52, R52, 0x1, -R0.reuse ;  /* 0x0000000134348824 */ /* 0x100fe200078e0a00 */
[----:B------:R-:W-:Y:S01]  /*7d00*/  ISETP.GT.U32.AND P0, PT, R0, R48, PT ;  /* 0x000000300000720c */ /* 0x000fe20003f04070 */
[----:B-1----:R-:W4:Y:S03]  /*7d10*/  LDL.LU R67, [R1+0x324] ;  /* 0x0003240001437983 */ /* 0x002f260000300800 */
[----:B------:R-:W-:-:S03]  /*7d20*/  @!P3 IMAD.IADD R47, R47, 0x1, -R0 ;  /* 0x000000012f2fb824 */ /* 0x000fc600078e0a00 */
[----:B------:R-:W-:-:S06]  /*7d30*/  @!P2 IMAD.IADD R49, R49, 0x1, -R0 ;  /* 0x000000013131a824 */ /* 0x000fcc00078e0a00 */
[----:B------:R-:W-:Y:S01]  /*7d40*/  @!P0 IMAD.IADD R48, R48, 0x1, -R0 ;  /* 0x0000000130308824 */ /* 0x000fe200078e0a00 */
[----:B--2---:R-:W-:-:S13]  /*7d50*/  ISETP.GT.U32.AND P5, PT, R0, R6, PT ;  /* 0x000000060000720c */ /* 0x004fda0003fa4070 */
[--C-:B------:R-:W-:Y:S01]  /*7d60*/  @!P5 IMAD.IADD R6, R6, 0x1, -R0.reuse ;  /* 0x000000010606d824 */ /* 0x100fe200078e0a00 */
[----:B------:R-:W-:Y:S01]  /*7d70*/  ISETP.GT.U32.AND P5, PT, R0, R46, PT ;  /* 0x0000002e0000720c */ /* 0x000fe20003fa4070 */
[----:B---3--:R1:W-:Y:S04]  /*7d80*/  STS.U16 [R4+UR5+0x1500], R64 ;  /* 0x0015004004007988 */ /* 0x0083e80008000405 */
[----:B------:R2:W-:Y:S04]  /*7d90*/  STS.U16 [R4+UR5+0x5500], R65 ;  /* 0x0055004104007988 */ /* 0x0005e80008000405 */
[----:B------:R3:W-:Y:S04]  /*7da0*/  STS.U16 [R4+UR5+0x9500], R43 ;  /* 0x0095002b04007988 */ /* 0x0007e80008000405 */
[----:B-1----:R-:W4:Y:S01]  /*7db0*/  LDL.LU R64, [R1+0x320] ;  /* 0x0003200001407983 */ /* 0x002f220000300800 */
[----:B------:R-:W-:-:S03]  /*7dc0*/  @!P5 IMAD.IADD R46, R46, 0x1, -R0 ;  /* 0x000000012e2ed824 */ /* 0x000fc600078e0a00 */
[----:B--2---:R-:W2:Y:S04]  /*7dd0*/  LDL.LU R65, [R1+0x31c] ;  /* 0x00031c0001417983 */ /* 0x004ea80000300800 */
[----:B---3--:R-:W3:Y:S04]  /*7de0*/  LDL.LU R43, [R1+0x318] ;  /* 0x00031800012b7983 */ /* 0x008ee80000300800 */
[----:B------:R-:W-:Y:S04]  /*7df0*/  STL.64 [R1+0x10d0], R46 ;  /* 0x0010d02e01007387 */ /* 0x000fe80000100a00 */
[----:B----4-:R-:W-:Y:S04]  /*7e00*/  STS.U16 [R4+UR5+0xd500], R71 ;  /* 0x00d5004704007988 */ /* 0x010fe80008000405 */
[----:B------:R-:W-:Y:S04]  /*7e10*/  STL.64 [R1+0x10d8], R48 ;  /* 0x0010d83001007387 */ /* 0x000fe80000100a00 */
[----:B------:R1:W-:Y:S04]  /*7e20*/  STS.U16 [R4+UR5+0x1900], R63 ;  /* 0x0019003f04007988 */ /* 0x0003e80008000405 */
[----:B-1----:R-:W4:Y:S04]  /*7e30*/  LDL.LU R63, [R1+0x71c] ;  /* 0x00071c00013f7983 */ /* 0x002f280000300800 */
[----:B------:R1:W-:Y:S04]  /*7e40*/  STS.U16 [R4+UR5+0x5900], R44 ;  /* 0x0059002c04007988 */ /* 0x0003e80008000405 */
[----:B-1----:R-:W4:Y:S04]  /*7e50*/  LDL.LU R44, [R1+0x718] ;  /* 0x00071800012c7983 */ /* 0x002f280000300800 */
[----:B------:R-:W-:Y:S04]  /*7e60*/  STS.U16 [R4+UR5+0x9900], R68 ;  /* 0x0099004404007988 */ /* 0x000fe80008000405 */
[----:B------:R-:W-:Y:S04]  /*7e70*/  STS.U16 [R4+UR5+0xd900], R66 ;  /* 0x00d9004204007988 */ /* 0x000fe80008000405 */
[----:B------:R-:W-:Y:S01]  /*7e80*/  STS.U16 [R4+UR5+0x1d00], R67 ;  /* 0x001d004304007988 */ /* 0x000fe20008000405 */
[----:B------:R-:W-:-:S02]  /*7e90*/  ISETP.GT.U32.AND P6, PT, R0, R45, PT ;  /* 0x0000002d0000720c */ /* 0x000fc40003fc4070 */
[----:B------:R-:W-:Y:S01]  /*7ea0*/  ISETP.GT.U32.AND P3, PT, R0, R51, PT ;  /* 0x000000330000720c */ /* 0x000fe20003f64070 */
[----:B------:R-:W-:Y:S04]  /*7eb0*/  STS.U16 [R4+UR5+0x5d00], R64 ;  /* 0x005d004004007988 */ /* 0x000fe80008000405 */
[----:B--2---:R-:W-:Y:S04]  /*7ec0*/  STS.U16 [R4+UR5+0x9d00], R65 ;  /* 0x009d004104007988 */ /* 0x004fe80008000405 */
[----:B---3--:R1:W-:Y:S02]  /*7ed0*/  STS.U16 [R4+UR5+0xdd00], R43 ;  /* 0x00dd002b04007988 */ /* 0x0083e40008000405 */
[----:B-1----:R-:W-:-:S02]  /*7ee0*/  LOP3.LUT R4, R2, 0x30, RZ, 0x3c, !PT ;  /* 0x0000003002047812 */ /* 0x002fc400078e3cff */
[----:B------:R-:W2:Y:S04]  /*7ef0*/  LDL.LU R43, [R1+0x714] ;  /* 0x00071400012b7983 */ /* 0x000ea80000300800 */
[----:B----4-:R1:W-:Y:S04]  /*7f00*/  STS.U16 [R4+UR5+0x180], R63 ;  /* 0x0001803f04007988 */ /* 0x0103e80008000405 */
[----:B-1----:R-:W3:Y:S01]  /*7f10*/  LDL.LU R63, [R1+0x710] ;  /* 0x00071000013f7983 */ /* 0x002ee20000300800 */
[--C-:B------:R-:W-:Y:S01]  /*7f20*/  @!P6 IMAD.IADD R45, R45, 0x1, -R0.reuse ;  /* 0x000000012d2de824 */ /* 0x100fe200078e0a00 */
[C---:B------:R-:W-:Y:S01]  /*7f30*/  ISETP.GT.U32.AND P0, PT, R0.reuse, R39, PT ;  /* 0x000000270000720c */ /* 0x040fe20003f04070 */
[----:B------:R-:W-:Y:S01]  /*7f40*/  @!P3 IMAD.IADD R51, R51, 0x1, -R0 ;  /* 0x000000013333b824 */ /* 0x000fe200078e0a00 */
[----:B------:R-:W-:Y:S01]  /*7f50*/  ISETP.GT.U32.AND P2, PT, R0, R42, PT ;  /* 0x0000002a0000720c */ /* 0x000fe20003f44070 */
[----:B------:R-:W-:Y:S01]  /*7f60*/  VIADD R25, R58, 0xfffffff8 ;  /* 0xfffffff83a197836 */ /* 0x000fe20000000000 */
[C---:B------:R-:W-:Y:S01]  /*7f70*/  ISETP.GT.U32.AND P5, PT, R0.reuse, R45, PT ;  /* 0x0000002d0000720c */ /* 0x040fe20003fa4070 */
[----:B------:R-:W4:Y:S01]  /*7f80*/  LDL.LU R46, [R1+0x70c] ;  /* 0x00070c00012e7983 */ /* 0x000f220000300800 */
[----:B------:R-:W-:-:S02]  /*7f90*/  ISETP.GT.U32.AND P3, PT, R0, R53, PT ;  /* 0x000000350000720c */ /* 0x000fc40003f64070 */
[----:B0-----:R-:W-:Y:S01]  /*7fa0*/  PRMT R35, RZ, 0x7610, R35 ;  /* 0x00007610ff237816 */ /* 0x001fe20000000023 */
[----:B------:R-:W4:Y:S04]  /*7fb0*/  LDL.LU R47, [R1+0x708] ;  /* 0x00070800012f7983 */ /* 0x000f280000300800 */
[----:B------:R-:W-:-:S04]  /*7fc0*/  @!P0 IMAD.IADD R39, R39, 0x1, -R0 ;  /* 0x0000000127278824 */ /* 0x000fc800078e0a00 */
[--C-:B------:R-:W-:Y:S01]  /*7fd0*/  @!P5 IMAD.IADD R45, R45, 0x1, -R0.reuse ;  /* 0x000000012d2dd824 */ /* 0x100fe200078e0a00 */
[C---:B------:R-:W-:Y:S01]  /*7fe0*/  ISETP.GT.U32.AND P5, PT, R0.reuse, R93, PT ;  /* 0x0000005d0000720c */ /* 0x040fe20003fa4070 */
[--C-:B------:R-:W-:Y:S01]  /*7ff0*/  @!P3 IMAD.IADD R53, R53, 0x1, -R0.reuse ;  /* 0x000000013535b824 */ /* 0x100fe200078e0a00 */
[----:B------:R-:W-:Y:S01]  /*8000*/  ISETP.GT.U32.AND P0, PT, R0, R92, PT ;  /* 0x0000005c0000720c */ /* 0x000fe20003f04070 */
[--C-:B------:R-:W-:Y:S01]  /*8010*/  @!P2 IMAD.IADD R42, R42, 0x1, -R0.reuse ;  /* 0x000000012a2aa824 */ /* 0x100fe200078e0a00 */
[C---:B------:R-:W-:Y:S01]  /*8020*/  ISETP.GT.U32.AND P3, PT, R0.reuse, R19, PT ;  /* 0x000000130000720c */ /* 0x040fe20003f64070 */
[----:B------:R0:W4:Y:S08]  /*8030*/  @!P4 LDG.E.U16 R35, desc[UR16][R26.64] ;  /* 0x000000101a23c981 */ /* 0x000130000c1e1500 */
[--C-:B------:R-:W-:Y:S01]  /*8040*/  @!P5 IMAD.IADD R93, R93, 0x1, -R0.reuse ;  /* 0x000000015d5dd824 */ /* 0x100fe200078e0a00 */
[----:B------:R-:W-:Y:S01]  /*8050*/  ISETP.GT.U32.AND P5, PT, R0, R17, PT ;  /* 0x000000110000720c */ /* 0x000fe20003fa4070 */
[--C-:B------:R-:W-:Y:S01]  /*8060*/  @!P0 IMAD.IADD R92, R92, 0x1, -R0.reuse ;  /* 0x000000015c5c8824 */ /* 0x100fe200078e0a00 */
[C---:B------:R-:W-:Y:S01]  /*8070*/  ISETP.GT.U32.AND P0, PT, R0.reuse, R16, PT ;  /* 0x000000100000720c */ /* 0x040fe20003f04070 */
[----:B------:R-:W-:Y:S01]  /*8080*/  @!P3 IMAD.IADD R19, R19, 0x1, -R0 ;  /* 0x000000011313b824 */ /* 0x000fe200078e0a00 */
[----:B------:R-:W-:-:S02]  /*8090*/  ISETP.GT.U32.AND P2, PT, R0, R5, PT ;  /* 0x000000050000720c */ /* 0x000fc40003f44070 */
[----:B------:R-:W-:-:S07]  /*80a0*/  ISETP.GT.U32.AND P3, PT, R0, R15, PT ;  /* 0x0000000f0000720c */ /* 0x000fce0003f64070 */
[--C-:B------:R-:W-:Y:S01]  /*80b0*/  @!P5 IMAD.IADD R17, R17, 0x1, -R0.reuse ;  /* 0x000000011111d824 */ /* 0x100fe200078e0a00 */
[----:B------:R-:W-:Y:S01]  /*80c0*/  ISETP.GT.U32.AND P5, PT, R0, R13, PT ;  /* 0x0000000d0000720c */ /* 0x000fe20003fa4070 */
[--C-:B------:R-:W-:Y:S01]  /*80d0*/  @!P0 IMAD.IADD R16, R16, 0x1, -R0.reuse ;  /* 0x0000000110108824 */ /* 0x100fe200078e0a00 */
[C---:B------:R-:W-:Y:S01]  /*80e0*/  ISETP.GT.U32.AND P0, PT, R0.reuse, R12, PT ;  /* 0x0000000c0000720c */ /* 0x040fe20003f04070 */
[--C-:B------:R-:W-:Y:S01]  /*80f0*/  @!P2 IMAD.IADD R5, R5, 0x1, -R0.reuse ;  /* 0x000000010505a824 */ /* 0x100fe200078e0a00 */
[C---:B------:R-:W-:Y:S01]  /*8100*/  ISETP.GT.U32.AND P2, PT, R0.reuse, R18, PT ;  /* 0x000000120000720c */ /* 0x040fe20003f44070 */
[----:B------:R-:W-:Y:S01]  /*8110*/  @!P3 IMAD.IADD R15, R15, 0x1, -R0 ;  /* 0x000000010f0fb824 */ /* 0x000fe200078e0a00 */
[----:B------:R-:W-:-:S07]  /*8120*/  ISETP.GT.U32.AND P3, PT, R0, R11, PT ;  /* 0x0000000b0000720c */ /* 0x000fce0003f64070 */
[--C-:B------:R-:W-:Y:S01]  /*8130*/  @!P5 IMAD.IADD R13, R13, 0x1, -R0.reuse ;  /* 0x000000010d0dd824 */ /* 0x100fe200078e0a00 */
[----:B------:R-:W-:Y:S01]  /*8140*/  ISETP.GT.U32.AND P5, PT, R0, R9, PT ;  /* 0x000000090000720c */ /* 0x000fe20003fa4070 */
[--C-:B------:R-:W-:Y:S01]  /*8150*/  @!P0 IMAD.IADD R12, R12, 0x1, -R0.reuse ;  /* 0x000000010c0c8824 */ /* 0x100fe200078e0a00 */
[----:B------:R-:W-:Y:S01]  /*8160*/  ISETP.GT.U32.AND P0, PT, R0, R8, PT ;  /* 0x000000080000720c */ /* 0x000fe20003f04070 */
[--C-:B------:R-:W-:Y:S01]  /*8170*/  @!P2 IMAD.IADD R18, R18, 0x1, -R0.reuse ;  /* 0x000000011212a824 */ /* 0x100fe200078e0a00 */
[----:B------:R-:W-:Y:S01]  /*8180*/  ISETP.GT.U32.AND P2, PT, R0, R14, PT ;  /* 0x0000000e0000720c */ /* 0x000fe20003f44070 */
[----:B------:R-:W-:Y:S01]  /*8190*/  @!P3 IMAD.IADD R11, R11, 0x1, -R0 ;  /* 0x000000010b0bb824 */ /* 0x000fe200078e0a00 */
[----:B------:R-:W-:Y:S01]  /*81a0*/  ISETP.GE.U32.AND P3, PT, R25, 0x7fffffb9, PT ;  /* 0x7fffffb91900780c */ /* 0x000fe20003f66070 */
[----:B------:R-:W-:-:S06]  /*81b0*/  VIADD R25, R58, 0xfffffff0 ;  /* 0xfffffff03a197836 */ /* 0x000fcc0000000000 */
[--C-:B------:R-:W-:Y:S01]  /*81c0*/  @!P5 IMAD.IADD R9, R9, 0x1, -R0.reuse ;  /* 0x000000010909d824 */ /* 0x100fe200078e0a00 */
[----:B------:R-:W-:Y:S01]  /*81d0*/  ISETP.GE.U32.AND P5, PT, R25, 0x7fffffb1, PT ;  /* 0x7fffffb11900780c */ /* 0x000fe20003fa6070 */
[----:B------:R-:W-:Y:S02]  /*81e0*/  VIADD R25, R58, 0xffffffe9 ;  /* 0xffffffe93a197836 */ /* 0x000fe40000000000 */
[--C-:B------:R-:W-:Y:S02]  /*81f0*/  @!P0 IMAD.IADD R8, R8, 0x1, -R0.reuse ;  /* 0x0000000108088824 */ /* 0x100fe400078e0a00 */
[----:B------:R-:W-:Y:S01]  /*8200*/  @!P2 IMAD.IADD R14, R14, 0x1, -R0 ;  /* 0x000000010e0ea824 */ /* 0x000fe200078e0a00 */
[----:B------:R-:W-:Y:S01]  /*8210*/  ISETP.GE.U32.AND P0, PT, R25, 0x7fffffaa, PT ;  /* 0x7fffffaa1900780c */ /* 0x000fe20003f06070 */
[----:B------:R-:W-:Y:S01]  /*8220*/  VIADD R25, R58, 0xffffffe1 ;  /* 0xffffffe13a197836 */ /* 0x000fe20000000000 */
[----:B------:R-:W-:Y:S02]  /*8230*/  ISETP.GT.U32.AND P2, PT, R0, R10, PT ;  /* 0x0000000a0000720c */ /* 0x000fe40003f44070 */
[----:B------:R-:W-:-:S02]  /*8240*/  PRMT R36, RZ, 0x7610, R36 ;  /* 0x00007610ff247816 */ /* 0x000fc40000000024 */
[----:B------:R-:W-:Y:S02]  /*8250*/  ISETP.GE.U32.AND P6, PT, R25, 0x7fffffa2, PT ;  /* 0x7fffffa21900780c */ /* 0x000fe40003fc6070 */
[----:B------:R-:W4:Y:S04]  /*8260*/  LDL.LU R25, [R1+0x704] ;  /* 0x0007040001197983 */ /* 0x000f280000300800 */
[----:B------:R-:W4:Y:S04]  /*8270*/  LDL.LU R26, [R1+0x700] ;  /* 0x00070000011a7983 */ /* 0x000f280000300800 */
[----:B------:R-:W4:Y:S04]  /*8280*/  @!P4 LDG.E.U16 R36, desc[UR16][R28.64] ;  /* 0x000000101c24c981 */ /* 0x000f28000c1e1500 */
[----:B------:R-:W4:Y:S01]  /*8290*/  LDL.LU R27, [R1+0x6fc] ;  /* 0x0006fc00011b7983 */ /* 0x000f220000300800 */
[----:B------:R-:W-:-:S03]  /*82a0*/  @!P2 IMAD.IADD R10, R10, 0x1, -R0 ;  /* 0x000000010a0aa824 */ /* 0x000fc600078e0a00 */
[----:B------:R-:W4:Y:S04]  /*82b0*/  LDL.LU R28, [R1+0x6f8] ;  /* 0x0006f800011c7983 */ /* 0x000f280000300800 */
[----:B------:R-:W4:Y:S01]  /*82c0*/  LDL.LU R29, [R1+0x6f4] ;  /* 0x0006f400011d7983 */ /* 0x000f220000300800 */
[----:B------:R-:W-:-:S03]  /*82d0*/  ISETP.GT.U32.AND P2, PT, R0, R7, PT ;  /* 0x000000070000720c */ /* 0x000fc60003f44070 */
        /* <DEDUP_REMOVED lines=11> */
[----:B------:R1:W-:Y:S04]  /*8390*/  STS.U16 [R4+UR5+0x4180], R44 ;  /* 0x0041802c04007988 */ /* 0x0003e80008000405 */
[----:B------:R-:W4:Y:S04]  /*83a0*/  LDL.LU R70, [R1+0x6c4] ;  /* 0x0006c40001467983 */ /* 0x000f280000300800 */
[----:B------:R-:W4:Y:S01]  /*83b0*/  LDL.LU R71, [R1+0x6c0] ;  /* 0x0006c00001477983 */ /* 0x000f220000300800 */
[----:B-1----:R-:W-:-:S03]  /*83c0*/  VIADD R44, R58, 0xffffffd9 ;  /* 0xffffffd93a2c7836 */ /* 0x002fc60000000000 */
[----:B------:R-:W4:Y:S01]  /*83d0*/  LDL.LU R68, [R1+0x6bc] ;  /* 0x0006bc0001447983 */ /* 0x000f220000300800 */
[----:B------:R-:W-:-:S03]  /*83e0*/  @!P2 IMAD.IADD R7, R7, 0x1, -R0 ;  /* 0x000000010707a824 */ /* 0x000fc600078e0a00 */
[----:B------:R-:W4:Y:S01]  /*83f0*/  LDL.LU R66, [R1+0x6b8] ;  /* 0x0006b80001427983 */ /* 0x000f220000300800 */
[----:B------:R-:W-:-:S03]  /*8400*/  ISETP.GE.U32.AND P2, PT, R44, 0x7fffff9a, PT ;  /* 0x7fffff9a2c00780c */ /* 0x000fc60003f46070 */
[----:B------:R-:W4:Y:S04]  /*8410*/  LDL.LU R67, [R1+0x6b4] ;  /* 0x0006b40001437983 */ /* 0x000f280000300800 */
[----:B------:R-:W4:Y:S04]  /*8420*/  LDL.LU R64, [R1+0x6b0] ;  /* 0x0006b00001407983 */ /* 0x000f280000300800 */
[----:B------:R-:W4:Y:S04]  /*8430*/  LDL.LU R65, [R1+0x72c] ;  /* 0x00072c0001417983 */ /* 0x000f280000300800 */
[----:B------:R-:W4:Y:S04]  /*8440*/  LDL.LU R44, [R1+0x728] ;  /* 0x00072800012c7983 */ /* 0x000f280000300800 */
[----:B--2---:R1:W-:Y:S04]  /*8450*/  STS.U16 [R4+UR5+0x8180], R43 ;  /* 0x0081802b04007988 */ /* 0x0043e80008000405 */
[----:B-1----:R-:W2:Y:S04]  /*8460*/  LDL.LU R43, [R1+0x724] ;  /* 0x00072400012b7983 */ /* 0x002ea80000300800 */
[----:B---3--:R1:W-:Y:S04]  /*8470*/  STS.U16 [R4+UR5+0xc180], R63 ;  /* 0x00c1803f04007988 */ /* 0x0083e80008000405 */
[----:B-1----:R-:W3:Y:S04]  /*8480*/  LDL.LU R63, [R1+0x720] ;  /* 0x00072000013f7983 */ /* 0x002ee80000300800 */
        /* <DEDUP_REMOVED lines=48> */
[----:B--2---:R-:W-:Y:S04]  /*8790*/  STS.U16 [R4+UR5+0x9d80], R43 ;  /* 0x009d802b04007988 */ /* 0x004fe80008000405 */
[----:B------:R-:W2:Y:S04]  /*87a0*/  LDL.LU R64, [R1+0x744] ;  /* 0x0007440001407983 */ /* 0x000ea80000300800 */
[----:B------:R-:W2:Y:S04]  /*87b0*/  LDL.LU R65, [R1+0x740] ;  /* 0x0007400001417983 */ /* 0x000ea80000300800 */
[----:B---3--:R1:W-:Y:S04]  /*87c0*/  STS.U16 [R4+UR5+0xdd80], R63 ;  /* 0x00dd803f04007988 */ /* 0x0083e80008000405 */
[----:B-1----:R-:W3:Y:S04]  /*87d0*/  LDL.LU R4, [R1+0x73c] ;  /* 0x00073c0001047983 */ /* 0x002ee80000300800 */
[----:B------:R-:W2:Y:S04]  /*87e0*/  LDL.LU R43, [R1+0x738] ;  /* 0x00073800012b7983 */ /* 0x000ea80000300800 */
[----:B------:R-:W2:Y:S01]  /*87f0*/  LDL.LU R63, [R1+0x734] ;  /* 0x00073400013f7983 */ /* 0x000ea20000300800 */
[----:B------:R-:W-:-:S03]  /*8800*/  LOP3.LUT R47, R2, 0x40, RZ, 0x3c, !PT ;  /* 0x00000040022f7812 */ /* 0x000fc600078e3cff */
[----:B------:R-:W2:Y:S04]  /*8810*/  LDL.LU R46, [R1+0x730] ;  /* 0x00073000012e7983 */ /* 0x000ea80000300800 */
[----:B----4-:R1:W-:Y:S04]  /*8820*/  STS.U16 [R47+UR5+0x200], R44 ;  /* 0x0002002c2f007988 */ /* 0x0103e80008000405 */
[----:B------:R4:W-:Y:S04]  /*8830*/  STS.U16 [R47+UR5+0x4200], R25 ;  /* 0x004200192f007988 */ /* 0x0009e80008000405 */
[----:B-1----:R-:W3:Y:S04]  /*8840*/  LDL.LU R44, [R1+0x7bc] ;  /* 0x0007bc00012c7983 */ /* 0x002ee80000300800 */
[----:B------:R-:W3:Y:S04]  /*8850*/  LDL.LU R48, [R1+0x7b8] ;  /* 0x0007b80001307983 */ /* 0x000ee80000300800 */
[----:B------:R-:W3:Y:S04]  /*8860*/  LDL.LU R49, [R1+0x7b4] ;  /* 0x0007b40001317983 */ /* 0x000ee80000300800 */
[----:B----4-:R-:W4:Y:S04]  /*8870*/  LDL.LU R25, [R1+0x1194] ;  /* 0x0011940001197983 */ /* 0x010f280000300800 */
[----:B------:R1:W-:Y:S04]  /*8880*/  STS.U16 [R47+UR5+0x8200], R26 ;  /* 0x0082001a2f007988 */ /* 0x0003e80008000405 */
[----:B------:R0:W-:Y:S04]  /*8890*/  STS.U16 [R47+UR5+0xc200], R27 ;  /* 0x00c2001b2f007988 */ /* 0x0001e80008000405 */
[----:B------:R0:W-:Y:S04]  /*88a0*/  STS.U16 [R47+UR5+0x600], R28 ;  /* 0x0006001c2f007988 */ /* 0x0001e80008000405 */
[----:B-1----:R-:W4:Y:S04]  /*88b0*/  LDL.LU R26, [R1+0x1190] ;  /* 0x00119000011a7983 */ /* 0x002f280000300800 */
[----:B0-----:R-:W4:Y:S04]  /*88c0*/  LDL.LU R27, [R1+0x118c] ;  /* 0x00118c00011b7983 */ /* 0x001f280000300800 */
[----:B------:R-:W4:Y:S04]  /*88d0*/  LDL.LU R28, [R1+0x1188] ;  /* 0x00118800011c7983 */ /* 0x000f280000300800 */
[----:B------:R0:W-:Y:S04]  /*88e0*/  STS.U16 [R47+UR5+0x4600], R29 ;  /* 0x0046001d2f007988 */ /* 0x0001e80008000405 */
[----:B------:R1:W-:Y:S04]  /*88f0*/  STS.U16 [R47+UR5+0x8600], R30 ;  /* 0x0086001e2f007988 */ /* 0x0003e80008000405 */
[----:B------:R1:W-:Y:S04]  /*8900*/  STS.U16 [R47+UR5+0xc600], R31 ;  /* 0x00c6001f2f007988 */ /* 0x0003e80008000405 */
[----:B0-----:R-:W4:Y:S04]  /*8910*/  LDL.LU R29, [R1+0x1184] ;  /* 0x00118400011d7983 */ /* 0x001f280000300800 */
[----:B-1----:R-:W4:Y:S04]  /*8920*/  LDL.LU R30, [R1+0x1180] ;  /* 0x00118000011e7983 */ /* 0x002f280000300800 */
        /* <DEDUP_REMOVED lines=18> */
[----:B--2---:R-:W2:Y:S04]  /*8a50*/  LDL.LU R73, [R1+0x1158] ;  /* 0x0011580001497983 */ /* 0x004ea80000300800 */
[----:B------:R0:W-:Y:S04]  /*8a60*/  STS.U16 [R47+UR5+0x5200], R70 ;  /* 0x005200462f007988 */ /* 0x0001e80008000405 */
[----:B------:R1:W-:Y:S04]  /*8a70*/  STS.U16 [R47+UR5+0x9200], R71 ;  /* 0x009200472f007988 */ /* 0x0003e80008000405 */
[----:B------:R1:W-:Y:S04]  /*8a80*/  STS.U16 [R47+UR5+0xd200], R68 ;  /* 0x00d200442f007988 */ /* 0x0003e80008000405 */
[----:B0-----:R-:W2:Y:S04]  /*8a90*/  LDL.LU R70, [R1+0x1154] ;  /* 0x0011540001467983 */ /* 0x001ea80000300800 */
[----:B-1----:R-:W2:Y:S04]  /*8aa0*/  LDL.LU R71, [R1+0x1150] ;  /* 0x0011500001477983 */ /* 0x002ea80000300800 */
[----:B------:R-:W2:Y:S04]  /*8ab0*/  LDL.LU R68, [R1+0x114c] ;  /* 0x00114c0001447983 */ /* 0x000ea80000300800 */
[----:B------:R0:W-:Y:S04]  /*8ac0*/  STS.U16 [R47+UR5+0x1600], R66 ;  /* 0x001600422f007988 */ /* 0x0001e80008000405 */
[----:B------:R1:W-:Y:S04]  /*8ad0*/  STS.U16 [R47+UR5+0x5600], R67 ;  /* 0x005600432f007988 */ /* 0x0003e80008000405 */
[----:B------:R1:W-:Y:S04]  /*8ae0*/  STS.U16 [R47+UR5+0x9600], R64 ;  /* 0x009600402f007988 */ /* 0x0003e80008000405 */
[----:B0-----:R-:W2:Y:S04]  /*8af0*/  LDL.LU R66, [R1+0x1148] ;  /* 0x0011480001427983 */ /* 0x001ea80000300800 */
[----:B-1----:R-:W2:Y:S04]  /*8b00*/  LDL.LU R67, [R1+0x1144] ;  /* 0x0011440001437983 */ /* 0x002ea80000300800 */
[----:B------:R-:W2:Y:S04]  /*8b10*/  LDL.LU R64, [R1+0x1140] ;  /* 0x0011400001407983 */ /* 0x000ea80000300800 */
[----:B------:R0:W-:Y:S04]  /*8b20*/  STS.U16 [R47+UR5+0xd600], R65 ;  /* 0x00d600412f007988 */ /* 0x0001e80008000405 */
[----:B---3--:R1:W-:Y:S04]  /*8b30*/  STS.U16 [R47+UR5+0x1a00], R4 ;  /* 0x001a00042f007988 */ /* 0x0083e80008000405 */
[----:B------:R3:W-:Y:S04]  /*8b40*/  STS.U16 [R47+UR5+0x5a00], R43 ;  /* 0x005a002b2f007988 */ /* 0x0007e80008000405 */
[----:B0-----:R-:W2:Y:S04]  /*8b50*/  LDL.LU R65, [R1+0x113c] ;  /* 0x00113c0001417983 */ /* 0x001ea80000300800 */
[----:B-1----:R-:W2:Y:S04]  /*8b60*/  LDL.LU R4, [R1+0x1138] ;  /* 0x0011380001047983 */ /* 0x002ea80000300800 */
[----:B---3--:R-:W3:Y:S04]  /*8b70*/  LDL.LU R43, [R1+0x1134] ;  /* 0x00113400012b7983 */ /* 0x008ee80000300800 */
[----:B------:R0:W-:Y:S04]  /*8b80*/  STS.U16 [R47+UR5+0x9a00], R63 ;  /* 0x009a003f2f007988 */ /* 0x0001e80008000405 */
[----:B0-----:R-:W2:Y:S04]  /*8b90*/  LDL.LU R63, [R1+0x1130] ;  /* 0x00113000013f7983 */ /* 0x001ea80000300800 */
[----:B------:R0:W-:Y:S02]  /*8ba0*/  STS.U16 [R47+UR5+0xda00], R46 ;  /* 0x00da002e2f007988 */ /* 0x0001e40008000405 */
[----:B0-----:R-:W-:-:S02]  /*8bb0*/  LOP3.LUT R46, R2, 0x50, RZ, 0x3c, !PT ;  /* 0x00000050022e7812 */ /* 0x001fc400078e3cff */
[----:B------:R0:W-:Y:S04]  /*8bc0*/  STS.U16 [R47+UR5+0x1e00], R44 ;  /* 0x001e002c2f007988 */ /* 0x0001e80008000405 */
[----:B------:R-:W-:Y:S04]  /*8bd0*/  STS.U16 [R47+UR5+0x5e00], R48 ;  /* 0x005e00302f007988 */ /* 0x000fe80008000405 */
[----:B------:R-:W-:Y:S04]  /*8be0*/  STS.U16 [R47+UR5+0x9e00], R49 ;  /* 0x009e00312f007988 */ /* 0x000fe80008000405 */
[----:B0-----:R-:W3:Y:S04]  /*8bf0*/  LDL.LU R44, [R1+0x112c] ;  /* 0x00112c00012c7983 */ /* 0x001ee80000300800 */
[----:B--2---:R-:W-:Y:S04]  /*8c00*/  STS.U16 [R47+UR5+0xde00], R63 ;  /* 0x00de003f2f007988 */ /* 0x004fe80008000405 */
        /* <DEDUP_REMOVED lines=20> */
[----:B------:R-:W-:Y:S01]  /*8d50*/  STS.U16 [R46+UR5+0x1680], R27 ;  /* 0x0016801b2e007988 */ /* 0x000fe20008000405 */
[----:B0-----:R-:W-:-:S03]  /*8d60*/  IMAD.WIDE R30, R55, 0x2, R82 ;  /* 0x00000002371e7825 */ /* 0x001fc600078e0252 */
[----:B------:R0:W-:Y:S04]  /*8d70*/  STS.U16 [R46+UR5+0x5680], R26 ;  /* 0x0056801a2e007988 */ /* 0x0001e80008000405 */
[----:B------:R-:W2:Y:S04]  /*8d80*/  LDL.LU R63, [R1+0x1128] ;  /* 0x00112800013f7983 */ /* 0x000ea80000300800 */
[----:B------:R-:W4:Y:S01]  /*8d90*/  LDL.LU R65, [R1+0x1124] ;  /* 0x0011240001417983 */ /* 0x000f220000300800 */
[----:B0-----:R-:W-:-:S03]  /*8da0*/  PRMT R26, RZ, 0x7610, R26 ;  /* 0x00007610ff1a7816 */ /* 0x001fc6000000001a */
[----:B------:R-:W2:Y:S04]  /*8db0*/  LDL.LU R64, [R1+0x1120] ;  /* 0x0011200001407983 */ /* 0x000ea80000300800 */
[----:B------:R0:W2:Y:S04]  /*8dc0*/  @!P4 LDG.E.U16 R26, desc[UR16][R30.64] ;  /* 0x000000101e1ac981 */ /* 0x0000a8000c1e1500 */
[----:B------:R-:W3:Y:S04]  /*8dd0*/  LDL.LU R67, [R1+0x111c] ;  /* 0x00111c0001437983 */ /* 0x000ee80000300800 */
[----:B------:R-:W3:Y:S04]  /*8de0*/  LDL.LU R66, [R1+0x1118] ;  /* 0x0011180001427983 */ /* 0x000ee80000300800 */
[----:B------:R-:W-:Y:S04]  /*8df0*/  STS.U16 [R46+UR5+0x9680], R25 ;  /* 0x009680192e007988 */ /* 0x000fe80008000405 */
        /* <DEDUP_REMOVED lines=9> */
[----:B------:R1:W-:Y:S01]  /*8e90*/  STS.U16 [R46+UR5+0xda80], R20 ;  /* 0x00da80142e007988 */ /* 0x0003e20008000405 */
[----:B------:R-:W-:-:S03]  /*8ea0*/  LOP3.LUT R69, R2, 0x60, RZ, 0x3c, !PT ;  /* 0x0000006002457812 */ /* 0x000fc600078e3cff */
[----:B------:R-:W3:Y:S04]  /*8eb0*/  LDL.LU R75, [R1+0x1100] ;  /* 0x00110000014b7983 */ /* 0x000ee80000300800 */
[----:B------:R-:W3:Y:S01]  /*8ec0*/  LDL.LU R74, [R1+0x10fc] ;  /* 0x0010fc00014a7983 */ /* 0x000ee20000300800 */
[----:B-1----:R-:W-:-:S03]  /*8ed0*/  VIADD R20, R58, 0xffffffd1 ;  /* 0xffffffd13a147836 */ /* 0x002fc60000000000 */
[----:B------:R-:W3:Y:S04]  /*8ee0*/  LDL.LU R77, [R1+0x10f8] ;  /* 0x0010f800014d7983 */ /* 0x000ee80000300800 */
[----:B------:R-:W3:Y:S01]  /*8ef0*/  LDL.LU R76, [R1+0x10f4] ;  /* 0x0010f400014c7983 */ /* 0x000ee20000300800 */
[----:B------:R-:W-:Y:S01]  /*8f00*/  ISETP.GE.U32.AND P4, PT, R20, 0x7fffff92, PT ;  /* 0x7fffff921400780c */ /* 0x000fe20003f86070 */
[----:B------:R-:W-:Y:S02]  /*8f10*/  IMAD R20, R90, 0x16, RZ ;  /* 0x000000165a147824 */ /* 0x000fe400078e02ff */
[----:B------:R-:W3:Y:S04]  /*8f20*/  LDL.LU R79, [R1+0x10f0] ;  /* 0x0010f000014f7983 */ /* 0x000ee80000300800 */
[----:B------:R1:W-:Y:S04]  /*8f30*/  STS.U16 [R46+UR5+0x1e80], R81 ;  /* 0x001e80512e007988 */ /* 0x0003e80008000405 */
[----:B------:R-:W3:Y:S04]  /*8f40*/  LDL.LU R78, [R1+0x10ec] ;  /* 0x0010ec00014e7983 */ /* 0x000ee80000300800 */
[----:B------:R0:W-:Y:S04]  /*8f50*/  STS.U16 [R46+UR5+0x5e80], R91 ;  /* 0x005e805b2e007988 */ /* 0x0001e80008000405 */
[----:B------:R-:W-:Y:S04]  /*8f60*/  STL [R1+0x10b4], R2 ;  /* 0x0010b40201007387 */ /* 0x000fe80000100800 */
[----:B------:R0:W-:Y:S04]  /*8f70*/  STS.U16 [R46+UR5+0x9e80], R33 ;  /* 0x009e80212e007988 */ /* 0x0001e80008000405 */
[----:B-1----:R-:W3:Y:S04]  /*8f80*/  LDL.LU R81, [R1+0x10e8] ;  /* 0x0010e80001517983 */ /* 0x002ee80000300800 */
[----:B------:R1:W-:Y:S01]  /*8f90*/  STS.U16 [R46+UR5+0xde80], R32 ;  /* 0x00de80202e007988 */ /* 0x0003e20008000405 */
[----:B------:R-:W-:-:S03]  /*8fa0*/  PRMT R22, RZ, 0x7610, R22 ;  /* 0x00007610ff167816 */ /* 0x000fc60000000016 */
[----:B0-----:R-:W3:Y:S01]  /*8fb0*/  LDL.LU R91, [R1+0x10e4] ;  /* 0x0010e400015b7983 */ /* 0x001ee20000300800 */
[----:B------:R-:W-:-:S03]  /*8fc0*/  PRMT R33, RZ, 0x7610, R33 ;  /* 0x00007610ff217816 */ /* 0x000fc60000000021 */
[----:B------:R0:W-:Y:S01]  /*8fd0*/  STS.U16 [R69+UR5+0x300], R3 ;  /* 0x0003000345007988 */ /* 0x0001e20008000405 */
[----:B-1----:R-:W-:Y:S01]  /*8fe0*/  PRMT R32, RZ, 0x7610, R32 ;  /* 0x00007610ff207816 */ /* 0x002fe20000000020 */
[----:B------:R-:W-:Y:S01]  /*8ff0*/  IMAD.WIDE R46, R20, 0x2, R88 ;  /* 0x00000002142e7825 */ /* 0x000fe200078e0258 */
[----:B------:R-:W-:-:S03]  /*9000*/  PRMT R23, RZ, 0x7610, R23 ;  /* 0x00007610ff177816 */ /* 0x000fc60000000017 */
[C---:B------:R-:W-:Y:S01]  /*9010*/  IMAD.WIDE R48, R20.reuse, 0x2, R86 ;  /* 0x0000000214307825 */ /* 0x040fe200078e0256 */
[----:B------:R-:W3:Y:S04]  /*9020*/  @!P0 LDG.E.U16 R32, desc[UR16][R46.64] ;  /* 0x000000102e208981 */ /* 0x000ee8000c1e1500 */
[----:B0-----:R-:W4:Y:S04]  /*9030*/  LDL.LU R3, [R1+0x10e0] ;  /* 0x0010e00001037983 */ /* 0x001f280000300800 */
[----:B------:R0:W-:Y:S04]  /*9040*/  STL.64 [R1+0x4e8], R30 ;  /* 0x0004e81e01007387 */ /* 0x0001e80000100a00 */
[----:B------:R-:W4:Y:S01]  /*9050*/  @!P0 LDG.E.U16 R33, desc[UR16][R48.64] ;  /* 0x0000001030218981 */ /* 0x000f22000c1e1500 */
[----:B0-----:R-:W-:-:S05]  /*9060*/  IMAD.WIDE R30, R20, 0x2, R84 ;  /* 0x00000002141e7825 */ /* 0x001fca00078e0254 */
[----:B------:R0:W4:Y:S04]  /*9070*/  @!P0 LDG.E.U16 R23, desc[UR16][R30.64] ;  /* 0x000000101e178981 */ /* 0x000128000c1e1500 */
[----:B--2---:R1:W-:Y:S02]  /*9080*/  STL [R1+0x720], R26 ;  /* 0x0007201a01007387 */ /* 0x0043e40000100800 */
[----:B-1----:R-:W-:-:S05]  /*9090*/  IMAD.WIDE R26, R20, 0x2, R82 ;  /* 0x00000002141a7825 */ /* 0x002fca00078e0252 */
[----:B------:R1:W2:Y:S01]  /*90a0*/  @!P0 LDG.E.U16 R22, desc[UR16][R26.64] ;  /* 0x000000101a168981 */ /* 0x0002a2000c1e1500 */
[----:B------:R-:W-:-:S03]  /*90b0*/  VIADD R20, R58, 0xffffffc9 ;  /* 0xffffffc93a147836 */ /* 0x000fc60000000000 */
[----:B------:R-:W-:Y:S02]  /*90c0*/  STL.64 [R1+0x410], R48 ;  /* 0x0004103001007387 */ /* 0x000fe40000100a00 */
[----:B------:R-:W-:Y:S02]  /*90d0*/  ISETP.GE.U32.AND P0, PT, R20, 0x7fffff8a, PT ;  /* 0x7fffff8a1400780c */ /* 0x000fe40003f06070 */
[----:B------:R-:W-:Y:S01]  /*90e0*/  STL.64 [R1+0x408], R46 ;  /* 0x0004082e01007387 */ /* 0x000fe20000100a00 */
[----:B------:R-:W-:-:S03]  /*90f0*/  IMAD R20, R90, 0x1e, RZ ;  /* 0x0000001e5a147824 */ /* 0x000fc600078e02ff */
[----:B------:R0:W-:Y:S01]  /*9100*/  STL.64 [R1+0x400], R30 ;  /* 0x0004001e01007387 */ /* 0x0001e20000100a00 */
[----:B------:R-:W-:-:S03]  /*9110*/  PRMT R28, RZ, 0x7610, R28 ;  /* 0x00007610ff1c7816 */ /* 0x000fc6000000001c */
[----:B------:R1:W-:Y:S01]  /*9120*/  STL.64 [R1+0x3f8], R26 ;  /* 0x0003f81a01007387 */ /* 0x0003e20000100a00 */
[----:B------:R-:W-:Y:S02]  /*9130*/  PRMT R21, RZ, 0x7610, R21 ;  /* 0x00007610ff157816 */ /* 0x000fe40000000015 */
[----:B------:R-:W-:Y:S02]  /*9140*/  PRMT R25, RZ, 0x7610, R25 ;  /* 0x00007610ff197816 */ /* 0x000fe40000000019 */
[----:B------:R-:W-:Y:S01]  /*9150*/  PRMT R24, RZ, 0x7610, R24 ;  /* 0x00007610ff187816 */ /* 0x000fe20000000018 */
[----:B0-----:R-:W-:-:S04]  /*9160*/  IMAD.WIDE R30, R20, 0x2, R88 ;  /* 0x00000002141e7825 */ /* 0x001fc800078e0258 */
[C---:B-1----:R-:W-:Y:S01]  /*9170*/  IMAD.WIDE R26, R20.reuse, 0x2, R84 ;  /* 0x00000002141a7825 */ /* 0x042fe200078e0254 */
[----:B------:R-:W2:Y:S04]  /*9180*/  @!P6 LDG.E.U16 R25, desc[UR16][R30.64] ;  /* 0x000000101e19e981 */ /* 0x000ea8000c1e1500 */
[----:B------:R-:W2:Y:S01]  /*9190*/  @!P6 LDG.E.U16 R24, desc[UR16][R26.64] ;  /* 0x000000101a18e981 */ /* 0x000ea2000c1e1500 */
[----:B------:R-:W-:Y:S02]  /*91a0*/  PRMT R29, RZ, 0x7610, R29 ;  /* 0x00007610ff1d7816 */ /* 0x000fe4000000001d */
[----:B------:R-:W-:Y:S01]  /*91b0*/  PRMT R37, RZ, 0x7610, R37 ;  /* 0x00007610ff257816 */ /* 0x000fe20000000025 */
[----:B---3--:R-:W-:Y:S04]  /*91c0*/  STL [R1+0x700], R32 ;  /* 0x0007002001007387 */ /* 0x008fe80000100800 */
[----:B----4-:R0:W-:Y:S02]  /*91d0*/  STL [R1+0x704], R33 ;  /* 0x0007042101007387 */ /* 0x0101e40000100800 */
[----:B0-----:R-:W-:-:S05]  /*91e0*/  IMAD.WIDE R32, R20, 0x2, R86 ;  /* 0x0000000214207825 */ /* 0x001fca00078e0256 */
[----:B------:R0:W3:Y:S04]  /*91f0*/  @!P6 LDG.E.U16 R28, desc[UR16][R32.64] ;  /* 0x00000010201ce981 */ /* 0x0000e8000c1e1500 */
[----:B--2---:R-:W-:Y:S04]  /*9200*/  STL [R1+0x6f8], R22 ;  /* 0x0006f81601007387 */ /* 0x004fe80000100800 */
[----:B------:R1:W-:Y:S02]  /*9210*/  STL [R1+0x6fc], R23 ;  /* 0x0006fc1701007387 */ /* 0x0003e40000100800 */
[----:B-1----:R-:W-:-:S05]  /*9220*/  IMAD.WIDE R22, R20, 0x2, R82 ;  /* 0x0000000214167825 */ /* 0x002fca00078e0252 */
[----:B------:R-:W2:Y:S01]  /*9230*/  @!P6 LDG.E.U16 R21, desc[UR16][R22.64] ;  /* 0x000000101615e981 */ /* 0x000ea2000c1e1500 */
[----:B------:R-:W-:-:S05]  /*9240*/  VIADD R20, R58, 0xffffffc1 ;  /* 0xffffffc13a147836 */ /* 0x000fca0000000000 */
[----:B------:R-:W-:Y:S01]  /*9250*/  ISETP.GE.U32.AND P6, PT, R20, 0x7fffff82, PT ;  /* 0x7fffff821400780c */ /* 0x000fe20003fc6070 */
[----:B------:R-:W-:Y:S01]  /*9260*/  IMAD R20, R90, 0x26, RZ ;  /* 0x000000265a147824 */ /* 0x000fe200078e02ff */
[----:B------:R0:W-:Y:S03]  /*9270*/  STL.64 [R1+0x330], R32 ;  /* 0x0003302001007387 */ /* 0x0001e60000100a00 */
[----:B------:R-:W-:-:S05]  /*9280*/  IMAD.WIDE R46, R20, 0x2, R86 ;  /* 0x00000002142e7825 */ /* 0x000fca00078e0256 */
[----:B------:R-:W4:Y:S01]  /*9290*/  @!P2 LDG.E.U16 R37, desc[UR16][R46.64] ;  /* 0x000000102e25a981 */ /* 0x000f22000c1e1500 */
[----:B0-----:R-:W-:-:S05]  /*92a0*/  IMAD.WIDE R32, R20, 0x2, R88 ;  /* 0x0000000214207825 */ /* 0x001fca00078e0258 */
[----:B------:R0:W4:Y:S04]  /*92b0*/  @!P2 LDG.E.U16 R29, desc[UR16][R32.64] ;  /* 0x00000010201da981 */ /* 0x000128000c1e1500 */
[----:B------:R1:W-:Y:S04]  /*92c0*/  STL.64 [R1+0x328], R30 ;  /* 0x0003281e01007387 */ /* 0x0003e80000100a00 */
[----:B------:R-:W-:Y:S04]  /*92d0*/  STL.64 [R1+0x320], R26 ;  /* 0x0003201a01007387 */ /* 0x000fe80000100a00 */
[----:B------:R-:W-:Y:S01]  /*92e0*/  STL.64 [R1+0x318], R22 ;  /* 0x0003181601007387 */ /* 0x000fe20000100a00 */
[----:B------:R-:W-:-:S02]  /*92f0*/  PRMT R91, RZ, 0x7610, R91 ;  /* 0x00007610ff5b7816 */ /* 0x000fc4000000005b */
[----:B------:R-:W-:Y:S01]  /*9300*/  PRMT R81, RZ, 0x7610, R81 ;  /* 0x00007610ff517816 */ /* 0x000fe20000000051 */
[----:B-1----:R-:W-:Y:S01]  /*9310*/  IMAD.WIDE R30, R20, 0x2, R84 ;  /* 0x00000002141e7825 */ /* 0x002fe200078e0254 */
[----:B------:R-:W-:Y:S01]  /*9320*/  PRMT R2, RZ, 0x7610, R2 ;  /* 0x00007610ff027816 */ /* 0x000fe20000000002 */
[----:B------:R-:W-:Y:S01]  /*9330*/  STS.U16 [R69+UR5+0x4300], R57 ;  /* 0x0043003945007988 */ /* 0x000fe20008000405 */
[----:B------:R-:W-:-:S03]  /*9340*/  PRMT R79, RZ, 0x7610, R79 ;  /* 0x00007610ff4f7816 */ /* 0x000fc6000000004f */
[----:B------:R-:W-:Y:S04]  /*9350*/  STS.U16 [R69+UR5+0x8300], R56 ;  /* 0x0083003845007988 */ /* 0x000fe80008000405 */
[----:B------:R-:W-:Y:S04]  /*9360*/  STS.U16 [R69+UR5+0xc300], R41 ;  /* 0x00c3002945007988 */ /* 0x000fe80008000405 */
[----:B------:R-:W-:Y:S04]  /*9370*/  STS.U16 [R69+UR5+0x700], R54 ;  /* 0x0007003645007988 */ /* 0x000fe80008000405 */
[----:B------:R-:W4:Y:S04]  /*9380*/  @!P2 LDG.E.U16 R2, desc[UR16][R30.64] ;  /* 0x000000101e02a981 */ /* 0x000f28000c1e1500 */
[----:B------:R1:W-:Y:S01]  /*9390*/  STS.U16 [R69+UR5+0x4700], R36 ;  /* 0x0047002445007988 */ /* 0x0003e20008000405 */
[----:B------:R-:W-:Y:S01]  /*93a0*/  PRMT R73, RZ, 0x7610, R73 ;  /* 0x00007610ff497816 */ /* 0x000fe20000000049 */
[----:B-1----:R-:W-:-:S02]  /*93b0*/  IMAD R36, R90, 0x3e, RZ ;  /* 0x0000003e5a247824 */ /* 0x002fc400078e02ff */
[----:B---3--:R1:W-:Y:S02]  /*93c0*/  STL [R1+0x6f4], R28 ;  /* 0x0006f41c01007387 */ /* 0x0083e40000100800 */
[C---:B-1----:R-:W-:Y:S02]  /*93d0*/  IMAD R28, R90.reuse, 0x36, RZ ;  /* 0x000000365a1c7824 */ /* 0x042fe400078e02ff */
[----:B--2---:R1:W-:Y:S04]  /*93e0*/  STL [R1+0x6e8], R21 ;  /* 0x0006e81501007387 */ /* 0x0043e80000100800 */
[----:B------:R-:W-:Y:S01]  /*93f0*/  STL [R1+0x6f0], R25 ;  /* 0x0006f01901007387 */ /* 0x000fe20000100800 */
[----:B-1----:R-:W-:-:S03]  /*9400*/  IMAD R21, R90, 0x2e, RZ ;  /* 0x0000002e5a157824 */ /* 0x002fc600078e02ff */
[----:B------:R1:W-:Y:S01]  /*9410*/  STL [R1+0x6ec], R24 ;  /* 0x0006ec1801007387 */ /* 0x0003e20000100800 */
[----:B------:R-:W-:-:S03]  /*9420*/  IMAD.WIDE R22, R21, 0x2, R86 ;  /* 0x0000000215167825 */ /* 0x000fc600078e0256 */
[----:B------:R-:W-:Y:S04]  /*9430*/  STL.64 [R1+0x250], R46 ;  /* 0x0002502e01007387 */ /* 0x000fe80000100a00 */
[----:B------:R-:W-:Y:S01]  /*9440*/  STL.64 [R1+0x170], R22 ;  /* 0x0001701601007387 */ /* 0x000fe20000100a00 */
[----:B-1----:R-:W-:-:S03]  /*9450*/  IMAD.WIDE R24, R20, 0x2, R82 ;  /* 0x0000000214187825 */ /* 0x002fc600078e0252 */
[----:B------:R0:W-:Y:S01]  /*9460*/  STL.64 [R1+0x248], R32 ;  /* 0x0002482001007387 */ /* 0x0001e20000100a00 */
[----:B------:R-:W-:-:S03]  /*9470*/  IMAD.WIDE R26, R21, 0x2, R88 ;  /* 0x00000002151a7825 */ /* 0x000fc600078e0258 */
[----:B------:R-:W-:Y:S04]  /*9480*/  STL.64 [R1+0x240], R30 ;  /* 0x0002401e01007387 */ /* 0x000fe80000100a00 */
[----:B------:R1:W-:Y:S04]  /*9490*/  STL.64 [R1+0x238], R24 ;  /* 0x0002381801007387 */ /* 0x0003e80000100a00 */
[----:B------:R1:W2:Y:S04]  /*94a0*/  @!P2 LDG.E.U16 R91, desc[UR16][R24.64] ;  /* 0x00000010185ba981 */ /* 0x0002a8000c1e1500 */
[----:B------:R3:W2:Y:S01]  /*94b0*/  @!P4 LDG.E.U16 R81, desc[UR16][R22.64] ;  /* 0x000000101651c981 */ /* 0x0006a2000c1e1500 */
[----:B0-----:R-:W-:-:S03]  /*94c0*/  IMAD.WIDE R32, R28, 0x2, R88 ;  /* 0x000000021c207825 */ /* 0x001fc600078e0258 */
[----:B------:R0:W2:Y:S01]  /*94d0*/  @!P4 LDG.E.U16 R79, desc[UR16][R26.64] ;  /* 0x000000101a4fc981 */ /* 0x0000a2000c1e1500 */
[----:B-1----:R-:W-:-:S04]  /*94e0*/  IMAD.WIDE R24, R21, 0x2, R84 ;  /* 0x0000000215187825 */ /* 0x002fc800078e0254 */
[----:B---3--:R-:W-:Y:S01]  /*94f0*/  IMAD.WIDE R22, R21, 0x2, R82 ;  /* 0x0000000215167825 */ /* 0x008fe200078e0252 */
[----:B------:R0:W-:Y:S03]  /*9500*/  STL.64 [R1+0x168], R26 ;  /* 0x0001681a01007387 */ /* 0x0001e60000100a00 */
[C---:B------:R-:W-:Y:S01]  /*9510*/  IMAD.WIDE R20, R28.reuse, 0x2, R86 ;  /* 0x000000021c147825 */ /* 0x040fe200078e0256 */
[----:B------:R-:W-:Y:S03]  /*9520*/  STL.64 [R1+0x160], R24 ;  /* 0x0001601801007387 */ /* 0x000fe60000100a00 */
[----:B------:R-:W-:Y:S01]  /*9530*/  IMAD.WIDE R30, R28, 0x2, R84 ;  /* 0x000000021c1e7825 */ /* 0x000fe200078e0254 */
[----:B------:R-:W-:Y:S04]  /*9540*/  STL.64 [R1+0x158], R22 ;  /* 0x0001581601007387 */ /* 0x000fe80000100a00 */
[----:B------:R-:W-:Y:S04]  /*9550*/  STL.64 [R1], R20 ;  /* 0x0000001401007387 */ /* 0x000fe80000100a00 */
[----:B----4-:R1:W-:Y:S01]  /*9560*/  STL [R1+0x6e0], R29 ;  /* 0x0006e01d01007387 */ /* 0x0103e20000100800 */
[----:B0-----:R-:W-:-:S03]  /*9570*/  IMAD.WIDE R26, R36, 0x2, R86 ;  /* 0x00000002241a7825 */ /* 0x001fc600078e0256 */
[----:B------:R-:W-:Y:S04]  /*9580*/  STL [R1+0xfe4], R32 ;  /* 0x000fe42001007387 */ /* 0x000fe80000100800 */
[----:B------:R-:W-:Y:S01]  /*9590*/  STL [R1+0xfe0], R33 ;  /* 0x000fe02101007387 */ /* 0x000fe20000100800 */
[----:B-1----:R-:W-:-:S03]  /*95a0*/  IMAD.WIDE R28, R28, 0x2, R82 ;  /* 0x000000021c1c7825 */ /* 0x002fc600078e0252 */
[----:B------:R-:W-:Y:S04]  /*95b0*/  STL [R1+0xff0], R30 ;  /* 0x000ff01e01007387 */ /* 0x000fe80000100800 */
[----:B------:R-:W-:Y:S04]  /*95c0*/  STL [R1+0xfec], R31 ;  /* 0x000fec1f01007387 */ /* 0x000fe80000100800 */
[----:B------:R-:W-:Y:S04]  /*95d0*/  STL [R1+0xffc], R28 ;  /* 0x000ffc1c01007387 */ /* 0x000fe80000100800 */
[----:B------:R-:W-:Y:S04]  /*95e0*/  STL [R1+0x6e4], R37 ;  /* 0x0006e42501007387 */ /* 0x000fe80000100800 */
[----:B------:R0:W-:Y:S04]  /*95f0*/  STL [R1+0xff8], R29 ;  /* 0x000ff81d01007387 */ /* 0x0001e80000100800 */
[----:B------:R-:W-:Y:S04]  /*9600*/  STL [R1+0x1008], R26 ;  /* 0x0010081a01007387 */ /* 0x000fe80000100800 */
[----:B------:R-:W3:Y:S04]  /*9610*/  @!P0 LDG.E.U16 R73, desc[UR16][R28.64] ;  /* 0x000000101c498981 */ /* 0x000ee8000c1e1500 */
[----:B------:R-:W-:Y:S04]  /*9620*/  STL [R1+0x1004], R27 ;  /* 0x0010041b01007387 */ /* 0x000fe80000100800 */
[----:B0-----:R-:W4:Y:S04]  /*9630*/  LDL.LU R29, [R1+0x7d0] ;  /* 0x0007d000011d7983 */ /* 0x001f280000300800 */
[----:B------:R-:W2:Y:S04]  /*9640*/  LDL.LU R41, [R1+0x7d4] ;  /* 0x0007d40001297983 */ /* 0x000ea80000300800 */
[----:B------:R-:W3:Y:S04]  /*9650*/  LDL.LU R55, [R1+0x7d8] ;  /* 0x0007d80001377983 */ /* 0x000ee80000300800 */
[----:B------:R-:W3:Y:S04]  /*9660*/  LDL.LU R57, [R1+0x7dc] ;  /* 0x0007dc0001397983 */ /* 0x000ee80000300800 */
[----:B------:R-:W3:Y:S01]  /*9670*/  LDL.LU R56, [R1+0x7e0] ;  /* 0x0007e00001387983 */ /* 0x000ee20000300800 */
[----:B------:R-:W-:-:S02]  /*9680*/  PRMT R78, RZ, 0x7610, R78 ;  /* 0x00007610ff4e7816 */ /* 0x000fc4000000004e */
[----:B------:R-:W-:Y:S02]  /*9690*/  PRMT R77, RZ, 0x7610, R77 ;  /* 0x00007610ff4d7816 */ /* 0x000fe4000000004d */
[----:B------:R-:W-:Y:S02]  /*96a0*/  PRMT R76, RZ, 0x7610, R76 ;  /* 0x00007610ff4c7816 */ /* 0x000fe4000000004c */
[----:B------:R0:W3:Y:S04]  /*96b0*/  @!P4 LDG.E.U16 R78, desc[UR16][R24.64] ;  /* 0x00000010184ec981 */ /* 0x0000e8000c1e1500 */
[----:B------:R1:W-:Y:S04]  /*96c0*/  STS.U16 [R69+UR5+0x8700], R35 ;  /* 0x0087002345007988 */ /* 0x0003e80008000405 */
[----:B------:R1:W3:Y:S01]  /*96d0*/  @!P4 LDG.E.U16 R77, desc[UR16][R22.64] ;  /* 0x00000010164dc981 */ /* 0x0002e2000c1e1500 */
[----:B0-----:R-:W-:-:S03]  /*96e0*/  IMAD.WIDE R24, R36, 0x2, R88 ;  /* 0x0000000224187825 */ /* 0x001fc600078e0258 */
[----:B------:R0:W3:Y:S01]  /*96f0*/  @!P0 LDG.E.U16 R76, desc[UR16][R20.64] ;  /* 0x00000010144c8981 */ /* 0x0000e2000c1e1500 */
[----:B-1----:R-:W-:Y:S01]  /*9700*/  IMAD R35, R90, 0x7, RZ ;  /* 0x000000075a237824 */ /* 0x002fe200078e02ff */
[----:B------:R-:W-:Y:S01]  /*9710*/  PRMT R68, RZ, 0x7610, R68 ;  /* 0x00007610ff447816 */ /* 0x000fe20000000044 */
[C---:B------:R-:W-:Y:S01]  /*9720*/  IMAD.WIDE R22, R36.reuse, 0x2, R84 ;  /* 0x0000000224167825 */ /* 0x040fe200078e0254 */
[----:B------:R-:W-:Y:S03]  /*9730*/  STL [R1+0x1014], R24 ;  /* 0x0010141801007387 */ /* 0x000fe60000100800 */
[----:B0-----:R-:W-:Y:S01]  /*9740*/  IMAD.WIDE R20, R36, 0x2, R82 ;  /* 0x0000000224147825 */ /* 0x001fe200078e0252 */
[----:B------:R-:W-:Y:S01]  /*9750*/  STL [R1+0x1010], R25 ;  /* 0x0010101901007387 */ /* 0x000fe20000100800 */
[----:B------:R-:W-:Y:S02]  /*9760*/  PRMT R67, RZ, 0x7610, R67 ;  /* 0x00007610ff437816 */ /* 0x000fe40000000043 */
[----:B------:R-:W-:Y:S01]  /*9770*/  IMAD.WIDE R48, R35, 0x2, R86 ;  /* 0x0000000223307825 */ /* 0x000fe200078e0256 */
[----:B------:R-:W-:Y:S01]  /*9780*/  STL [R1+0x1020], R22 ;  /* 0x0010201601007387 */ /* 0x000fe20000100800 */
[----:B------:R-:W-:-:S02]  /*9790*/  PRMT R75, RZ, 0x7610, R75 ;  /* 0x00007610ff4b7816 */ /* 0x000fc4000000004b */
[C---:B------:R-:W-:Y:S01]  /*97a0*/  IMAD.WIDE R46, R35.reuse, 0x2, R88 ;  /* 0x00000002232e7825 */ /* 0x040fe200078e0258 */
[----:B------:R-:W-:Y:S01]  /*97b0*/  STL [R1+0x101c], R23 ;  /* 0x00101c1701007387 */ /* 0x000fe20000100800 */
[----:B------:R-:W-:Y:S02]  /*97c0*/  PRMT R74, RZ, 0x7610, R74 ;  /* 0x00007610ff4a7816 */ /* 0x000fe4000000004a */
[----:B------:R-:W-:Y:S01]  /*97d0*/  IMAD R54, R90, 0xf, RZ ;  /* 0x0000000f5a367824 */ /* 0x000fe200078e02ff */
[----:B------:R-:W-:Y:S01]  /*97e0*/  STL [R1+0x102c], R20 ;  /* 0x00102c1401007387 */ /* 0x000fe20000100800 */
[----:B------:R-:W-:-:S03]  /*97f0*/  IMAD.WIDE R36, R35, 0x2, R84 ;  /* 0x0000000223247825 */ /* 0x000fc600078e0254 */
[----:B------:R-:W-:Y:S01]  /*9800*/  STL [R1+0x1028], R21 ;  /* 0x0010281501007387 */ /* 0x000fe20000100800 */
[----:B------:R-:W-:-:S03]  /*9810*/  PRMT R65, RZ, 0x7610, R65 ;  /* 0x00007610ff417816 */ /* 0x000fc60000000041 */
[----:B------:R0:W-:Y:S01]  /*9820*/  STL.64 [R1+0x5e0], R48 ;  /* 0x0005e03001007387 */ /* 0x0001e20000100a00 */
[----:B------:R-:W-:-:S03]  /*9830*/  PRMT R64, RZ, 0x7610, R64 ;  /* 0x00007610ff407816 */ /* 0x000fc60000000040 */
[----:B------:R0:W3:Y:S01]  /*9840*/  @!P3 LDG.E.U16 R68, desc[UR16][R48.64] ;  /* 0x000000103044b981 */ /* 0x0000e2000c1e1500 */
[----:B------:R-:W-:-:S03]  /*9850*/  ISETP.GT.U32.AND P2, PT, R0, R59, PT ;  /* 0x0000003b0000720c */ /* 0x000fc60003f44070 */
[----:B------:R1:W-:Y:S04]  /*9860*/  STL.64 [R1+0x5d8], R46 ;  /* 0x0005d82e01007387 */ /* 0x0003e80000100a00 */
[----:B------:R1:W3:Y:S01]  /*9870*/  @!P3 LDG.E.U16 R67, desc[UR16][R46.64] ;  /* 0x000000102e43b981 */ /* 0x0002e2000c1e1500 */
[----:B0-----:R-:W-:-:S03]  /*9880*/  IMAD.WIDE R48, R35, 0x2, R82 ;  /* 0x0000000223307825 */ /* 0x001fc600078e0252 */
[----:B------:R-:W3:Y:S01]  /*9890*/  LDL.LU R35, [R1+0x7e4] ;  /* 0x0007e40001237983 */ /* 0x000ee20000300800 */
[----:B------:R-:W-:-:S03]  /*98a0*/  PRMT R66, RZ, 0x7610, R66 ;  /* 0x00007610ff427816 */ /* 0x000fc60000000042 */
[----:B------:R-:W3:Y:S01]  /*98b0*/  @!P0 LDG.E.U16 R75, desc[UR16][R32.64] ;  /* 0x00000010204b8981 */ /* 0x000ee2000c1e1500 */
[----:B-1----:R-:W-:-:S03]  /*98c0*/  IMAD.WIDE R46, R54, 0x2, R86 ;  /* 0x00000002362e7825 */ /* 0x002fc600078e0256 */
[----:B------:R-:W3:Y:S01]  /*98d0*/  @!P0 LDG.E.U16 R74, desc[UR16][R30.64] ;  /* 0x000000101e4a8981 */ /* 0x000ee2000c1e1500 */
[----:B------:R-:W-:-:S03]  /*98e0*/  ISETP.GT.U32.AND P0, PT, R0, R61, PT ;  /* 0x0000003d0000720c */ /* 0x000fc60003f04070 */
[----:B------:R-:W-:Y:S04]  /*98f0*/  STL.64 [R1+0x5d0], R36 ;  /* 0x0005d02401007387 */ /* 0x000fe80000100a00 */
[----:B------:R0:W-:Y:S04]  /*9900*/  STL.64 [R1+0x5c8], R48 ;  /* 0x0005c83001007387 */ /* 0x0001e80000100a00 */
[----:B------:R-:W3:Y:S04]  /*9910*/  LDL.LU R33, [R1+0x7e8] ;  /* 0x0007e80001217983 */ /* 0x000ee80000300800 */
[----:B------:R1:W-:Y:S04]  /*9920*/  STL.64 [R1+0x4e0], R46 ;  /* 0x0004e02e01007387 */ /* 0x0003e80000100a00 */
[----:B------:R-:W3:Y:S01]  /*9930*/  @!P3 LDG.E.U16 R65, desc[UR16][R48.64] ;  /* 0x000000103041b981 */ /* 0x000ee2000c1e1500 */
[----:B------:R-:W-:-:S03]  /*9940*/  PRMT R43, RZ, 0x7610, R43 ;  /* 0x00007610ff2b7816 */ /* 0x000fc6000000002b */
[----:B------:R-:W3:Y:S01]  /*9950*/  @!P5 LDG.E.U16 R64, desc[UR16][R46.64] ;  /* 0x000000102e40d981 */ /* 0x000ee2000c1e1500 */
[----:B------:R-:W-:-:S03]  /*9960*/  PRMT R63, RZ, 0x7610, R63 ;  /* 0x00007610ff3f7816 */ /* 0x000fc6000000003f */
[----:B------:R1:W3:Y:S04]  /*9970*/  @!P3 LDG.E.U16 R66, desc[UR16][R36.64] ;  /* 0x000000102442b981 */ /* 0x0002e8000c1e1500 */
[----:B0-----:R-:W3:Y:S04]  /*9980*/  LDL.LU.64 R48, [R1+0x10d8] ;  /* 0x0010d80001307983 */ /* 0x001ee80000300a00 */
[----:B-1----:R-:W3:Y:S01]  /*9990*/  LDL.LU.64 R46, [R1+0x10d0] ;  /* 0x0010d000012e7983 */ /* 0x002ee20000300a00 */
[----:B------:R-:W-:Y:S01]  /*99a0*/  PRMT R72, RZ, 0x7610, R72 ;  /* 0x00007610ff487816 */ /* 0x000fe20000000048 */
[----:B------:R-:W-:Y:S01]  /*99b0*/  IMAD.WIDE R36, R54, 0x2, R88 ;  /* 0x0000000236247825 */ /* 0x000fe200078e0258 */
[C---:B------:R-:W-:Y:S01]  /*99c0*/  ISETP.GT.U32.AND P4, PT, R0.reuse, R60, PT ;  /* 0x0000003c0000720c */ /* 0x040fe20003f84070 */
[----:B------:R-:W3:Y:S02]  /*99d0*/  @!P6 LDG.E.U16 R43, desc[UR16][R20.64] ;  /* 0x00000010142be981 */ /* 0x000ee4000c1e1500 */
[--C-:B------:R-:W-:Y:S01]  /*99e0*/  @!P2 IMAD.IADD R59, R59, 0x1, -R0.reuse ;  /* 0x000000013b3ba824 */ /* 0x100fe200078e0a00 */
[----:B------:R-:W-:Y:S01]  /*99f0*/  ISETP.GT.U32.AND P2, PT, R0, R62, PT ;  /* 0x0000003e0000720c */ /* 0x000fe20003f44070 */
[----:B------:R0:W-:Y:S01]  /*9a00*/  STL.64 [R1+0x4d8], R36 ;  /* 0x0004d82401007387 */ /* 0x0001e20000100a00 */
[----:B------:R-:W-:Y:S01]  /*9a10*/  ISETP.GE.AND P3, PT, R3, RZ, PT ;  /* 0x000000ff0300720c */ /* 0x000fe20003f66270 */
[----:B------:R-:W-:-:S02]  /*9a20*/  @!P0 IMAD.IADD R61, R61, 0x1, -R0 ;  /* 0x000000013d3d8824 */ /* 0x000fc400078e0a00 */
[----:B------:R-:W3:Y:S04]  /*9a30*/  @!P5 LDG.E.U16 R63, desc[UR16][R36.64] ;  /* 0x00000010243fd981 */ /* 0x000ee8000c1e1500 */
[----:B------:R-:W3:Y:S04]  /*9a40*/  LDL.LU R21, [R1+0x7ec] ;  /* 0x0007ec0001157983 */ /* 0x000ee80000300800 */
[----:B------:R-:W3:Y:S04]  /*9a50*/  @!P6 LDG.E.U16 R72, desc[UR16][R26.64] ;  /* 0x000000101a48e981 */ /* 0x000ee8000c1e1500 */
[----:B0-----:R-:W3:Y:S04]  /*9a60*/  LDL.LU.64 R36, [R1+0x10c8] ;  /* 0x0010c80001247983 */ /* 0x001ee80000300a00 */
[----:B------:R-:W3:Y:S01]  /*9a70*/  LDL.LU R27, [R1+0x7f0] ;  /* 0x0007f000011b7983 */ /* 0x000ee20000300800 */
[----:B------:R-:W-:-:S02]  /*9a80*/  @!P4 IMAD.IADD R60, R60, 0x1, -R0 ;  /* 0x000000013c3cc824 */ /* 0x000fc400078e0a00 */
[----:B------:R-:W-:Y:S02]  /*9a90*/  @!P2 IMAD.IADD R62, R62, 0x1, -R0 ;  /* 0x000000013e3ea824 */ /* 0x000fe400078e0a00 */
[----:B------:R-:W-:Y:S01]  /*9aa0*/  @!P3 IMAD.MOV R50, RZ, RZ, -R50 ;  /* 0x000000ffff32b224 */ /* 0x000fe200078e0a32 */
[----:B----4-:R-:W-:Y:S02]  /*9ab0*/  ISETP.GE.AND P0, PT, R29, RZ, PT ;  /* 0x000000ff1d00720c */ /* 0x010fe40003f06270 */
[----:B------:R-:W4:Y:S01]  /*9ac0*/  LDL.LU R29, [R1+0x7f4] ;  /* 0x0007f400011d7983 */ /* 0x000f220000300800 */
[----:B--2---:R-:W-:Y:S01]  /*9ad0*/  ISETP.GE.AND P4, PT, R41, RZ, PT ;  /* 0x000000ff2900720c */ /* 0x004fe20003f86270 */
[----:B------:R-:W-:Y:S01]  /*9ae0*/  IMAD.MOV.U32 R41, RZ, RZ, R6 ;  /* 0x000000ffff297224 */ /* 0x000fe200078e0006 */
[----:B---3--:R-:W-:Y:S02]  /*9af0*/  ISETP.GE.AND P2, PT, R55, RZ, PT ;  /* 0x000000ff3700720c */ /* 0x008fe40003f46270 */
[----:B------:R-:W2:Y:S01]  /*9b00*/  LDL.LU R55, [R1+0x7f8] ;  /* 0x0007f80001377983 */ /* 0x000ea20000300800 */
[----:B------:R-:W-:-:S05]  /*9b10*/  ISETP.GE.AND P3, PT, R57, RZ, PT ;  /* 0x000000ff3900720c */ /* 0x000fca0003f66270 */
[----:B------:R-:W-:Y:S01]  /*9b20*/  @!P0 IMAD.MOV R41, RZ, RZ, -R41 ;  /* 0x000000ffff298224 */ /* 0x000fe200078e0a29 */
[----:B------:R-:W3:Y:S01]  /*9b30*/  LDL.LU R57, [R1+0x7fc] ;  /* 0x0007fc0001397983 */ /* 0x000ee20000300800 */
[----:B------:R-:W-:-:S03]  /*9b40*/  ISETP.GE.AND P0, PT, R56, RZ, PT ;  /* 0x000000ff3800720c */ /* 0x000fc60003f06270 */
[----:B------:R-:W4:Y:S01]  /*9b50*/  LDL.LU R56, [R1+0x800] ;  /* 0x0008000001387983 */ /* 0x000f220000300800 */
[----:B------:R-:W-:Y:S01]  /*9b60*/  PRMT R71, RZ, 0x7610, R71 ;  /* 0x00007610ff477816 */ /* 0x000fe20000000047 */
[----:B------:R-:W-:-:S05]  /*9b70*/  @!P4 IMAD.MOV R52, RZ, RZ, -R52 ;  /* 0x000000ffff34c224 */ /* 0x000fca00078e0a34 */
[----:B------:R0:W4:Y:S01]  /*9b80*/  @!P6 LDG.E.U16 R71, desc[UR16][R24.64] ;  /* 0x000000101847e981 */ /* 0x000122000c1e1500 */
[----:B------:R-:W-:Y:S01]  /*9b90*/  ISETP.GE.AND P4, PT, R35, RZ, PT ;  /* 0x000000ff2300720c */ /* 0x000fe20003f86270 */
[----:B0-----:R-:W-:Y:S02]  /*9ba0*/  IMAD.MOV.U32 R25, RZ, RZ, R47 ;  /* 0x000000ffff197224 */ /* 0x001fe400078e002f */
[----:B------:R-:W4:Y:S02]  /*9bb0*/  LDL.LU R47, [R1+0x10c4] ;  /* 0x0010c400012f7983 */ /* 0x000f240000300800 */
[----:B------:R-:W-:Y:S01]  /*9bc0*/  @!P2 IMAD.MOV R25, RZ, RZ, -R25 ;  /* 0x000000ffff19a224 */ /* 0x000fe200078e0a19 */
[----:B------:R-:W-:Y:S01]  /*9bd0*/  ISETP.GE.AND P2, PT, R33, RZ, PT ;  /* 0x000000ff2100720c */ /* 0x000fe20003f46270 */
[----:B------:R-:W4:Y:S01]  /*9be0*/  LDL.LU R35, [R1+0x804] ;  /* 0x0008040001237983 */ /* 0x000f220000300800 */
[----:B------:R-:W-:-:S03]  /*9bf0*/  @!P3 IMAD.MOV R49, RZ, RZ, -R49 ;  /* 0x000000ffff31b224 */ /* 0x000fc600078e0a31 */
[----:B------:R-:W4:Y:S01]  /*9c00*/  LDL.LU R33, [R1+0x808] ;  /* 0x0008080001217983 */ /* 0x000f220000300800 */
[----:B------:R-:W-:-:S03]  /*9c10*/  @!P0 IMAD.MOV R46, RZ, RZ, -R46 ;  /* 0x000000ffff2e8224 */ /* 0x000fc600078e0a2e */
[----:B------:R-:W4:Y:S01]  /*9c20*/  LDL.LU R0, [R1+0x80c] ;  /* 0x00080c0001007983 */ /* 0x000f220000300800 */
[----:B------:R-:W-:-:S03]  /*9c30*/  ISETP.GE.AND P3, PT, R21, RZ, PT ;  /* 0x000000ff1500720c */ /* 0x000fc60003f66270 */
[----:B------:R-:W4:Y:S01]  /*9c40*/  LDL.LU R3, [R1+0x810] ;  /* 0x0008100001037983 */ /* 0x000f220000300800 */
[----:B------:R-:W-:Y:S01]  /*9c50*/  ISETP.GE.AND P0, PT, R27, RZ, PT ;  /* 0x000000ff1b00720c */ /* 0x000fe20003f06270 */
[----:B------:R-:W-:Y:S02]  /*9c60*/  IMAD.MOV.U32 R27, RZ, RZ, R51 ;  /* 0x000000ffff1b7224 */ /* 0x000fe400078e0033 */
[----:B------:R-:W4:Y:S06]  /*9c70*/  LDL.LU R51, [R1+0x10c0] ;  /* 0x0010c00001337983 */ /* 0x000f2c0000300800 */
[----:B------:R-:W-:-:S02]  /*9c80*/  @!P3 IMAD.MOV R42, RZ, RZ, -R42 ;  /* 0x000000ffff2ab224 */ /* 0x000fc400078e0a2a */
[----:B------:R-:W-:Y:S01]  /*9c90*/  @!P2 IMAD.MOV R27, RZ, RZ, -R27 ;  /* 0x000000ffff1ba224 */ /* 0x000fe200078e0a1b */
[----:B------:R-:W4:Y:S01]  /*9ca0*/  LDL.LU R21, [R1+0x814] ;  /* 0x0008140001157983 */ /* 0x000f220000300800 */
[----:B------:R-:W-:Y:S01]  /*9cb0*/  @!P0 IMAD.MOV R45, RZ, RZ, -R45 ;  /* 0x000000ffff2d8224 */ /* 0x000fe200078e0a2d */
[----:B--2---:R-:W-:Y:S02]  /*9cc0*/  ISETP.GE.AND P2, PT, R55, RZ, PT ;  /* 0x000000ff3700720c */ /* 0x004fe40003f46270 */
[----:B------:R-:W2:Y:S01]  /*9cd0*/  LDL.LU R55, [R1+0x818] ;  /* 0x0008180001377983 */ /* 0x000ea20000300800 */
[----:B---3--:R-:W-:-:S03]  /*9ce0*/  ISETP.GE.AND P3, PT, R57, RZ, PT ;  /* 0x000000ff3900720c */ /* 0x008fc60003f66270 */
[----:B------:R-:W3:Y:S01]  /*9cf0*/  LDL.LU R57, [R1+0x81c] ;  /* 0x00081c0001397983 */ /* 0x000ee20000300800 */
[----:B----4-:R-:W-:-:S03]  /*9d00*/  ISETP.GE.AND P0, PT, R56, RZ, PT ;  /* 0x000000ff3800720c */ /* 0x010fc60003f06270 */
[----:B------:R-:W4:Y:S01]  /*9d10*/  LDL.LU R56, [R1+0x820] ;  /* 0x0008200001387983 */ /* 0x000f220000300800 */
[----:B------:R-:W-:Y:S01]  /*9d20*/  @!P4 IMAD.MOV R48, RZ, RZ, -R48 ;  /* 0x000000ffff30c224 */ /* 0x000fe200078e0a30 */
[----:B------:R-:W-:Y:S01]  /*9d30*/  ISETP.GE.AND P4, PT, R29, RZ, PT ;  /* 0x000000ff1d00720c */ /* 0x000fe20003f86270 */
[----:B------:R-:W-:Y:S02]  /*9d40*/  IMAD.MOV.U32 R29, RZ, RZ, R53 ;  /* 0x000000ffff1d7224 */ /* 0x000fe400078e0035 */
[----:B------:R-:W4:Y:S02]  /*9d50*/  LDL.LU R53, [R1+0x10bc] ;  /* 0x0010bc0001357983 */ /* 0x000f240000300800 */
[----:B------:R-:W-:-:S08]  /*9d60*/  @!P2 IMAD.MOV R29, RZ, RZ, -R29 ;  /* 0x000000ffff1da224 */ /* 0x000fd000078e0a1d */
[----:B------:R-:W-:Y:S01]  /*9d70*/  @!P4 IMAD.MOV R39, RZ, RZ, -R39 ;  /* 0x000000ffff27c224 */ /* 0x000fe200078e0a27 */
[----:B------:R-:W-:Y:S01]  /*9d80*/  ISETP.GE.AND P4, PT, R35, RZ, PT ;  /* 0x000000ff2300720c */ /* 0x000fe20003f86270 */
[----:B------:R-:W-:Y:S02]  /*9d90*/  IMAD.MOV.U32 R35, RZ, RZ, R5 ;  /* 0x000000ffff237224 */ /* 0x000fe400078e0005 */
[----:B------:R-:W4:Y:S01]  /*9da0*/  LDL.LU R5, [R1+0x824] ;  /* 0x0008240001057983 */ /* 0x000f220000300800 */
[----:B------:R-:W-:Y:S01]  /*9db0*/  ISETP.GE.AND P2, PT, R33, RZ, PT ;  /* 0x000000ff2100720c */ /* 0x000fe20003f46270 */
[----:B------:R-:W-:Y:S02]  /*9dc0*/  IMAD.MOV.U32 R33, RZ, RZ, R93 ;  /* 0x000000ffff217224 */ /* 0x000fe400078e005d */
[----:B------:R-:W-:Y:S01]  /*9dd0*/  @!P3 IMAD.MOV R35, RZ, RZ, -R35 ;  /* 0x000000ffff23b224 */ /* 0x000fe200078e0a23 */
[----:B------:R-:W-:Y:S01]  /*9de0*/  ISETP.GE.AND P3, PT, R0, RZ, PT ;  /* 0x000000ff0000720c */ /* 0x000fe20003f66270 */
[----:B------:R-:W-:Y:S01]  /*9df0*/  @!P0 IMAD.MOV R33, RZ, RZ, -R33 ;  /* 0x000000ffff218224 */ /* 0x000fe200078e0a21 */
[----:B------:R-:W4:Y:S01]  /*9e00*/  LDL.LU R6, [R1+0x830] ;  /* 0x0008300001067983 */ /* 0x000f220000300800 */
[----:B------:R-:W-:Y:S01]  /*9e10*/  ISETP.GE.AND P0, PT, R3, RZ, PT ;  /* 0x000000ff0300720c */ /* 0x000fe20003f06270 */
[----:B------:R-:W-:-:S02]  /*9e20*/  IMAD.MOV.U32 R93, RZ, RZ, R92 ;  /* 0x000000ffff5d7224 */ /* 0x000fc400078e005c */
[----:B------:R-:W4:Y:S01]  /*9e30*/  LDL.LU R0, [R1+0x834] ;  /* 0x0008340001007983 */ /* 0x000f220000300800 */
[----:B------:R-:W-:Y:S02]  /*9e40*/  IMAD.MOV.U32 R92, RZ, RZ, R18 ;  /* 0x000000ffff5c7224 */ /* 0x000fe400078e0012 */
[----:B------:R-:W-:Y:S01]  /*9e50*/  IMAD.MOV.U32 R18, RZ, RZ, R17 ;  /* 0x000000ffff127224 */ /* 0x000fe200078e0011 */
[----:B------:R-:W4:Y:S01]  /*9e60*/  LDL.LU R3, [R1+0x838] ;  /* 0x0008380001037983 */ /* 0x000f220000300800 */
[----:B------:R-:W-:Y:S02]  /*9e70*/  @!P4 IMAD.MOV R93, RZ, RZ, -R93 ;  /* 0x000000ffff5dc224 */ /* 0x000fe400078e0a5d */
[----:B------:R-:W-:Y:S02]  /*9e80*/  @!P2 IMAD.MOV R19, RZ, RZ, -R19 ;  /* 0x000000ffff13a224 */ /* 0x000fe400078e0a13 */
[----:B------:R-:W-:Y:S02]  /*9e90*/  @!P3 IMAD.MOV R92, RZ, RZ, -R92 ;  /* 0x000000ffff5cb224 */ /* 0x000fe400078e0a5c */
[----:B------:R-:W-:-:S02]  /*9ea0*/  @!P0 IMAD.MOV R18, RZ, RZ, -R18 ;  /* 0x000000ffff128224 */ /* 0x000fc400078e0a12 */
[----:B------:R-:W-:Y:S01]  /*9eb0*/  IMAD.MOV.U32 R17, RZ, RZ, R16 ;  /* 0x000000ffff117224 */ /* 0x000fe200078e0010 */
[----:B------:R-:W-:Y:S02]  /*9ec0*/  ISETP.GE.AND P4, PT, R21, RZ, PT ;  /* 0x000000ff1500720c */ /* 0x000fe40003f86270 */
[----:B------:R-:W4:Y:S01]  /*9ed0*/  LDL.LU R21, [R1+0x83c] ;  /* 0x00083c0001157983 */ /* 0x000f220000300800 */
[----:B------:R-:W-:Y:S01]  /*9ee0*/  IMAD.MOV.U32 R16, RZ, RZ, R15 ;  /* 0x000000ffff107224 */ /* 0x000fe200078e000f */
[----:B--2---:R-:W-:Y:S02]  /*9ef0*/  ISETP.GE.AND P2, PT, R55, RZ, PT ;  /* 0x000000ff3700720c */ /* 0x004fe40003f46270 */
[----:B------:R-:W2:Y:S01]  /*9f00*/  LDL.LU R55, [R1+0x840] ;  /* 0x0008400001377983 */ /* 0x000ea20000300800 */
[----:B---3--:R-:W-:-:S03]  /*9f10*/  ISETP.GE.AND P3, PT, R57, RZ, PT ;  /* 0x000000ff3900720c */ /* 0x008fc60003f66270 */
[----:B------:R-:W3:Y:S01]  /*9f20*/  LDL.LU R57, [R1+0x844] ;  /* 0x0008440001397983 */ /* 0x000ee20000300800 */
[----:B----4-:R-:W-:-:S03]  /*9f30*/  ISETP.GE.AND P0, PT, R56, RZ, PT ;  /* 0x000000ff3800720c */ /* 0x010fc60003f06270 */
[----:B------:R-:W4:Y:S04]  /*9f40*/  LDL.LU R56, [R1+0x848] ;  /* 0x0008480001387983 */ /* 0x000f280000300800 */
[----:B------:R-:W2:Y:S01]  /*9f50*/  LDL.LU R15, [R1+0x828] ;  /* 0x00082800010f7983 */ /* 0x000ea20000300800 */
[----:B------:R-:W-:Y:S02]  /*9f60*/  @!P4 IMAD.MOV R17, RZ, RZ, -R17 ;  /* 0x000000ffff11c224 */ /* 0x000fe400078e0a11 */
[----:B------:R-:W-:Y:S01]  /*9f70*/  @!P2 IMAD.MOV R16, RZ, RZ, -R16 ;  /* 0x000000ffff10a224 */ /* 0x000fe200078e0a10 */
[----:B------:R-:W-:Y:S02]  /*9f80*/  ISETP.GE.AND P4, PT, R5, RZ, PT ;  /* 0x000000ff0500720c */ /* 0x000fe40003f86270 */
[----:B------:R-:W3:Y:S01]  /*9f90*/  LDL.LU R5, [R1+0x10b8] ;  /* 0x0010b80001057983 */ /* 0x000ee20000300800 */
[----:B--2---:R-:W-:Y:S01]  /*9fa0*/  ISETP.GE.AND P2, PT, R15, RZ, PT ;  /* 0x000000ff0f00720c */ /* 0x004fe20003f46270 */
[----:B------:R-:W-:-:S02]  /*9fb0*/  IMAD.MOV.U32 R15, RZ, RZ, R13 ;  /* 0x000000ffff0f7224 */ /* 0x000fc400078e000d */
[----:B------:R-:W2:Y:S01]  /*9fc0*/  LDL.LU R13, [R1+0x82c] ;  /* 0x00082c00010d7983 */ /* 0x000ea20000300800 */
[----:B------:R-:W-:Y:S02]  /*9fd0*/  @!P3 IMAD.MOV R14, RZ, RZ, -R14 ;  /* 0x000000ffff0eb224 */ /* 0x000fe400078e0a0e */
[----:B------:R-:W-:Y:S01]  /*9fe0*/  @!P0 IMAD.MOV R15, RZ, RZ, -R15 ;  /* 0x000000ffff0f8224 */ /* 0x000fe200078e0a0f */
[----:B------:R-:W-:Y:S02]  /*9ff0*/  ISETP.GE.AND P0, PT, R6, RZ, PT ;  /* 0x000000ff0600720c */ /* 0x000fe40003f06270 */
[----:B------:R-:W-:-:S11]  /*a000*/  PRMT R51, RZ, 0x7610, R51 ;  /* 0x00007610ff337816 */ /* 0x000fd60000000033 */
[----:B------:R-:W-:Y:S01]  /*a010*/  @!P0 IMAD.MOV R9, RZ, RZ, -R9 ;  /* 0x000000ffff098224 */ /* 0x000fe200078e0a09 */
[----:B------:R-:W-:Y:S02]  /*a020*/  ISETP.GE.AND P0, PT, R55, RZ, PT ;  /* 0x000000ff3700720c */ /* 0x000fe40003f06270 */
[----:B--2---:R-:W-:Y:S01]  /*a030*/  ISETP.GE.AND P3, PT, R13, RZ, PT ;  /* 0x000000ff0d00720c */ /* 0x004fe20003f66270 */
[----:B------:R-:W-:Y:S02]  /*a040*/  IMAD.MOV.U32 R13, RZ, RZ, R12 ;  /* 0x000000ffff0d7224 */ /* 0x000fe400078e000c */
[----:B------:R-:W-:Y:S02]  /*a050*/  IMAD.MOV.U32 R12, RZ, RZ, R11 ;  /* 0x000000ffff0c7224 */ /* 0x000fe400078e000b */
[----:B------:R-:W-:Y:S01]  /*a060*/  @!P4 IMAD.MOV R13, RZ, RZ, -R13 ;  /* 0x000000ffff0dc224 */ /* 0x000fe200078e0a0d */
[----:B------:R-:W-:Y:S01]  /*a070*/  ISETP.GE.AND P4, PT, R0, RZ, PT ;  /* 0x000000ff0000720c */ /* 0x000fe20003f86270 */
[----:B------:R-:W-:Y:S01]  /*a080*/  @!P2 IMAD.MOV R12, RZ, RZ, -R12 ;  /* 0x000000ffff0ca224 */ /* 0x000fe200078e0a0c */
[----:B------:R-:W-:Y:S01]  /*a090*/  ISETP.GE.AND P2, PT, R3, RZ, PT ;  /* 0x000000ff0300720c */ /* 0x000fe20003f46270 */
[----:B------:R-:W-:-:S02]  /*a0a0*/  IMAD.MOV.U32 R11, RZ, RZ, R10 ;  /* 0x000000ffff0b7224 */ /* 0x000fc400078e000a */
[----:B------:R-:W-:Y:S02]  /*a0b0*/  IMAD.MOV.U32 R10, RZ, RZ, R8 ;  /* 0x000000ffff0a7224 */ /* 0x000fe400078e0008 */
[----:B------:R-:W-:-:S06]  /*a0c0*/  IMAD.MOV.U32 R8, RZ, RZ, R7 ;  /* 0x000000ffff087224 */ /* 0x000fcc00078e0007 */
[----:B------:R-:W-:Y:S01]  /*a0d0*/  @!P4 IMAD.MOV R10, RZ, RZ, -R10 ;  /* 0x000000ffff0ac224 */ /* 0x000fe200078e0a0a */
[----:B---3--:R-:W-:Y:S01]  /*a0e0*/  ISETP.GE.AND P4, PT, R57, RZ, PT ;  /* 0x000000ff3900720c */ /* 0x008fe20003f86270 */
[----:B------:R-:W-:Y:S01]  /*a0f0*/  @!P2 IMAD.MOV R8, RZ, RZ, -R8 ;  /* 0x000000ffff08a224 */ /* 0x000fe200078e0a08 */
[----:B----4-:R-:W-:Y:S01]  /*a100*/  ISETP.GE.AND P2, PT, R56, RZ, PT ;  /* 0x000000ff3800720c */ /* 0x010fe20003f46270 */
[----:B------:R-:W-:-:S04]  /*a110*/  IMAD.WIDE R56, R54, 0x2, R84 ;  /* 0x0000000236387825 */ /* 0x000fc800078e0254 */
[----:B------:R-:W-:-:S05]  /*a120*/  IMAD.WIDE R54, R54, 0x2, R82 ;  /* 0x0000000236367825 */ /* 0x000fca00078e0252 */
[----:B------:R-:W2:Y:S01]  /*a130*/  @!P5 LDG.E.U16 R51, desc[UR16][R54.64] ;  /* 0x000000103633d981 */ /* 0x000ea2000c1e1500 */
[----:B------:R-:W-:Y:S01]  /*a140*/  @!P3 IMAD.MOV R11, RZ, RZ, -R11 ;  /* 0x000000ffff0bb224 */ /* 0x000fe200078e0a0b */
[----:B------:R-:W-:Y:S02]  /*a150*/  ISETP.GE.AND P3, PT, R21, RZ, PT ;  /* 0x000000ff1500720c */ /* 0x000fe40003f66270 */
[----:B------:R-:W-:Y:S01]  /*a160*/  SHF.R.S32.HI R0, RZ, 0x6, R80 ;  /* 0x00000006ff007819 */ /* 0x000fe20000011450 */
[----:B------:R-:W-:-:S03]  /*a170*/  VIADD R21, R58, 0xffffffe8 ;  /* 0xffffffe83a157836 */ /* 0x000fc60000000000 */
[----:B------:R-:W-:Y:S01]  /*a180*/  SGXT R0, R0, 0x1 ;  /* 0x000000010000781a */ /* 0x000fe20000000200 */
[----:B------:R-:W-:-:S03]  /*a190*/  IMAD.MOV.U32 R7, RZ, RZ, R59 ;  /* 0x000000ffff077224 */ /* 0x000fc600078e003b */
[----:B------:R-:W-:Y:S01]  /*a1a0*/  LOP3.LUT R0, R4, 0x90, R0, 0x78, !PT ;  /* 0x0000009004007812 */ /* 0x000fe200078e7800 */
[----:B------:R-:W-:Y:S02]  /*a1b0*/  IMAD.MOV.U32 R4, RZ, RZ, R60 ;  /* 0x000000ffff047224 */ /* 0x000fe400078e003c */
[----:B------:R-:W-:Y:S01]  /*a1c0*/  @!P3 IMAD.MOV R7, RZ, RZ, -R7 ;  /* 0x000000ffff07b224 */ /* 0x000fe200078e0a07 */
[----:B------:R-:W-:Y:S01]  /*a1d0*/  ISETP.GE.U32.AND P3, PT, R21, 0x7fffffa9, PT ;  /* 0x7fffffa91500780c */ /* 0x000fe20003f66070 */
[----:B------:R-:W-:Y:S02]  /*a1e0*/  VIADD R3, R58, 0xffffffe0 ;  /* 0xffffffe03a037836 */ /* 0x000fe40000000000 */
[----:B------:R-:W-:Y:S02]  /*a1f0*/  IMAD.MOV.U32 R6, RZ, RZ, R61 ;  /* 0x000000ffff067224 */ /* 0x000fe400078e003d */
[----:B------:R-:W-:Y:S01]  /*a200*/  @!P4 IMAD.MOV R4, RZ, RZ, -R4 ;  /* 0x000000ffff04c224 */ /* 0x000fe200078e0a04 */
[----:B------:R-:W-:Y:S01]  /*a210*/  ISETP.NE.AND P4, PT, R5, RZ, PT ;  /* 0x000000ff0500720c */ /* 0x000fe20003f85270 */
[----:B------:R-:W-:Y:S01]  /*a220*/  STL [R1+0x1034], R0 ;  /* 0x0010340001007387 */ /* 0x000fe20000100800 */
[----:B------:R-:W-:Y:S01]  /*a230*/  LOP3.LUT R5, RZ, R5, RZ, 0x33, !PT ;  /* 0x00000005ff057212 */ /* 0x000fe200078e33ff */
[----:B------:R-:W-:Y:S01]  /*a240*/  @!P0 IMAD.MOV R6, RZ, RZ, -R6 ;  /* 0x000000ffff068224 */ /* 0x000fe200078e0a06 */
[----:B------:R-:W-:Y:S01]  /*a250*/  ISETP.GE.U32.AND P0, PT, R3, 0x7fffffa1, PT ;  /* 0x7fffffa10300780c */ /* 0x000fe20003f06070 */
[----:B------:R-:W-:Y:S01]  /*a260*/  IMAD R21, R90, 0x17, RZ ;  /* 0x000000175a157824 */ /* 0x000fe200078e02ff */
[----:B------:R-:W-:Y:S01]  /*a270*/  STL.64 [R1+0xd0], R56 ;  /* 0x0000d03801007387 */ /* 0x000fe20000100a00 */
[----:B------:R-:W-:Y:S01]  /*a280*/  IMAD.MOV.U32 R3, RZ, RZ, R62 ;  /* 0x000000ffff037224 */ /* 0x000fe200078e003e */
[----:B------:R-:W-:-:S02]  /*a290*/  PRMT R47, RZ, 0x7610, R47 ;  /* 0x00007610ff2f7816 */ /* 0x000fc4000000002f */
[----:B------:R-:W-:Y:S01]  /*a2a0*/  STL.64 [R1+0xc8], R54 ;  /* 0x0000c83601007387 */ /* 0x000fe20000100a00 */
[----:B------:R-:W-:-:S03]  /*a2b0*/  SEL R62, R5, R50, !P4 ;  /* 0x00000032053e7207 */ /* 0x000fc60006000000 */
[----:B--2---:R0:W-:Y:S02]  /*a2c0*/  STL [R1+0x740], R51 ;  /* 0x0007403301007387 */ /* 0x0041e40000100800 */
[----:B0-----:R-:W-:-:S05]  /*a2d0*/  IMAD.WIDE R50, R21, 0x2, R86 ;  /* 0x0000000215327825 */ /* 0x001fca00078e0256 */
[----:B------:R0:W2:Y:S01]  /*a2e0*/  @!P3 LDG.E.U16 R47, desc[UR16][R50.64] ;  /* 0x00000010322fb981 */ /* 0x0000a2000c1e1500 */
[----:B------:R-:W-:Y:S02]  /*a2f0*/  PRMT R44, RZ, 0x7610, R44 ;  /* 0x00007610ff2c7816 */ /* 0x000fe4000000002c */
[----:B------:R-:W-:Y:S01]  /*a300*/  SEL R60, R5, R46, !P4 ;  /* 0x0000002e053c7207 */ /* 0x000fe20006000000 */
[----:B------:R0:W-:Y:S01]  /*a310*/  STL.64 [R1+0xc0], R50 ;  /* 0x0000c03201007387 */ /* 0x0001e20000100a00 */
[----:B------:R-:W-:Y:S02]  /*a320*/  PRMT R31, RZ, 0x7610, R31 ;  /* 0x00007610ff1f7816 */ /* 0x000fe4000000001f */
[----:B------:R-:W-:Y:S02]  /*a330*/  PRMT R53, RZ, 0x7610, R53 ;  /* 0x00007610ff357816 */ /* 0x000fe40000000035 */
[----:B------:R-:W-:-:S04]  /*a340*/  PRMT R0, RZ, 0x7610, R0 ;  /* 0x00007610ff007816 */ /* 0x000fc80000000000 */
[----:B------:R-:W3:Y:S01]  /*a350*/  @!P5 LDG.E.U16 R53, desc[UR16][R56.64] ;  /* 0x000000103835d981 */ /* 0x000ee2000c1e1500 */
[----:B0-----:R-:W-:-:S05]  /*a360*/  IMAD.WIDE R50, R21, 0x2, R82 ;  /* 0x0000000215327825 */ /* 0x001fca00078e0252 */
[----:B------:R-:W4:Y:S04]  /*a370*/  @!P3 LDG.E.U16 R0, desc[UR16][R50.64] ;  /* 0x000000103200b981 */ /* 0x000f28000c1e1500 */
[----:B--2---:R0:W-:Y:S02]  /*a380*/  STL [R1+0x748], R47 ;  /* 0x0007482f01007387 */ /* 0x0041e40000100800 */
[----:B0-----:R-:W-:-:S05]  /*a390*/  IMAD.WIDE R46, R21, 0x2, R88 ;  /* 0x00000002152e7825 */ /* 0x001fca00078e0258 */
[----:B------:R0:W-:Y:S04]  /*a3a0*/  STL.64 [R1+0xb8], R46 ;  /* 0x0000b82e01007387 */ /* 0x0001e80000100a00 */
[----:B------:R0:W2:Y:S02]  /*a3b0*/  @!P3 LDG.E.U16 R44, desc[UR16][R46.64] ;  /* 0x000000102e2cb981 */ /* 0x0000a4000c1e1500 */
[----:B0-----:R-:W-:-:S05]  /*a3c0*/  IMAD.WIDE R46, R21, 0x2, R84 ;  /* 0x00000002152e7825 */ /* 0x001fca00078e0254 */
[----:B------:R-:W3:Y:S01]  /*a3d0*/  @!P3 LDG.E.U16 R31, desc[UR16][R46.64] ;  /* 0x000000102e1fb981 */ /* 0x000ee2000c1e1500 */
[----:B------:R-:W-:Y:S02]  /*a3e0*/  PRMT R70, RZ, 0x7610, R70 ;  /* 0x00007610ff467816 */ /* 0x000fe40000000046 */
[C---:B------:R-:W-:Y:S01]  /*a3f0*/  SEL R55, R5.reuse, R93, !P4 ;  /* 0x0000005d05377207 */ /* 0x040fe20006000000 */
[----:B------:R-:W-:Y:S01]  /*a400*/  IMAD R93, R90, 0x1f, RZ ;  /* 0x0000001f5a5d7824 */ /* 0x000fe200078e02ff */
[C---:B------:R-:W-:Y:S02]  /*a410*/  SEL R56, R5.reuse, R33, !P4 ;  /* 0x0000002105387207 */ /* 0x040fe40006000000 */
[----:B------:R-:W-:Y:S01]  /*a420*/  PRMT R37, RZ, 0x7610, R37 ;  /* 0x00007610ff257816 */ /* 0x000fe20000000025 */
[----:B------:R0:W4:Y:S01]  /*a430*/  @!P6 LDG.E.U16 R70, desc[UR16][R22.64] ;  /* 0x000000101646e981 */ /* 0x000122000c1e1500 */
[C---:B------:R-:W-:Y:S02]  /*a440*/  SEL R33, R5.reuse, R16, !P4 ;  /* 0x0000001005217207 */ /* 0x040fe40006000000 */
[----:B0-----:R-:W-:Y:S01]  /*a450*/  PRMT R23, RZ, 0x7610, R23 ;  /* 0x00007610ff177816 */ /* 0x001fe20000000017 */
[----:B--2---:R0:W-:Y:S04]  /*a460*/  STL [R1+0x750], R44 ;  /* 0x0007502c01007387 */ /* 0x0041e80000100800 */
[----:B------:R-:W-:Y:S01]  /*a470*/  STL.64 [R1+0xb0], R46 ;  /* 0x0000b02e01007387 */ /* 0x000fe20000100a00 */
[----:B0-----:R-:W-:-:S03]  /*a480*/  SEL R44, R5, R35, !P4 ;  /* 0x00000023052c7207 */ /* 0x001fc60006000000 */
[----:B---3--:R-:W-:Y:S01]  /*a490*/  STL [R1+0x754], R31 ;  /* 0x0007541f01007387 */ /* 0x008fe20000100800 */
[----:B------:R-:W-:-:S03]  /*a4a0*/  SEL R35, R5, R12, !P4 ;  /* 0x0000000c05237207 */ /* 0x000fc60006000000 */
[----:B------:R0:W-:Y:S04]  /*a4b0*/  STL [R1+0x744], R53 ;  /* 0x0007443501007387 */ /* 0x0001e80000100800 */
[----:B------:R-:W-:Y:S04]  /*a4c0*/  STL.64 [R1+0xa8], R50 ;  /* 0x0000a83201007387 */ /* 0x000fe80000100a00 */
[----:B----4-:R1:W-:Y:S01]  /*a4d0*/  STL [R1+0x75c], R0 ;  /* 0x00075c0001007387 */ /* 0x0103e20000100800 */
[----:B0-----:R-:W-:Y:S01]  /*a4e0*/  SEL R53, R5, R17, !P4 ;  /* 0x0000001105357207 */ /* 0x001fe20006000000 */
[----:B------:R-:W-:-:S05]  /*a4f0*/  IMAD.WIDE R16, R93, 0x2, R86 ;  /* 0x000000025d107825 */ /* 0x000fca00078e0256 */
[----:B------:R-:W2:Y:S01]  /*a500*/  @!P0 LDG.E.U16 R37, desc[UR16][R16.64] ;  /* 0x0000001010258981 */ /* 0x000ea2000c1e1500 */
[----:B-1----:R-:W-:Y:S01]  /*a510*/  SEL R0, R5, R13, !P4 ;  /* 0x0000000d05007207 */ /* 0x002fe20006000000 */
[----:B------:R-:W-:-:S05]  /*a520*/  IMAD.WIDE R12, R93, 0x2, R88 ;  /* 0x000000025d0c7825 */ /* 0x000fca00078e0258 */
[----:B------:R-:W3:Y:S01]  /*a530*/  @!P0 LDG.E.U16 R23, desc[UR16][R12.64] ;  /* 0x000000100c178981 */ /* 0x000ee2000c1e1500 */
[C---:B------:R-:W-:Y:S02]  /*a540*/  SEL R46, R5.reuse, R92, !P4 ;  /* 0x0000005c052e7207 */ /* 0x040fe40006000000 */
[----:B------:R-:W0:Y:S01]  /*a550*/  LDC R92, c[0x0][0x3a0] ;  /* 0x0000e800ff5c7b82 */ /* 0x000e220000000800 */
[----:B------:R-:W-:Y:S01]  /*a560*/  @!P2 IMAD.MOV R3, RZ, RZ, -R3 ;  /* 0x000000ffff03a224 */ /* 0x000fe200078e0a03 */
[----:B------:R-:W-:Y:S01]  /*a570*/  STL.64 [R1+0xa0], R16 ;  /* 0x0000a01001007387 */ /* 0x000fe20000100a00 */
[C---:B------:R-:W-:Y:S02]  /*a580*/  SEL R47, R5.reuse, R6, !P4 ;  /* 0x00000006052f7207 */ /* 0x040fe40006000000 */
[C---:B------:R-:W-:Y:S02]  /*a590*/  SEL R58, R5.reuse, R45, !P4 ;  /* 0x0000002d053a7207 */ /* 0x040fe40006000000 */
[----:B------:R-:W-:-:S02]  /*a5a0*/  SEL R61, R5, R52, !P4 ;  /* 0x00000034053d7207 */ /* 0x000fc40006000000 */
[C---:B------:R-:W-:Y:S02]  /*a5b0*/  SEL R59, R5.reuse, R48, !P4 ;  /* 0x00000030053b7207 */ /* 0x040fe40006000000 */
[C---:B------:R-:W-:Y:S02]  /*a5c0*/  SEL R57, R5.reuse, R39, !P4 ;  /* 0x0000002705397207 */ /* 0x040fe40006000000 */
[C---:B------:R-:W-:Y:S02]  /*a5d0*/  SEL R45, R5.reuse, R3, !P4 ;  /* 0x00000003052d7207 */ /* 0x040fe40006000000 */
[C---:B------:R-:W-:Y:S02]  /*a5e0*/  SEL R25, R5.reuse, R25, !P4 ;  /* 0x0000001905197207 */ /* 0x040fe40006000000 */
[C---:B------:R-:W-:Y:S02]  /*a5f0*/  SEL R49, R5.reuse, R49, !P4 ;  /* 0x0000003105317207 */ /* 0x040fe40006000000 */
[----:B------:R-:W-:-:S02]  /*a600*/  SEL R27, R5, R27, !P4 ;  /* 0x0000001b051b7207 */ /* 0x000fc40006000000 */
[C---:B------:R-:W-:Y:S01]  /*a610*/  SEL R42, R5.reuse, R42, !P4 ;  /* 0x0000002a052a7207 */ /* 0x040fe20006000000 */
[C---:B0-----:R-:W-:Y:S01]  /*a620*/  VIADD R6, R92.reuse, 0xffffffd8 ;  /* 0xffffffd85c067836 */ /* 0x041fe20000000000 */
[C---:B------:R-:W-:Y:S01]  /*a630*/  SEL R29, R5.reuse, R29, !P4 ;  /* 0x0000001d051d7207 */ /* 0x040fe20006000000 */
[----:B------:R-:W-:Y:S01]  /*a640*/  VIADD R3, R92, 0xffffffc0 ;  /* 0xffffffc05c037836 */ /* 0x000fe20000000000 */
[C---:B------:R-:W-:Y:S02]  /*a650*/  SEL R31, R5.reuse, R19, !P4 ;  /* 0x00000013051f7207 */ /* 0x040fe40006000000 */
[C---:B------:R-:W-:Y:S02]  /*a660*/  SEL R54, R5.reuse, R18, !P4 ;  /* 0x0000001205367207 */ /* 0x040fe40006000000 */
[C---:B------:R-:W-:Y:S02]  /*a670*/  SEL R48, R5.reuse, R14, !P4 ;  /* 0x0000000e05307207 */ /* 0x040fe40006000000 */
[----:B------:R-:W-:-:S02]  /*a680*/  SEL R52, R5, R15, !P4 ;  /* 0x0000000f05347207 */ /* 0x000fc40006000000 */
[C---:B------:R-:W-:Y:S02]  /*a690*/  SEL R21, R5.reuse, R11, !P4 ;  /* 0x0000000b05157207 */ /* 0x040fe40006000000 */
[C---:B------:R-:W-:Y:S02]  /*a6a0*/  SEL R51, R5.reuse, R9, !P4 ;  /* 0x0000000905337207 */ /* 0x040fe40006000000 */
[C---:B------:R-:W-:Y:S02]  /*a6b0*/  SEL R50, R5.reuse, R10, !P4 ;  /* 0x0000000a05327207 */ /* 0x040fe40006000000 */
[C---:B------:R-:W-:Y:S02]  /*a6c0*/  SEL R39, R5.reuse, R7, !P4 ;  /* 0x0000000705277207 */ /* 0x040fe40006000000 */
[----:B------:R-:W-:Y:S02]  /*a6d0*/  SEL R41, R5, R41, !P4 ;  /* 0x0000002905297207 */ /* 0x000fe40006000000 */
[----:B------:R-:W-:-:S02]  /*a6e0*/  ISETP.GE.U32.AND P2, PT, R6, 0x7fffff99, PT ;  /* 0x7fffff990600780c */ /* 0x000fc40003f46070 */
[----:B------:R-:W-:Y:S01]  /*a6f0*/  ISETP.GE.U32.AND P5, PT, R3, 0x7fffff81, PT ;  /* 0x7fffff810300780c */ /* 0x000fe20003fa6070 */
[----:B------:R-:W-:Y:S01]  /*a700*/  IMAD R3, R90, 0x27, RZ ;  /* 0x000000275a037824 */ /* 0x000fe200078e02ff */
[----:B------:R-:W-:Y:S02]  /*a710*/  PRMT R19, RZ, 0x7610, R19 ;  /* 0x00007610ff137816 */ /* 0x000fe40000000013 */
[----:B------:R-:W-:Y:S01]  /*a720*/  PRMT R9, RZ, 0x7610, R9 ;  /* 0x00007610ff097816 */ /* 0x000fe20000000009 */
[----:B------:R-:W-:Y:S01]  /*a730*/  IMAD.WIDE R14, R3, 0x2, R88 ;  /* 0x00000002030e7825 */ /* 0x000fe200078e0258 */
[----:B------:R-:W-:-:S05]  /*a740*/  PRMT R7, RZ, 0x7610, R7 ;  /* 0x00007610ff077816 */ /* 0x000fca0000000007 */
[----:B------:R-:W4:Y:S04]  /*a750*/  @!P2 LDG.E.U16 R9, desc[UR16][R14.64] ;  /* 0x000000100e09a981 */ /* 0x000f28000c1e1500 */
[----:B--2---:R0:W-:Y:S04]  /*a760*/  STL [R1+0x764], R37 ;  /* 0x0007642501007387 */ /* 0x0041e80000100800 */
[----:B------:R-:W-:Y:S04]  /*a770*/  STL.64 [R1+0x98], R12 ;  /* 0x0000980c01007387 */ /* 0x000fe80000100a00 */
[----:B---3--:R1:W-:Y:S01]  /*a780*/  STL [R1+0x76c], R23 ;  /* 0x00076c1701007387 */ /* 0x0083e20000100800 */
[----:B0-----:R-:W-:-:S02]  /*a790*/  SEL R37, R5, R8, !P4 ;  /* 0x0000000805257207 */ /* 0x001fc40006000000 */
[----:B-1----:R-:W-:Y:S01]  /*a7a0*/  SEL R23, R5, R4, !P4 ;  /* 0x0000000405177207 */ /* 0x002fe20006000000 */
[C---:B------:R-:W-:Y:S02]  /*a7b0*/  VIADD R5, R92.reuse, 0xffffffd0 ;  /* 0xffffffd05c057836 */ /* 0x040fe40000000000 */
[----:B------:R-:W-:-:S03]  /*a7c0*/  VIADD R4, R92, 0xffffffc8 ;  /* 0xffffffc85c047836 */ /* 0x000fc60000000000 */
[----:B------:R-:W-:Y:S02]  /*a7d0*/  ISETP.GE.U32.AND P3, PT, R5, 0x7fffff91, PT ;  /* 0x7fffff910500780c */ /* 0x000fe40003f66070 */
[----:B------:R-:W-:Y:S01]  /*a7e0*/  ISETP.GE.U32.AND P4, PT, R4, 0x7fffff89, PT ;  /* 0x7fffff890400780c */ /* 0x000fe20003f86070 */
[----:B------:R-:W-:Y:S01]  /*a7f0*/  IMAD.WIDE R4, R93, 0x2, R84 ;  /* 0x000000025d047825 */ /* 0x000fe200078e0254 */
[----:B------:R-:W-:-:S03]  /*a800*/  PRMT R8, RZ, 0x7610, R8 ;  /* 0x00007610ff087816 */ /* 0x000fc60000000008 */
[C---:B------:R-:W-:Y:S01]  /*a810*/  IMAD.WIDE R12, R3.reuse, 0x2, R84 ;  /* 0x00000002030c7825 */ /* 0x040fe200078e0254 */
[----:B------:R0:W-:Y:S04]  /*a820*/  STL.64 [R1+0x90], R4 ;  /* 0x0000900401007387 */ /* 0x0001e80000100a00 */
[----:B------:R0:W2:Y:S04]  /*a830*/  @!P0 LDG.E.U16 R19, desc[UR16][R4.64] ;  /* 0x0000001004138981 */ /* 0x0000a8000c1e1500 */
[----:B------:R-:W3:Y:S01]  /*a840*/  @!P2 LDG.E.U16 R8, desc[UR16][R12.64] ;  /* 0x000000100c08a981 */ /* 0x000ee2000c1e1500 */
[----:B0-----:R-:W-:-:S05]  /*a850*/  IMAD.WIDE R4, R3, 0x2, R82 ;  /* 0x0000000203047825 */ /* 0x001fca00078e0252 */
[----:B------:R-:W2:Y:S01]  /*a860*/  @!P2 LDG.E.U16 R7, desc[UR16][R4.64] ;  /* 0x000000100407a981 */ /* 0x000ea2000c1e1500 */
[----:B------:R-:W-:-:S04]  /*a870*/  IMAD.WIDE R16, R3, 0x2, R86 ;  /* 0x0000000203107825 */ /* 0x000fc800078e0256 */
[----:B------:R-:W-:Y:S01]  /*a880*/  IMAD.WIDE R92, R93, 0x2, R82 ;  /* 0x000000025d5c7825 */ /* 0x000fe200078e0252 */
[----:B------:R-:W-:Y:S04]  /*a890*/  STL.64 [R1+0x80], R16 ;  /* 0x0000801001007387 */ /* 0x000fe80000100a00 */
[----:B------:R-:W-:Y:S01]  /*a8a0*/  STL.64 [R1+0x88], R92 ;  /* 0x0000885c01007387 */ /* 0x000fe20000100a00 */
[----:B------:R-:W-:-:S03]  /*a8b0*/  IMAD R3, R90, 0x2f, RZ ;  /* 0x0000002f5a037824 */ /* 0x000fc600078e02ff */
[----:B------:R-:W-:Y:S01]  /*a8c0*/  STL.64 [R1+0x78], R14 ;  /* 0x0000780e01007387 */ /* 0x000fe20000100a00 */
[----:B------:R-:W-:-:S03]  /*a8d0*/  PRMT R20, RZ, 0x7610, R20 ;  /* 0x00007610ff147816 */ /* 0x000fc60000000014 */
[----:B------:R-:W-:Y:S04]  /*a8e0*/  STL.64 [R1+0x70], R12 ;  /* 0x0000700c01007387 */ /* 0x000fe80000100a00 */
[----:B------:R-:W-:Y:S01]  /*a8f0*/  STL.64 [R1+0x68], R4 ;  /* 0x0000680401007387 */ /* 0x000fe20000100a00 */
[----:B------:R-:W-:Y:S02]  /*a900*/  PRMT R22, RZ, 0x7610, R22 ;  /* 0x00007610ff167816 */ /* 0x000fe40000000016 */
[----:B------:R-:W-:-:S06]  /*a910*/  PRMT R18, RZ, 0x7610, R18 ;  /* 0x00007610ff127816 */ /* 0x000fcc0000000012 */
[----:B------:R-:W2:Y:S04]  /*a920*/  @!P0 LDG.E.U16 R18, desc[UR16][R92.64] ;  /* 0x000000105c128981 */ /* 0x000ea8000c1e1500 */
[----:B---3--:R-:W-:Y:S04]  /*a930*/  STL [R1+0x734], R8 ;  /* 0x0007340801007387 */ /* 0x008fe80000100800 */
[----:B----4-:R0:W-:Y:S04]  /*a940*/  STL [R1+0x730], R9 ;  /* 0x0007300901007387 */ /* 0x0101e80000100800 */
[----:B--2---:R1:W-:Y:S01]  /*a950*/  STL [R1+0x738], R7 ;  /* 0x0007380701007387 */ /* 0x0043e20000100800 */
[----:B0-----:R-:W-:-:S05]  /*a960*/  IMAD.WIDE R8, R3, 0x2, R88 ;  /* 0x0000000203087825 */ /* 0x001fca00078e0258 */
[----:B------:R-:W2:Y:S01]  /*a970*/  @!P3 LDG.E.U16 R20, desc[UR16][R8.64] ;  /* 0x000000100814b981 */ /* 0x000ea2000c1e1500 */
[----:B-1----:R-:W-:-:S05]  /*a980*/  IMAD.WIDE R6, R3, 0x2, R84 ;  /* 0x0000000203067825 */ /* 0x002fca00078e0254 */
[----:B------:R-:W3:Y:S01]  /*a990*/  @!P3 LDG.E.U16 R22, desc[UR16][R6.64] ;  /* 0x000000100616b981 */ /* 0x000ee2000c1e1500 */
[----:B------:R-:W-:Y:S01]  /*a9a0*/  IMAD.WIDE R12, R3, 0x2, R86 ;  /* 0x00000002030c7825 */ /* 0x000fe200078e0256 */
[----:B------:R-:W-:-:S03]  /*a9b0*/  PRMT R10, RZ, 0x7610, R10 ;  /* 0x00007610ff0a7816 */ /* 0x000fc6000000000a */
[----:B------:R-:W-:Y:S01]  /*a9c0*/  IMAD.WIDE R4, R3, 0x2, R82 ;  /* 0x0000000203047825 */ /* 0x000fe200078e0252 */
[----:B------:R0:W-:Y:S04]  /*a9d0*/  STL.64 [R1+0x60], R12 ;  /* 0x0000600c01007387 */ /* 0x0001e80000100a00 */
[----:B------:R-:W-:Y:S04]  /*a9e0*/  STL.64 [R1+0x58], R8 ;  /* 0x0000580801007387 */ /* 0x000fe80000100a00 */
[----:B------:R-:W-:Y:S01]  /*a9f0*/  STL.64 [R1+0x50], R6 ;  /* 0x0000500601007387 */ /* 0x000fe20000100a00 */
[----:B------:R-:W-:-:S03]  /*aa00*/  PRMT R11, RZ, 0x7610, R11 ;  /* 0x00007610ff0b7816 */ /* 0x000fc6000000000b */
[----:B------:R0:W4:Y:S01]  /*aa10*/  @!P3 LDG.E.U16 R10, desc[UR16][R12.64] ;  /* 0x000000100c0ab981 */ /* 0x000122000c1e1500 */
[----:B------:R-:W-:Y:S02]  /*aa20*/  PRMT R24, RZ, 0x7610, R24 ;  /* 0x00007610ff187816 */ /* 0x000fe40000000018 */
[----:B------:R-:W-:Y:S01]  /*aa30*/  PRMT R26, RZ, 0x7610, R26 ;  /* 0x00007610ff1a7816 */ /* 0x000fe2000000001a */
[----:B------:R1:W4:Y:S01]  /*aa40*/  @!P2 LDG.E.U16 R11, desc[UR16][R16.64] ;  /* 0x00000010100ba981 */ /* 0x000322000c1e1500 */
[----:B------:R-:W-:-:S03]  /*aa50*/  PRMT R28, RZ, 0x7610, R28 ;  /* 0x00007610ff1c7816 */ /* 0x000fc6000000001c */
[----:B------:R-:W4:Y:S01]  /*aa60*/  @!P3 LDG.E.U16 R24, desc[UR16][R4.64] ;  /* 0x000000100418b981 */ /* 0x000f22000c1e1500 */
[----:B0-----:R-:W-:-:S04]  /*aa70*/  IMAD R12, R90, 0x37, RZ ;  /* 0x000000375a0c7824 */ /* 0x001fc800078e02ff */
[----:B-1----:R-:W-:-:S05]  /*aa80*/  IMAD.WIDE R16, R12, 0x2, R88 ;  /* 0x000000020c107825 */ /* 0x002fca00078e0258 */
[----:B------:R-:W4:Y:S04]  /*aa90*/  @!P4 LDG.E.U16 R28, desc[UR16][R16.64] ;  /* 0x00000010101cc981 */ /* 0x000f28000c1e1500 */
[----:B--2---:R-:W-:Y:S04]  /*aaa0*/  STL [R1+0x103c], R20 ;  /* 0x00103c1401007387 */ /* 0x004fe80000100800 */
[----:B------:R-:W-:Y:S04]  /*aab0*/  STL.64 [R1+0x48], R4 ;  /* 0x0000480401007387 */ /* 0x000fe80000100a00 */
[----:B---3--:R0:W-:Y:S04]  /*aac0*/  STL [R1+0x1044], R22 ;  /* 0x0010441601007387 */ /* 0x0081e80000100800 */
[----:B------:R-:W-:Y:S04]  /*aad0*/  STL [R1+0x724], R19 ;  /* 0x0007241301007387 */ /* 0x000fe80000100800 */
[----:B0-----:R-:W2:Y:S04]  /*aae0*/  LDL.LU R22, [R1+0x6f0] ;  /* 0x0006f00001167983 */ /* 0x001ea80000300800 */
[----:B------:R-:W3:Y:S04]  /*aaf0*/  LDL.LU R20, [R1+0x6ec] ;  /* 0x0006ec0001147983 */ /* 0x000ee80000300800 */
[----:B------:R-:W2:Y:S04]  /*ab00*/  LDL.LU R3, [R1+0x6e8] ;  /* 0x0006e80001037983 */ /* 0x000ea80000300800 */
[----:B------:R0:W-:Y:S04]  /*ab10*/  STL [R1+0x728], R18 ;  /* 0x0007281201007387 */ /* 0x0001e80000100800 */
[----:B------:R-:W2:Y:S04]  /*ab20*/  LDL.LU R92, [R1+0x6e4] ;  /* 0x0006e400015c7983 */ /* 0x000ea80000300800 */
[----:B------:R-:W2:Y:S01]  /*ab30*/  LDL.LU R93, [R1+0x6e0] ;  /* 0x0006e000015d7983 */ /* 0x000ea20000300800 */
[----:B0-----:R-:W-:-:S05]  /*ab40*/  IMAD.WIDE R18, R12, 0x2, R86 ;  /* 0x000000020c127825 */ /* 0x001fca00078e0256 */
[----:B------:R-:W2:Y:S04]  /*ab50*/  @!P4 LDG.E.U16 R26, desc[UR16][R18.64] ;  /* 0x00000010121ac981 */ /* 0x000ea8000c1e1500 */
[----:B----4-:R-:W-:Y:S04]  /*ab60*/  STL [R1+0x72c], R11 ;  /* 0x00072c0b01007387 */ /* 0x010fe80000100800 */
[----:B------:R0:W-:Y:S04]  /*ab70*/  STL [R1+0x104c], R24 ;  /* 0x00104c1801007387 */ /* 0x0001e80000100800 */
[----:B0-----:R-:W4:Y:S01]  /*ab80*/  LDL.LU R24, [R1+0x6f4] ;  /* 0x0006f40001187983 */ /* 0x001f220000300800 */
[----:B------:R-:W-:Y:S01]  /*ab90*/  PRMT R30, RZ, 0x7610, R30 ;  /* 0x00007610ff1e7816 */ /* 0x000fe2000000001e */
[----:B------:R-:W-:Y:S01]  /*aba0*/  IMAD.WIDE R14, R12, 0x2, R84 ;  /* 0x000000020c0e7825 */ /* 0x000fe200078e0254 */
[----:B------:R-:W-:-:S03]  /*abb0*/  PRMT R32, RZ, 0x7610, R32 ;  /* 0x00007610ff207816 */ /* 0x000fc60000000020 */
[----:B------:R-:W-:Y:S01]  /*abc0*/  IMAD.WIDE R12, R12, 0x2, R82 ;  /* 0x000000020c0c7825 */ /* 0x000fe200078e0252 */
[----:B------:R-:W3:Y:S04]  /*abd0*/  @!P4 LDG.E.U16 R30, desc[UR16][R14.64] ;  /* 0x000000100e1ec981 */ /* 0x000ee8000c1e1500 */
[----:B------:R-:W3:Y:S04]  /*abe0*/  @!P4 LDG.E.U16 R32, desc[UR16][R12.64] ;  /* 0x000000100c20c981 */ /* 0x000ee8000c1e1500 */
[----:B--2---:R0:W-:Y:S04]  /*abf0*/  STL [R1+0x1064], R26 ;  /* 0x0010641a01007387 */ /* 0x0041e80000100800 */
[----:B0-----:R-:W2:Y:S04]  /*ac00*/  LDL.LU R26, [R1+0x6f8] ;  /* 0x0006f800011a7983 */ /* 0x001ea80000300800 */
[----:B------:R0:W-:Y:S04]  /*ac10*/  STL [R1+0x105c], R18 ;  /* 0x00105c1201007387 */ /* 0x0001e80000100800 */
[----:B0-----:R-:W2:Y:S04]  /*ac20*/  LDL.LU R18, [R1+0x6fc] ;  /* 0x0006fc0001127983 */ /* 0x001ea80000300800 */
[----:B------:R0:W-:Y:S04]  /*ac30*/  STL [R1+0x1054], R19 ;  /* 0x0010541301007387 */ /* 0x0001e80000100800 */
[----:B0-----:R-:W2:Y:S04]  /*ac40*/  LDL.LU R19, [R1+0x700] ;  /* 0x0007000001137983 */ /* 0x001ea80000300800 */
[----:B------:R-:W-:Y:S04]  /*ac50*/  STL [R1+0x73c], R10 ;  /* 0x00073c0a01007387 */ /* 0x000fe80000100800 */
[----:B------:R0:W-:Y:S04]  /*ac60*/  STL [R1+0x107c], R28 ;  /* 0x00107c1c01007387 */ /* 0x0001e80000100800 */
[----:B0-----:R-:W2:Y:S04]  /*ac70*/  LDL.LU R28, [R1+0x704] ;  /* 0x00070400011c7983 */ /* 0x001ea80000300800 */
[----:B------:R0:W-:Y:S04]  /*ac80*/  STL [R1+0x1074], R16 ;  /* 0x0010741001007387 */ /* 0x0001e80000100800 */
[----:B0-----:R-:W2:Y:S04]  /*ac90*/  LDL.LU R16, [R1+0x720] ;  /* 0x0007200001107983 */ /* 0x001ea80000300800 */
[----:B------:R-:W-:Y:S04]  /*aca0*/  STL [R1+0x106c], R17 ;  /* 0x00106c1101007387 */ /* 0x000fe80000100800 */
[----:B---3--:R-:W-:Y:S04]  /*acb0*/  STL [R1+0x1094], R30 ;  /* 0x0010941e01007387 */ /* 0x008fe80000100800 */
[----:B------:R-:W-:Y:S04]  /*acc0*/  STL [R1+0x108c], R14 ;  /* 0x00108c0e01007387 */ /* 0x000fe80000100800 */
[----:B------:R-:W-:Y:S04]  /*acd0*/  STL [R1+0x1084], R15 ;  /* 0x0010840f01007387 */ /* 0x000fe80000100800 */
[----:B------:R-:W-:Y:S04]  /*ace0*/  STL [R1+0x10a8], R32 ;  /* 0x0010a82001007387 */ /* 0x000fe80000100800 */
[----:B------:R-:W-:Y:S04]  /*acf0*/  STL [R1+0x10a4], R12 ;  /* 0x0010a40c01007387 */ /* 0x000fe80000100800 */
[----:B------:R-:W-:Y:S04]  /*ad00*/  STL [R1+0x10a0], R13 ;  /* 0x0010a00d01007387 */ /* 0x000fe80000100800 */
[----:B------:R-:W-:Y:S04]  /*ad10*/  STL [R1+0x10ac], R90 ;  /* 0x0010ac5a01007387 */ /* 0x000fe80000100800 */
[----:B--2---:R-:W-:Y:S04]  /*ad20*/  STS.U16 [R69+UR5+0xc700], R16 ;  /* 0x00c7001045007988 */ /* 0x004fe80008000405 */
        /* <DEDUP_REMOVED lines=10> */
[----:B------:R0:W-:Y:S04]  /*add0*/  STS.U16 [R69+UR5+0x9300], R2 ;  /* 0x0093000245007988 */ /* 0x0001e80008000405 */
[----:B------:R1:W-:Y:S04]  /*ade0*/  STS.U16 [R69+UR5+0xd300], R91 ;  /* 0x00d3005b45007988 */ /* 0x0003e80008000405 */
[----:B0-----:R-:W2:Y:S04]  /*adf0*/  LDL.LU R2, [R1+0x10b4] ;  /* 0x0010b40001027983 */ /* 0x001ea80000300800 */
[----:B-1----:R-:W3:Y:S01]  /*ae00*/  LDL.LU R91, [R1+0x10b0] ;  /* 0x0010b000015b7983 */ /* 0x002ee20000300800 */
[----:B------:R-:W-:Y:S01]  /*ae10*/  LOP3.LUT R12, R80, 0x3f, RZ, 0xc0, !PT ;  /* 0x0000003f500c7812 */ /* 0x000fe200078ec0ff */
[----:B------:R-:W-:-:S02]  /*ae20*/  IMAD R93, R62, UR4, RZ ;  /* 0x000000043e5d7c24 */ /* 0x000fc4000f8e02ff */
[----:B------:R-:W-:Y:S01]  /*ae30*/  STS.U16 [R69+UR5+0x1700], R81 ;  /* 0x0017005145007988 */ /* 0x000fe20008000405 */
[----:B------:R-:W-:-:S03]  /*ae40*/  IMAD R18, R61, UR4, RZ ;  /* 0x000000043d127c24 */ /* 0x000fc6000f8e02ff */
[----:B------:R-:W-:Y:S04]  /*ae50*/  STS.U16 [R69+UR5+0x5700], R79 ;  /* 0x0057004f45007988 */ /* 0x000fe80008000405 */
[----:B------:R-:W-:Y:S01]  /*ae60*/  STS.U16 [R69+UR5+0x9700], R78 ;  /* 0x0097004e45007988 */ /* 0x000fe20008000405 */
[----:B------:R-:W-:-:S03]  /*ae70*/  IMAD R32, R45, UR30, RZ ;  /* 0x0000001e2d207c24 */ /* 0x000fc6000f8e02ff */
[----:B------:R-:W-:Y:S01]  /*ae80*/  STS.U16 [R69+UR5+0xd700], R77 ;  /* 0x00d7004d45007988 */ /* 0x000fe20008000405 */
[----:B------:R-:W-:-:S03]  /*ae90*/  IMAD R25, R25, UR4, RZ ;  /* 0x0000000419197c24 */ /* 0x000fc6000f8e02ff */
[----:B------:R-:W-:Y:S01]  /*aea0*/  STS.U16 [R69+UR5+0x1b00], R76 ;  /* 0x001b004c45007988 */ /* 0x000fe20008000405 */
[----:B------:R-:W-:-:S03]  /*aeb0*/  IMAD R49, R49, UR4, RZ ;  /* 0x0000000431317c24 */ /* 0x000fc6000f8e02ff */
        /* <DEDUP_REMOVED lines=11> */
[----:B------:R0:W-:Y:S01]  /*af70*/  STS.U16 [R69+UR5+0xdf00], R43 ;  /* 0x00df002b45007988 */ /* 0x0001e20008000405 */
[----:B------:R-:W-:Y:S02]  /*af80*/  IMAD R42, R42, UR4, RZ ;  /* 0x000000042a2a7c24 */ /* 0x000fe4000f8e02ff */
[----:B------:R-:W-:Y:S02]  /*af90*/  IMAD R14, R58, UR4, RZ ;  /* 0x000000043a0e7c24 */ /* 0x000fe4000f8e02ff */
[----:B------:R-:W-:Y:S02]  /*afa0*/  IMAD R24, R57, UR4, RZ ;  /* 0x0000000439187c24 */ /* 0x000fe4000f8e02ff */
[----:B------:R-:W-:Y:S02]  /*afb0*/  IMAD R29, R29, UR4, RZ ;  /* 0x000000041d1d7c24 */ /* 0x000fe4000f8e02ff */
[----:B------:R-:W-:Y:S02]  /*afc0*/  IMAD R44, R44, UR4, RZ ;  /* 0x000000042c2c7c24 */ /* 0x000fe4000f8e02ff */
[----:B------:R-:W-:-:S02]  /*afd0*/  IMAD R22, R55, UR9, RZ ;  /* 0x0000000937167c24 */ /* 0x000fc4000f8e02ff */
        /* <DEDUP_REMOVED lines=12> */
[----:B------:R-:W-:Y:S02]  /*b0a0*/  IMAD R4, R90, 0x3f, RZ ;  /* 0x0000003f5a047824 */ /* 0x000fe400078e02ff */
[----:B------:R-:W-:Y:S01]  /*b0b0*/  IMAD R37, R37, UR26, RZ ;  /* 0x0000001a25257c24 */ /* 0x000fe2000f8e02ff */
[----:B------:R-:W-:Y:S01]  /*b0c0*/  PRMT R34, RZ, 0x7610, R34 ;  /* 0x00007610ff227816 */ /* 0x000fe20000000022 */
[C---:B------:R-:W-:Y:S01]  /*b0d0*/  IMAD.WIDE R10, R4.reuse, 0x2, R86 ;  /* 0x00000002040a7825 */ /* 0x040fe200078e0256 */
[----:B------:R-:W-:Y:S02]  /*b0e0*/  PRMT R36, RZ, 0x7610, R36 ;  /* 0x00007610ff247816 */ /* 0x000fe40000000024 */
[----:B------:R-:W-:Y:S01]  /*b0f0*/  PRMT R38, RZ, 0x7610, R38 ;  /* 0x00007610ff267816 */ /* 0x000fe20000000026 */
[C---:B------:R-:W-:Y:S01]  /*b100*/  IMAD.WIDE R8, R4.reuse, 0x2, R88 ;  /* 0x0000000204087825 */ /* 0x040fe200078e0258 */
[----:B------:R-:W-:Y:S01]  /*b110*/  PRMT R40, RZ, 0x7610, R40 ;  /* 0x00007610ff287816 */ /* 0x000fe20000000028 */
[----:B------:R-:W4:Y:S02]  /*b120*/  @!P5 LDG.E.U16 R34, desc[UR16][R10.64] ;  /* 0x000000100a22d981 */ /* 0x000f24000c1e1500 */
[----:B------:R-:W-:-:S02]  /*b130*/  IMAD.WIDE R6, R4, 0x2, R84 ;  /* 0x0000000204067825 */ /* 0x000fc400078e0254 */
[----:B------:R-:W4:Y:S02]  /*b140*/  @!P5 LDG.E.U16 R36, desc[UR16][R8.64] ;  /* 0x000000100824d981 */ /* 0x000f24000c1e1500 */
[----:B------:R-:W-:Y:S02]  /*b150*/  IMAD R39, R39, UR27, RZ ;  /* 0x0000001b27277c24 */ /* 0x000fe4000f8e02ff */
[----:B------:R-:W-:Y:S01]  /*b160*/  IMAD.WIDE R4, R4, 0x2, R82 ;  /* 0x0000000204047825 */ /* 0x000fe200078e0252 */
[----:B------:R-:W4:Y:S03]  /*b170*/  @!P5 LDG.E.U16 R38, desc[UR16][R6.64] ;  /* 0x000000100626d981 */ /* 0x000f26000c1e1500 */
[----:B------:R-:W-:Y:S01]  /*b180*/  IMAD R23, R23, UR29, RZ ;  /* 0x0000001d17177c24 */ /* 0x000fe2000f8e02ff */
[----:B------:R-:W4:Y:S01]  /*b190*/  @!P5 LDG.E.U16 R40, desc[UR16][R4.64] ;  /* 0x000000100428d981 */ /* 0x000f22000c1e1500 */
[----:B---3--:R-:W-:-:S05]  /*b1a0*/  IMAD R92, R12, R91, RZ ;  /* 0x0000005b0c5c7224 */ /* 0x008fca00078e02ff */
[C---:B------:R-:W-:Y:S01]  /*b1b0*/  LEA R3, P0, R92.reuse, UR14, 0x1 ;  /* 0x0000000e5c037c11 */ /* 0x040fe2000f8008ff */
[----:B------:R-:W1:Y:S03]  /*b1c0*/  LDCU UR14, c[0x0][0x3b0] ;  /* 0x00007600ff0e77ac */ /* 0x000e660008000800 */
[----:B------:R-:W-:Y:S02]  /*b1d0*/  LEA.HI.X.SX32 R92, R92, UR15, 0x1, P0 ;  /* 0x0000000f5c5c7c11 */ /* 0x000fe400080f0eff */
[CC--:B------:R-:W-:Y:S02]  /*b1e0*/  LEA R45, P0, R93.reuse, R3.reuse, 0x1 ;  /* 0x000000035d2d7211 */ /* 0x0c0fe400078008ff */
[----:B------:R-:W-:Y:S02]  /*b1f0*/  LEA R61, P2, R18, R3, 0x1 ;  /* 0x00000003123d7211 */ /* 0x000fe400078408ff */
[----:B------:R-:W-:-:S02]  /*b200*/  LEA.HI.X.SX32 R93, R93, R92, 0x1, P0 ;  /* 0x0000005c5d5d7211 */ /* 0x000fc400000f0eff */
[-C--:B------:R-:W-:Y:S02]  /*b210*/  LEA.HI.X.SX32 R18, R18, R92.reuse, 0x1, P2 ;  /* 0x0000005c12127211 */ /* 0x080fe400010f0eff */
[-C--:B0-----:R-:W-:Y:S01]  /*b220*/  LEA R69, P0, R25, R3.reuse, 0x1 ;  /* 0x0000000319457211 */ /* 0x081fe200078008ff */
[----:B------:R-:W-:Y:S01]  /*b230*/  STL [R1+0x9d4], R45 ;  /* 0x0009d42d01007387 */ /* 0x000fe20000100800 */
[----:B--2---:R-:W-:Y:S01]  /*b240*/  LOP3.LUT R43, R2, 0x70, RZ, 0x3c, !PT ;  /* 0x00000070022b7812 */ /* 0x004fe200078e3cff */
[----:B-1----:R-:W-:Y:S01]  /*b250*/  IMAD R56, R41, UR14, RZ ;  /* 0x0000000e29387c24 */ /* 0x002fe2000f8e02ff */
[-C--:B------:R-:W-:Y:S01]  /*b260*/  LEA R41, P2, R49, R3.reuse, 0x1 ;  /* 0x0000000331297211 */ /* 0x080fe200078408ff */
[----:B------:R-:W-:Y:S01]  /*b270*/  STL [R1+0x9dc], R61 ;  /* 0x0009dc3d01007387 */ /* 0x000fe20000100800 */
[----:B------:R-:W-:Y:S02]  /*b280*/  LEA R47, P3, R30, R3, 0x1 ;  /* 0x000000031e2f7211 */ /* 0x000fe400078608ff */
[-C--:B------:R-:W-:Y:S01]  /*b290*/  LEA.HI.X.SX32 R25, R25, R92.reuse, 0x1, P0 ;  /* 0x0000005c19197211 */ /* 0x080fe200000f0eff */
[----:B------:R-:W-:Y:S01]  /*b2a0*/  STL [R1+0x9d0], R93 ;  /* 0x0009d05d01007387 */ /* 0x000fe20000100800 */
[----:B------:R-:W-:-:S02]  /*b2b0*/  LEA.HI.X.SX32 R77, R49, R92, 0x1, P2 ;  /* 0x0000005c314d7211 */ /* 0x000fc400010f0eff */
[-C--:B------:R-:W-:Y:S01]  /*b2c0*/  LEA R62, P0, R19, R3.reuse, 0x1 ;  /* 0x00000003133e7211 */ /* 0x080fe200078008ff */
[----:B------:R-:W-:Y:S01]  /*b2d0*/  STL [R1+0x9d8], R18 ;  /* 0x0009d81201007387 */ /* 0x000fe20000100800 */
[----:B------:R-:W-:Y:S02]  /*b2e0*/  LEA.HI.X.SX32 R30, R30, R92, 0x1, P3 ;  /* 0x0000005c1e1e7211 */ /* 0x000fe400018f0eff */
[-C--:B------:R-:W-:Y:S01]  /*b2f0*/  LEA R70, P2, R27, R3.reuse, 0x1 ;  /* 0x000000031b467211 */ /* 0x080fe200078408ff */
[----:B------:R-:W-:Y:S01]  /*b300*/  STL [R1+0x9e4], R69 ;  /* 0x0009e44501007387 */ /* 0x000fe20000100800 */
[----:B------:R-:W-:-:S03]  /*b310*/  LEA R78, P3, R42, R3, 0x1 ;  /* 0x000000032a4e7211 */ /* 0x000fc600078608ff */
[----:B------:R-:W-:Y:S01]  /*b320*/  STS.U16 [R43+UR5+0x380], R68 ;  /* 0x000380442b007988 */ /* 0x000fe20008000405 */
[----:B------:R-:W-:-:S03]  /*b330*/  LEA.HI.X.SX32 R19, R19, R92, 0x1, P0 ;  /* 0x0000005c13137211 */ /* 0x000fc600000f0eff */
[----:B------:R-:W-:Y:S01]  /*b340*/  STL [R1+0x9f4], R47 ;  /* 0x0009f42f01007387 */ /* 0x000fe20000100800 */
[----:B------:R-:W-:-:S03]  /*b350*/  LEA.HI.X.SX32 R27, R27, R92, 0x1, P2 ;  /* 0x0000005c1b1b7211 */ /* 0x000fc600010f0eff */
[----:B------:R-:W-:Y:S01]  /*b360*/  STS.U16 [R43+UR5+0x4380], R67 ;  /* 0x004380432b007988 */ /* 0x000fe20008000405 */
[----:B------:R-:W-:-:S03]  /*b370*/  LEA R49, P0, R14, R3, 0x1 ;  /* 0x000000030e317211 */ /* 0x000fc600078008ff */
[----:B------:R-:W-:Y:S01]  /*b380*/  STL [R1+0x9ec], R41 ;  /* 0x0009ec2901007387 */ /* 0x000fe20000100800 */
[----:B------:R-:W-:-:S03]  /*b390*/  LEA.HI.X.SX32 R42, R42, R92, 0x1, P3 ;  /* 0x0000005c2a2a7211 */ /* 0x000fc600018f0eff */
[----:B------:R-:W-:Y:S04]  /*b3a0*/  STS.U16 [R43+UR5+0x8380], R66 ;  /* 0x008380422b007988 */ /* 0x000fe80008000405 */
[----:B------:R-:W-:Y:S04]  /*b3b0*/  STL [R1+0x9e0], R25 ;  /* 0x0009e01901007387 */ /* 0x000fe80000100800 */
[----:B------:R-:W-:Y:S04]  /*b3c0*/  STS.U16 [R43+UR5+0xc380], R65 ;  /* 0x00c380412b007988 */ /* 0x000fe80008000405 */
[----:B------:R-:W-:Y:S01]  /*b3d0*/  STL [R1+0x9e8], R77 ;  /* 0x0009e84d01007387 */ /* 0x000fe20000100800 */
[----:B------:R-:W-:-:S03]  /*b3e0*/  LEA R71, P3, R29, R3, 0x1 ;  /* 0x000000031d477211 */ /* 0x000fc600078608ff */
[----:B------:R-:W-:Y:S04]  /*b3f0*/  STS.U16 [R43+UR5+0x780], R64 ;  /* 0x000780402b007988 */ /* 0x000fe80008000405 */
[----:B------:R-:W-:Y:S01]  /*b400*/  STL [R1+0x9f0], R30 ;  /* 0x0009f01e01007387 */ /* 0x000fe20000100800 */
[----:B------:R-:W-:-:S03]  /*b410*/  LEA.HI.X.SX32 R14, R14, R92, 0x1, P0 ;  /* 0x0000005c0e0e7211 */ /* 0x000fc600000f0eff */
[----:B------:R0:W-:Y:S04]  /*b420*/  STS.U16 [R43+UR5+0x4780], R63 ;  /* 0x0047803f2b007988 */ /* 0x0001e80008000405 */
[----:B------:R-:W-:Y:S04]  /*b430*/  STL [R1+0x9fc], R62 ;  /* 0x0009fc3e01007387 */ /* 0x000fe80000100800 */
[----:B------:R-:W-:Y:S01]  /*b440*/  STL [R1+0xa04], R70 ;  /* 0x000a044601007387 */ /* 0x000fe20000100800 */
[----:B0-----:R-:W-:-:S03]  /*b450*/  LEA R63, P2, R24, R3, 0x1 ;  /* 0x00000003183f7211 */ /* 0x001fc600078408ff */
[----:B------:R-:W-:Y:S01]  /*b460*/  STL [R1+0x9f8], R19 ;  /* 0x0009f81301007387 */ /* 0x000fe20000100800 */
[----:B------:R-:W-:-:S03]  /*b470*/  LEA.HI.X.SX32 R29, R29, R92, 0x1, P3 ;  /* 0x0000005c1d1d7211 */ /* 0x000fc600018f0eff */
[----:B------:R-:W-:Y:S01]  /*b480*/  STL [R1+0xa0c], R78 ;  /* 0x000a0c4e01007387 */ /* 0x000fe20000100800 */
[----:B------:R-:W-:-:S03]  /*b490*/  LEA.HI.X.SX32 R24, R24, R92, 0x1, P2 ;  /* 0x0000005c18187211 */ /* 0x000fc600010f0eff */
[----:B------:R-:W-:Y:S01]  /*b4a0*/  STL [R1+0xa00], R27 ;  /* 0x000a001b01007387 */ /* 0x000fe20000100800 */
[----:B------:R-:W-:-:S03]  /*b4b0*/  LEA R79, P0, R44, R3, 0x1 ;  /* 0x000000032c4f7211 */ /* 0x000fc600078008ff */
[----:B------:R-:W-:Y:S01]  /*b4c0*/  STL [R1+0xa08], R42 ;  /* 0x000a082a01007387 */ /* 0x000fe20000100800 */
[----:B------:R-:W-:-:S03]  /*b4d0*/  LEA R52, P2, R15, R3, 0x1 ;  /* 0x000000030f347211 */ /* 0x000fc600078408ff */
[----:B------:R-:W-:Y:S01]  /*b4e0*/  STL [R1+0xa14], R49 ;  /* 0x000a143101007387 */ /* 0x000fe20000100800 */
[----:B------:R-:W-:-:S03]  /*b4f0*/  LEA R64, P3, R22, R3, 0x1 ;  /* 0x0000000316407211 */ /* 0x000fc600078608ff */
[----:B------:R-:W-:Y:S01]  /*b500*/  STL [R1+0xa1c], R63 ;  /* 0x000a1c3f01007387 */ /* 0x000fe20000100800 */
[----:B------:R-:W-:-:S03]  /*b510*/  LEA.HI.X.SX32 R44, R44, R92, 0x1, P0 ;  /* 0x0000005c2c2c7211 */ /* 0x000fc600000f0eff */
        /* <DEDUP_REMOVED lines=15> */
[----:B------:R-:W-:-:S03]  /*b610*/  LEA R65, P0, R20, R3, 0x1 ;  /* 0x0000000314417211 */ /* 0x000fc600078008ff */
[----:B------:R-:W-:Y:S01]  /*b620*/  STL [R1+0xa30], R15 ;  /* 0x000a300f01007387 */ /* 0x000fe20000100800 */
[----:B------:R-:W-:-:S03]  /*b630*/  LEA.HI.X.SX32 R28, R28, R92, 0x1, P3 ;  /* 0x0000005c1c1c7211 */ /* 0x000fc600018f0eff */
        /* <DEDUP_REMOVED lines=44> */
[----:B------:R-:W2:Y:S01]  /*b900*/  LDL.LU R13, [R1+0x744] ;  /* 0x00074400010d7983 */ /* 0x000ea20000300800 */
[----:B------:R-:W-:-:S03]  /*b910*/  LEA.HI.X.SX32 R37, R37, R92, 0x1, P0 ;  /* 0x0000005c25257211 */ /* 0x000fc600000f0eff */
[----:B------:R-:W-:Y:S01]  /*b920*/  STL [R1+0xa94], R50 ;  /* 0x000a943201007387 */ /* 0x000fe20000100800 */
[----:B------:R-:W-:-:S03]  /*b930*/  LEA R57, P6, R56, R3, 0x1 ;  /* 0x0000000338397211 */ /* 0x000fc600078c08ff */
[----:B------:R-:W-:Y:S01]  /*b940*/  STL [R1+0xa9c], R17 ;  /* 0x000a9c1101007387 */ /* 0x000fe20000100800 */
[----:B------:R-:W-:-:S03]  /*b950*/  LEA.HI.X.SX32 R26, R26, R92, 0x1, P3 ;  /* 0x0000005c1a1a7211 */ /* 0x000fc600018f0eff */
[----:B------:R-:W-:Y:S01]  /*b960*/  STL [R1+0xaa4], R21 ;  /* 0x000aa41501007387 */ /* 0x000fe20000100800 */
[----:B------:R-:W-:-:S03]  /*b970*/  LEA.HI.X.SX32 R53, R39, R92, 0x1, P2 ;  /* 0x0000005c27357211 */ /* 0x000fc600010f0eff */
[----:B------:R-:W-:Y:S04]  /*b980*/  STL [R1+0xab0], R75 ;  /* 0x000ab04b01007387 */ /* 0x000fe80000100800 */
[----:B------:R-:W-:Y:S04]  /*b990*/  STL [R1+0xac0], R60 ;  /* 0x000ac03c01007387 */ /* 0x000fe80000100800 */
[----:B------:R-:W-:Y:S04]  /*b9a0*/  STL [R1+0xab8], R54 ;  /* 0x000ab83601007387 */ /* 0x000fe80000100800 */
[----:B------:R-:W-:Y:S04]  /*b9b0*/  STL [R1+0xac8], R68 ;  /* 0x000ac84401007387 */ /* 0x000fe80000100800 */
[----:B------:R-:W-:Y:S01]  /*b9c0*/  STL [R1+0xad0], R76 ;  /* 0x000ad04c01007387 */ /* 0x000fe20000100800 */
[----:B------:R-:W-:-:S03]  /*b9d0*/  LEA.HI.X.SX32 R23, R23, R92, 0x1, P4 ;  /* 0x0000005c17177211 */ /* 0x000fc600020f0eff */
[----:B------:R-:W-:Y:S01]  /*b9e0*/  STL [R1+0xaac], R37 ;  /* 0x000aac2501007387 */ /* 0x000fe20000100800 */
[-C--:B------:R-:W-:Y:S02]  /*b9f0*/  LEA.HI.X.SX32 R39, R32, R92.reuse, 0x1, P5 ;  /* 0x0000005c20277211 */ /* 0x080fe400028f0eff */
[----:B------:R-:W-:Y:S01]  /*ba00*/  LEA.HI.X.SX32 R56, R56, R92, 0x1, P6 ;  /* 0x0000005c38387211 */ /* 0x000fe200030f0eff */
[----:B------:R-:W-:Y:S01]  /*ba10*/  STL [R1+0xad8], R57 ;  /* 0x000ad83901007387 */ /* 0x000fe20000100800 */
[----:B------:R-:W0:Y:S03]  /*ba20*/  LDC R32, c[0x0][0x3a0] ;  /* 0x0000e800ff207b82 */ /* 0x000e260000000800 */
[----:B------:R-:W-:Y:S04]  /*ba30*/  STL [R1+0xabc], R26 ;  /* 0x000abc1a01007387 */ /* 0x000fe80000100800 */
[----:B------:R-:W-:Y:S04]  /*ba40*/  STL [R1+0xab4], R53 ;  /* 0x000ab43501007387 */ /* 0x000fe80000100800 */
[----:B------:R-:W3:Y:S01]  /*ba50*/  LDL.LU R92, [R1+0x740] ;  /* 0x00074000015c7983 */ /* 0x000ee20000300800 */
[----:B0-----:R-:W-:-:S05]  /*ba60*/  VIADD R90, R32, 0x3f ;  /* 0x0000003f205a7836 */ /* 0x001fca0000000000 */
[----:B------:R-:W-:-:S04]  /*ba70*/  ISETP.GT.AND P0, PT, R90, 0x3f, PT ;  /* 0x0000003f5a00780c */ /* 0x000fc80003f04270 */
[----:B------:R-:W-:Y:S01]  /*ba80*/  ISETP.LT.AND P0, PT, R12, R32, P0 ;  /* 0x000000200c00720c */ /* 0x000fe20000701270 */
[----:B------:R-:W-:Y:S01]  /*ba90*/  STL [R1+0xac4], R23 ;  /* 0x000ac41701007387 */ /* 0x000fe20000100800 */
[----:B------:R-:W-:-:S03]  /*baa0*/  PRMT R3, RZ, 0x7610, R3 ;  /* 0x00007610ff037816 */ /* 0x000fc60000000003 */
[----:B------:R-:W4:Y:S04]  /*bab0*/  LDL.LU R90, [R1+0x10ac] ;  /* 0x0010ac00015a7983 */ /* 0x000f280000300800 */
[----:B------:R-:W-:Y:S04]  /*bac0*/  STL [R1+0xacc], R39 ;  /* 0x000acc2701007387 */ /* 0x000fe80000100800 */
[----:B------:R-:W4:Y:S04]  /*bad0*/  LDL.LU R32, [R1+0x10a8] ;  /* 0x0010a80001207983 */ /* 0x000f280000300800 */
[----:B------:R-:W5:Y:S04]  /*bae0*/  LDL.LU R12, [R1+0x10a4] ;  /* 0x0010a400010c7983 */ /* 0x000f680000300800 */
[----:B------:R-:W-:Y:S04]  /*baf0*/  STL [R1+0xad4], R56 ;  /* 0x000ad43801007387 */ /* 0x000fe80000100800 */
[----:B--2---:R0:W-:Y:S04]  /*bb00*/  STS.U16 [R43+UR5+0x8780], R13 ;  /* 0x0087800d2b007988 */ /* 0x0041e80008000405 */
[----:B0-----:R-:W5:Y:S04]  /*bb10*/  LDL.LU R13, [R1+0x10a0] ;  /* 0x0010a000010d7983 */ /* 0x001f680000300800 */
[----:B---3--:R0:W-:Y:S02]  /*bb20*/  STS.U16 [R43+UR5+0xc780], R92 ;  /* 0x00c7805c2b007988 */ /* 0x0081e40008000405 */
[----:B0-----:R-:W-:-:S02]  /*bb30*/  @P0 IMAD.MOV.U32 R92, RZ, RZ, R45 ;  /* 0x000000ffff5c0224 */ /* 0x001fc400078e002d */
[----:B------:R-:W2:Y:S04]  /*bb40*/  LDL.LU R43, [R1+0x109c] ;  /* 0x00109c00012b7983 */ /* 0x000ea80000300800 */
[----:B------:R-:W3:Y:S04]  /*bb50*/  LDL.LU R45, [R1+0x1098] ;  /* 0x00109800012d7983 */ /* 0x000ee80000300800 */
[----:B------:R0:W3:Y:S04]  /*bb60*/  @P0 LDG.E.U16 R3, desc[UR16][R92.64] ;  /* 0x000000105c030981 */ /* 0x0000e8000c1e1500 */
[----:B------:R-:W3:Y:S01]  /*bb70*/  LDL.LU R93, [R1+0x748] ;  /* 0x00074800015d7983 */ /* 0x000ee20000300800 */
[----:B0-----:R-:W-:-:S02]  /*bb80*/  LOP3.LUT R92, R2, 0x70, RZ, 0x3c, !PT ;  /* 0x00000070025c7812 */ /* 0x001fc400078e3cff */
[----:B--2---:R-:W-:-:S03]  /*bb90*/  PRMT R43, RZ, 0x7610, R43 ;  /* 0x00007610ff2b7816 */ /* 0x004fc6000000002b */
[----:B---3--:R0:W-:Y:S02]  /*bba0*/  STS.U16 [R92+UR5+0xb80], R93 ;  /* 0x000b805d5c007988 */ /* 0x0081e40008000405 */
[----:B0-----:R-:W-:Y:S02]  /*bbb0*/  @P0 IMAD.MOV.U32 R92, RZ, RZ, R47 ;  /* 0x000000ffff5c0224 */ /* 0x001fe400078e002f */
[----:B------:R-:W-:Y:S02]  /*bbc0*/  @P0 IMAD.MOV.U32 R93, RZ, RZ, R30 ;  /* 0x000000ffff5d0224 */ /* 0x000fe400078e001e */
[----:B------:R-:W2:Y:S04]  /*bbd0*/  LDL.LU R30, [R1+0x1094] ;  /* 0x00109400011e7983 */ /* 0x000ea80000300800 */
[----:B------:R-:W3:Y:S04]  /*bbe0*/  LDL.LU R47, [R1+0x1090] ;  /* 0x00109000012f7983 */ /* 0x000ee80000300800 */
[----:B------:R0:W2:Y:S04]  /*bbf0*/  @P0 LDG.E.U16 R43, desc[UR16][R92.64] ;  /* 0x000000105c2b0981 */ /* 0x0000a8000c1e1500 */
[----:B------:R-:W2:Y:S01]  /*bc00*/  LDL.LU R93, [R1+0x750] ;  /* 0x00075000015d7983 */ /* 0x000ea20000300800 */
[----:B0-----:R-:W-:-:S02]  /*bc10*/  LOP3.LUT R92, R2, 0x70, RZ, 0x3c, !PT ;  /* 0x00000070025c7812 */ /* 0x001fc400078e3cff */
[----:B------:R-:W-:-:S03]  /*bc20*/  PRMT R45, RZ, 0x7610, R45 ;  /* 0x00007610ff2d7816 */ /* 0x000fc6000000002d */
[----:B--2---:R0:W-:Y:S02]  /*bc30*/  STS.U16 [R92+UR5+0x4b80], R93 ;  /* 0x004b805d5c007988 */ /* 0x0041e40008000405 */
[----:B0-----:R-:W-:Y:S02]  /*bc40*/  @P0 IMAD.MOV.U32 R92, RZ, RZ, R49 ;  /* 0x000000ffff5c0224 */ /* 0x001fe400078e0031 */
[----:B------:R-:W-:Y:S02]  /*bc50*/  @P0 IMAD.MOV.U32 R93, RZ, RZ, R14 ;  /* 0x000000ffff5d0224 */ /* 0x000fe400078e000e */
[----:B------:R-:W5:Y:S04]  /*bc60*/  LDL.LU R14, [R1+0x108c] ;  /* 0x00108c00010e7983 */ /* 0x000f680000300800 */
[----:B------:R-:W2:Y:S04]  /*bc70*/  LDL.LU R49, [R1+0x1088] ;  /* 0x0010880001317983 */ /* 0x000ea80000300800 */
[----:B------:R0:W2:Y:S04]  /*bc80*/  @P0 LDG.E.U16 R45, desc[UR16][R92.64] ;  /* 0x000000105c2d0981 */ /* 0x0000a8000c1e1500 */
[----:B------:R-:W2:Y:S01]  /*bc90*/  LDL.LU R93, [R1+0x754] ;  /* 0x00075400015d7983 */ /* 0x000ea20000300800 */
[----:B0-----:R-:W-:-:S02]  /*bca0*/  LOP3.LUT R92, R2, 0x70, RZ, 0x3c, !PT ;  /* 0x00000070025c7812 */ /* 0x001fc400078e3cff */
[----:B---3--:R-:W-:-:S03]  /*bcb0*/  PRMT R47, RZ, 0x7610, R47 ;  /* 0x00007610ff2f7816 */ /* 0x008fc6000000002f */
[----:B--2---:R0:W-:Y:S02]  /*bcc0*/  STS.U16 [R92+UR5+0x8b80], R93 ;  /* 0x008b805d5c007988 */ /* 0x0041e40008000405 */
[----:B0-----:R-:W-:Y:S02]  /*bcd0*/  @P0 IMAD.MOV.U32 R92, RZ, RZ, R52 ;  /* 0x000000ffff5c0224 */ /* 0x001fe400078e0034 */
[----:B------:R-:W-:Y:S02]  /*bce0*/  @P0 IMAD.MOV.U32 R93, RZ, RZ, R15 ;  /* 0x000000ffff5d0224 */ /* 0x000fe400078e000f */
[----:B------:R-:W5:Y:S04]  /*bcf0*/  LDL.LU R15, [R1+0x1084] ;  /* 0x00108400010f7983 */ /* 0x000f680000300800 */
[----:B------:R-:W2:Y:S04]  /*bd00*/  LDL.LU R52, [R1+0x1080] ;  /* 0x0010800001347983 */ /* 0x000ea80000300800 */
[----:B------:R0:W3:Y:S04]  /*bd10*/  @P0 LDG.E.U16 R47, desc[UR16][R92.64] ;  /* 0x000000105c2f0981 */ /* 0x0000e8000c1e1500 */
[----:B------:R-:W2:Y:S01]  /*bd20*/  LDL.LU R93, [R1+0x75c] ;  /* 0x00075c00015d7983 */ /* 0x000ea20000300800 */
[----:B0-----:R-:W-:-:S02]  /*bd30*/  LOP3.LUT R92, R2, 0x70, RZ, 0x3c, !PT ;  /* 0x00000070025c7812 */ /* 0x001fc400078e3cff */
[----:B------:R-:W-:-:S03]  /*bd40*/  PRMT R49, RZ, 0x7610, R49 ;  /* 0x00007610ff317816 */ /* 0x000fc60000000031 */
[----:B--2---:R0:W-:Y:S02]  /*bd50*/  STS.U16 [R92+UR5+0xcb80], R93 ;  /* 0x00cb805d5c007988 */ /* 0x0041e40008000405 */
[----:B0-----:R-:W-:Y:S02]  /*bd60*/  @P0 IMAD.MOV.U32 R92, RZ, RZ, R55 ;  /* 0x000000ffff5c0224 */ /* 0x001fe400078e0037 */
[----:B------:R-:W-:Y:S02]  /*bd70*/  @P0 IMAD.MOV.U32 R93, RZ, RZ, R28 ;  /* 0x000000ffff5d0224 */ /* 0x000fe400078e001c */
[----:B------:R-:W2:Y:S04]  /*bd80*/  LDL.LU R28, [R1+0x107c] ;  /* 0x00107c00011c7983 */ /* 0x000ea80000300800 */
[----:B------:R-:W2:Y:S04]  /*bd90*/  LDL.LU R55, [R1+0x1078] ;  /* 0x0010780001377983 */ /* 0x000ea80000300800 */
        /* <DEDUP_REMOVED lines=78> */
[----:B------:R-:W-:Y:S01]  /*c280*/  @P0 IMAD.MOV.U32 R92, RZ, RZ, R66 ;  /* 0x000000ffff5c0224 */ /* 0x000fe200078e0042 */
[----:B------:R-:W2:Y:S04]  /*c290*/  LDL.LU R0, [R1+0x1034] ;  /* 0x0010340001007983 */ /* 0x000ea80000300800 */
[----:B------:R-:W2:Y:S04]  /*c2a0*/  LDL.LU R66, [R1+0x1030] ;  /* 0x0010300001427983 */ /* 0x000ea80000300800 */
[----:B------:R0:W3:Y:S01]  /*c2b0*/  @P0 LDG.E.U16 R64, desc[UR16][R92.64] ;  /* 0x000000105c400981 */ /* 0x0000e2000c1e1500 */
[----:B------:R-:W-:-:S02]  /*c2c0*/  PRMT R65, RZ, 0x7610, R65 ;  /* 0x00007610ff417816 */ /* 0x000fc40000000041 */
[----:B0-----:R-:W-:Y:S01]  /*c2d0*/  LOP3.LUT R93, R2, 0x70, RZ, 0x3c, !PT ;  /* 0x00000070025d7812 */ /* 0x001fe200078e3cff */
[----:B------:R-:W-:-:S04]  /*c2e0*/  @P0 IMAD.MOV.U32 R92, RZ, RZ, R67 ;  /* 0x000000ffff5c0224 */ /* 0x000fc800078e0043 */
[----:B------:R0:W-:Y:S04]  /*c2f0*/  STS.U16 [R93+UR5+0x5780], R20 ;  /* 0x005780145d007988 */ /* 0x0001e80008000405 */
[----:B0-----:R-:W5:Y:S01]  /*c300*/  LDL.LU R20, [R1+0x102c] ;  /* 0x00102c0001147983 */ /* 0x001f620000300800 */
[----:B------:R-:W-:-:S03]  /*c310*/  @P0 IMAD.MOV.U32 R93, RZ, RZ, R21 ;  /* 0x000000ffff5d0224 */ /* 0x000fc600078e0015 */
[----:B------:R-:W5:Y:S04]  /*c320*/  LDL.LU R21, [R1+0x1028] ;  /* 0x0010280001157983 */ /* 0x000f680000300800 */
[----:B------:R-:W3:Y:S04]  /*c330*/  LDL.LU R67, [R1+0x1024] ;  /* 0x0010240001437983 */ /* 0x000ee80000300800 */
[----:B------:R0:W4:Y:S02]  /*c340*/  @P0 LDG.E.U16 R65, desc[UR16][R92.64] ;  /* 0x000000105c410981 */ /* 0x000124000c1e1500 */
[----:B0-----:R-:W-:Y:S01]  /*c350*/  LOP3.LUT R93, R2, 0x70, RZ, 0x3c, !PT ;  /* 0x00000070025d7812 */ /* 0x001fe200078e3cff */
[----:B------:R-:W-:-:S04]  /*c360*/  @P0 IMAD.MOV.U32 R92, RZ, RZ, R68 ;  /* 0x000000ffff5c0224 */ /* 0x000fc800078e0044 */
[----:B------:R0:W-:Y:S04]  /*c370*/  STS.U16 [R93+UR5+0x9780], R22 ;  /* 0x009780165d007988 */ /* 0x0001e80008000405 */
[----:B0-----:R-:W5:Y:S01]  /*c380*/  LDL.LU R22, [R1+0x1020] ;  /* 0x0010200001167983 */ /* 0x001f620000300800 */
[----:B------:R-:W-:-:S03]  /*c390*/  @P0 IMAD.MOV.U32 R93, RZ, RZ, R23 ;  /* 0x000000ffff5d0224 */ /* 0x000fc600078e0017 */
[----:B------:R-:W5:Y:S04]  /*c3a0*/  LDL.LU R23, [R1+0x101c] ;  /* 0x00101c0001177983 */ /* 0x000f680000300800 */
[----:B------:R-:W4:Y:S01]  /*c3b0*/  LDL.LU R68, [R1+0x1018] ;  /* 0x0010180001447983 */ /* 0x000f220000300800 */
[----:B--2---:R-:W-:-:S06]  /*c3c0*/  PRMT R66, RZ, 0x7610, R66 ;  /* 0x00007610ff427816 */ /* 0x004fcc0000000042 */
[----:B------:R0:W2:Y:S02]  /*c3d0*/  @P0 LDG.E.U16 R66, desc[UR16][R92.64] ;  /* 0x000000105c420981 */ /* 0x0000a4000c1e1500 */
[----:B0-----:R-:W-:Y:S01]  /*c3e0*/  LOP3.LUT R93, R2, 0x70, RZ, 0x3c, !PT ;  /* 0x00000070025d7812 */ /* 0x001fe200078e3cff */
[----:B------:R-:W-:-:S04]  /*c3f0*/  @P0 IMAD.MOV.U32 R92, RZ, RZ, R69 ;  /* 0x000000ffff5c0224 */ /* 0x000fc800078e0045 */
[----:B------:R0:W-:Y:S04]  /*c400*/  STS.U16 [R93+UR5+0xd780], R24 ;  /* 0x00d780185d007988 */ /* 0x0001e80008000405 */
[----:B0-----:R-:W5:Y:S01]  /*c410*/  LDL.LU R24, [R1+0x1014] ;  /* 0x0010140001187983 */ /* 0x001f620000300800 */
[----:B------:R-:W-:-:S03]  /*c420*/  @P0 IMAD.MOV.U32 R93, RZ, RZ, R25 ;  /* 0x000000ffff5d0224 */ /* 0x000fc600078e0019 */
[----:B------:R-:W5:Y:S04]  /*c430*/  LDL.LU R25, [R1+0x1010] ;  /* 0x0010100001197983 */ /* 0x000f680000300800 */
[----:B------:R-:W2:Y:S01]  /*c440*/  LDL.LU R69, [R1+0x100c] ;  /* 0x00100c0001457983 */ /* 0x000ea20000300800 */
[----:B---3--:R-:W-:-:S06]  /*c450*/  PRMT R67, RZ, 0x7610, R67 ;  /* 0x00007610ff437816 */ /* 0x008fcc0000000043 */
[----:B------:R0:W3:Y:S02]  /*c460*/  @P0 LDG.E.U16 R67, desc[UR16][R92.64] ;  /* 0x000000105c430981 */ /* 0x0000e4000c1e1500 */
[----:B0-----:R-:W-:Y:S01]  /*c470*/  LOP3.LUT R93, R2, 0x70, RZ, 0x3c, !PT ;  /* 0x00000070025d7812 */ /* 0x001fe200078e3cff */
[----:B------:R-:W-:-:S04]  /*c480*/  @P0 IMAD.MOV.U32 R92, RZ, RZ, R70 ;  /* 0x000000ffff5c0224 */ /* 0x000fc800078e0046 */
[----:B------:R0:W-:Y:S04]  /*c490*/  STS.U16 [R93+UR5+0x1b80], R26 ;  /* 0x001b801a5d007988 */ /* 0x0001e80008000405 */
[----:B0-----:R-:W5:Y:S01]  /*c4a0*/  LDL.LU R26, [R1+0x1008] ;  /* 0x00100800011a7983 */ /* 0x001f620000300800 */
[----:B------:R-:W-:Y:S01]  /*c4b0*/  @P0 IMAD.MOV.U32 R93, RZ, RZ, R27 ;  /* 0x000000ffff5d0224 */ /* 0x000fe200078e001b */
[----:B----4-:R-:W-:Y:S02]  /*c4c0*/  PRMT R68, RZ, 0x7610, R68 ;  /* 0x00007610ff447816 */ /* 0x010fe40000000044 */
[----:B------:R-:W5:Y:S04]  /*c4d0*/  LDL.LU R27, [R1+0x1004] ;  /* 0x00100400011b7983 */ /* 0x000f680000300800 */
[----:B------:R-:W4:Y:S04]  /*c4e0*/  LDL.LU R70, [R1+0x1000] ;  /* 0x0010000001467983 */ /* 0x000f280000300800 */
[----:B------:R0:W3:Y:S02]  /*c4f0*/  @P0 LDG.E.U16 R68, desc[UR16][R92.64] ;  /* 0x000000105c440981 */ /* 0x0000e4000c1e1500 */
[----:B0-----:R-:W-:Y:S01]  /*c500*/  LOP3.LUT R93, R2, 0x70, RZ, 0x3c, !PT ;  /* 0x00000070025d7812 */ /* 0x001fe200078e3cff */
[----:B------:R-:W-:-:S04]  /*c510*/  @P0 IMAD.MOV.U32 R92, RZ, RZ, R71 ;  /* 0x000000ffff5c0224 */ /* 0x000fc800078e0047 */
[----:B------:R0:W-:Y:S04]  /*c520*/  STS.U16 [R93+UR5+0x5b80], R28 ;  /* 0x005b801c5d007988 */ /* 0x0001e80008000405 */
[----:B0-----:R-:W5:Y:S01]  /*c530*/  LDL.LU R28, [R1+0xffc] ;  /* 0x000ffc00011c7983 */ /* 0x001f620000300800 */
[----:B------:R-:W-:-:S03]  /*c540*/  @P0 IMAD.MOV.U32 R93, RZ, RZ, R29 ;  /* 0x000000ffff5d0224 */ /* 0x000fc600078e001d */
[----:B------:R-:W5:Y:S04]  /*c550*/  LDL.LU R29, [R1+0xff8] ;  /* 0x000ff800011d7983 */ /* 0x000f680000300800 */
[----:B------:R-:W3:Y:S01]  /*c560*/  LDL.LU R71, [R1+0xff4] ;  /* 0x000ff40001477983 */ /* 0x000ee20000300800 */
        /* <DEDUP_REMOVED lines=9> */
[----:B----4-:R-:W-:-:S06]  /*c600*/  PRMT R70, RZ, 0x7610, R70 ;  /* 0x00007610ff467816 */ /* 0x010fcc0000000046 */
[----:B------:R0:W4:Y:S02]  /*c610*/  @P0 LDG.E.U16 R70, desc[UR16][R92.64] ;  /* 0x000000105c460981 */ /* 0x000124000c1e1500 */
[----:B0-----:R-:W-:Y:S01]  /*c620*/  LOP3.LUT R93, R2, 0x70, RZ, 0x3c, !PT ;  /* 0x00000070025d7812 */ /* 0x001fe200078e3cff */
[----:B------:R-:W-:-:S04]  /*c630*/  @P0 IMAD.MOV.U32 R92, RZ, RZ, R73 ;  /* 0x000000ffff5c0224 */ /* 0x000fc800078e0049 */
[----:B------:R0:W-:Y:S04]  /*c640*/  STS.U16 [R93+UR5+0xdb80], R32 ;  /* 0x00db80205d007988 */ /* 0x0001e80008000405 */
[----:B0-----:R-:W5:Y:S01]  /*c650*/  LDL.LU R32, [R1+0xfe4] ;  /* 0x000fe40001207983 */ /* 0x001f620000300800 */
[----:B------:R-:W-:-:S03]  /*c660*/  @P0 IMAD.MOV.U32 R93, RZ, RZ, R33 ;  /* 0x000000ffff5d0224 */ /* 0x000fc600078e0021 */
[----:B------:R-:W5:Y:S01]  /*c670*/  LDL.LU R33, [R1+0xfe0] ;  /* 0x000fe00001217983 */ /* 0x000f620000300800 */
[----:B---3--:R-:W-:-:S03]  /*c680*/  PRMT R71, RZ, 0x7610, R71 ;  /* 0x00007610ff477816 */ /* 0x008fc60000000047 */
        /* <DEDUP_REMOVED lines=22> */
[----:B------:R0:W-:Y:S02]  /*c7f0*/  STS.U16 [R93+UR5+0x9f80], R38 ;  /* 0x009f80265d007988 */ /* 0x0001e40008000405 */
[----:B0-----:R-:W-:Y:S02]  /*c800*/  @P0 IMAD.MOV.U32 R93, RZ, RZ, R39 ;  /* 0x000000ffff5d0224 */ /* 0x001fe400078e0027 */
[----:B------:R-:W5:Y:S04]  /*c810*/  LDL.LU R38, [R1+0xfc0] ;  /* 0x000fc00001267983 */ /* 0x000f680000300800 */
[----:B------:R-:W5:Y:S01]  /*c820*/  LDL.LU R39, [R1+0xfbc] ;  /* 0x000fbc0001277983 */ /* 0x000f620000300800 */
[----:B----4-:R-:W-:-:S03]  /*c830*/  PRMT R74, RZ, 0x7610, R74 ;  /* 0x00007610ff4a7816 */ /* 0x010fc6000000004a */
[----:B------:R-:W4:Y:S04]  /*c840*/  LDL.LU R76, [R1+0xfb8] ;  /* 0x000fb800014c7983 */ /* 0x000f280000300800 */
[----:B------:R0:W3:Y:S02]  /*c850*/  @P0 LDG.E.U16 R74, desc[UR16][R92.64] ;  /* 0x000000105c4a0981 */ /* 0x0000e4000c1e1500 */
[----:B0-----:R-:W-:Y:S01]  /*c860*/  LOP3.LUT R93, R2, 0x70, RZ, 0x3c, !PT ;  /* 0x00000070025d7812 */ /* 0x001fe200078e3cff */
[----:B------:R-:W-:-:S04]  /*c870*/  @P0 IMAD.MOV.U32 R92, RZ, RZ, R41 ;  /* 0x000000ffff5c0224 */ /* 0x000fc800078e0029 */
[----:B------:R0:W-:Y:S02]  /*c880*/  STS.U16 [R93+UR5+0xdf80], R40 ;  /* 0x00df80285d007988 */ /* 0x0001e40008000405 */
[----:B0-----:R-:W-:Y:S02]  /*c890*/  @P0 IMAD.MOV.U32 R93, RZ, RZ, R77 ;  /* 0x000000ffff5d0224 */ /* 0x001fe400078e004d */
[----:B------:R-:W5:Y:S04]  /*c8a0*/  LDL.LU R40, [R1+0xfb4] ;  /* 0x000fb40001287983 */ /* 0x000f680000300800 */
[----:B------:R-:W3:Y:S04]  /*c8b0*/  LDL.LU R77, [R1+0xfb0] ;  /* 0x000fb000014d7983 */ /* 0x000ee80000300800 */
[----:B------:R-:W5:Y:S01]  /*c8c0*/  LDL.LU R41, [R1+0xfac] ;  /* 0x000fac0001297983 */ /* 0x000f620000300800 */
[----:B--2---:R-:W-:-:S06]  /*c8d0*/  PRMT R75, RZ, 0x7610, R75 ;  /* 0x00007610ff4b7816 */ /* 0x004fcc000000004b */
[----:B------:R0:W2:Y:S02]  /*c8e0*/  @P0 LDG.E.U16 R75, desc[UR16][R92.64] ;  /* 0x000000105c4b0981 */ /* 0x0000a4000c1e1500 */
[----:B0-----:R-:W-:Y:S02]  /*c8f0*/  @P0 IMAD.MOV.U32 R93, RZ, RZ, R42 ;  /* 0x000000ffff5d0224 */ /* 0x001fe400078e002a */
[----:B------:R-:W-:Y:S01]  /*c900*/  @P0 IMAD.MOV.U32 R92, RZ, RZ, R78 ;  /* 0x000000ffff5c0224 */ /* 0x000fe200078e004e */
[----:B------:R-:W5:Y:S04]  /*c910*/  LDL.LU R42, [R1+0xfa8] ;  /* 0x000fa800012a7983 */ /* 0x000f680000300800 */
[----:B------:R-:W2:Y:S04]  /*c920*/  LDL.LU R78, [R1+0xfa4] ;  /* 0x000fa400014e7983 */ /* 0x000ea80000300800 */
[----:B------:R0:W-:Y:S01]  /*c930*/  STS.U16 [R0+UR5+0x20400], R43 ;  /* 0x0204002b00007988 */ /* 0x0001e20008000405 */
[----:B----4-:R-:W-:-:S03]  /*c940*/  PRMT R76, RZ, 0x7610, R76 ;  /* 0x00007610ff4c7816 */ /* 0x010fc6000000004c */
[----:B0-----:R-:W5:Y:S04]  /*c950*/  LDL.LU R43, [R1+0xfa0] ;  /* 0x000fa000012b7983 */ /* 0x001f680000300800 */
[----:B------:R0:W4:Y:S04]  /*c960*/  @P0 LDG.E.U16 R76, desc[UR16][R92.64] ;  /* 0x000000105c4c0981 */ /* 0x000128000c1e1500 */
[----:B------:R1:W-:Y:S01]  /*c970*/  STS.U16 [R0+UR5+0x20800], R45 ;  /* 0x0208002d00007988 */ /* 0x0003e20008000405 */
[----:B0-----:R-:W-:Y:S02]  /*c980*/  @P0 IMAD.MOV.U32 R92, RZ, RZ, R79 ;  /* 0x000000ffff5c0224 */ /* 0x001fe400078e004f */
[----:B------:R-:W-:-:S02]  /*c990*/  @P0 IMAD.MOV.U32 R93, RZ, RZ, R44 ;  /* 0x000000ffff5d0224 */ /* 0x000fc400078e002c */
[----:B------:R-:W5:Y:S04]  /*c9a0*/  LDL.LU R44, [R1+0xf9c] ;  /* 0x000f9c00012c7983 */ /* 0x000f680000300800 */
[----:B------:R-:W4:Y:S04]  /*c9b0*/  LDL.LU R79, [R1+0xf98] ;  /* 0x000f9800014f7983 */ /* 0x000f280000300800 */
[----:B-1----:R-:W5:Y:S01]  /*c9c0*/  LDL.LU R45, [R1+0xf94] ;  /* 0x000f9400012d7983 */ /* 0x002f620000300800 */
[----:B---3--:R-:W-:-:S06]  /*c9d0*/  PRMT R77, RZ, 0x7610, R77 ;  /* 0x00007610ff4d7816 */ /* 0x008fcc000000004d */
[----:B------:R0:W3:Y:S04]  /*c9e0*/  @P0 LDG.E.U16 R77, desc[UR16][R92.64] ;  /* 0x000000105c4d0981 */ /* 0x0000e8000c1e1500 */
[----:B------:R1:W-:Y:S01]  /*c9f0*/  STS.U16 [R0+UR5+0x20c00], R47 ;  /* 0x020c002f00007988 */ /* 0x0003e20008000405 */
[----:B0-----:R-:W-:Y:S02]  /*ca00*/  @P0 IMAD.MOV.U32 R92, RZ, RZ, R80 ;  /* 0x000000ffff5c0224 */ /* 0x001fe400078e0050 */
[----:B------:R-:W-:Y:S02]  /*ca10*/  @P0 IMAD.MOV.U32 R93, RZ, RZ, R46 ;  /* 0x000000ffff5d0224 */ /* 0x000fe400078e002e */
[----:B------:R-:W5:Y:S04]  /*ca20*/  LDL.LU R46, [R1+0xf90] ;  /* 0x000f9000012e7983 */ /* 0x000f680000300800 */
[----:B------:R-:W3:Y:S04]  /*ca30*/  LDL.LU R80, [R1+0xf8c] ;  /* 0x000f8c0001507983 */ /* 0x000ee80000300800 */
[----:B-1----:R-:W5:Y:S01]  /*ca40*/  LDL.LU R47, [R1+0xf88] ;  /* 0x000f8800012f7983 */ /* 0x002f620000300800 */
[----:B--2---:R-:W-:-:S06]  /*ca50*/  PRMT R78, RZ, 0x7610, R78 ;  /* 0x00007610ff4e7816 */ /* 0x004fcc000000004e */
[----:B------:R0:W2:Y:S02]  /*ca60*/  @P0 LDG.E.U16 R78, desc[UR16][R92.64] ;  /* 0x000000105c4e0981 */ /* 0x0000a4000c1e1500 */
[----:B0-----:R-:W-:Y:S02]  /*ca70*/  @P0 IMAD.MOV.U32 R93, RZ, RZ, R48 ;  /* 0x000000ffff5d0224 */ /* 0x001fe400078e0030 */
[----:B------:R-:W-:Y:S01]  /*ca80*/  @P0 IMAD.MOV.U32 R92, RZ, RZ, R81 ;  /* 0x000000ffff5c0224 */ /* 0x000fe200078e0051 */
[----:B------:R-:W5:Y:S04]  /*ca90*/  LDL.LU R48, [R1+0xf84] ;  /* 0x000f840001307983 */ /* 0x000f680000300800 */
[----:B------:R-:W2:Y:S01]  /*caa0*/  LDL.LU R81, [R1+0xf80] ;  /* 0x000f800001517983 */ /* 0x000ea20000300800 */
[----:B----4-:R-:W-:-:S06]  /*cab0*/  PRMT R79, RZ, 0x7610, R79 ;  /* 0x00007610ff4f7816 */ /* 0x010fcc000000004f */
[----:B------:R0:W4:Y:S02]  /*cac0*/  @P0 LDG.E.U16 R79, desc[UR16][R92.64] ;  /* 0x000000105c4f0981 */ /* 0x000124000c1e1500 */
[----:B0-----:R-:W-:Y:S02]  /*cad0*/  @P0 IMAD.MOV.U32 R92, RZ, RZ, R51 ;  /* 0x000000ffff5c0224 */ /* 0x001fe400078e0033 */
[----:B------:R-:W-:Y:S01]  /*cae0*/  @P0 IMAD.MOV.U32 R93, RZ, RZ, R50 ;  /* 0x000000ffff5d0224 */ /* 0x000fe200078e0032 */
[----:B------:R0:W-:Y:S01]  /*caf0*/  STS.U16 [R0+UR5+0x20000], R3 ;  /* 0x0200000300007988 */ /* 0x0001e20008000405 */
[----:B---3--:R-:W-:-:S06]  /*cb00*/  PRMT R80, RZ, 0x7610, R80 ;  /* 0x00007610ff507816 */ /* 0x008fcc0000000050 */
[----:B------:R1:W3:Y:S01]  /*cb10*/  @P0 LDG.E.U16 R80, desc[UR16][R92.64] ;  /* 0x000000105c500981 */ /* 0x0002e2000c1e1500 */
[----:B0-----:R-:W-:Y:S01]  /*cb20*/  PRMT R3, RZ, 0x7610, R3 ;  /* 0x00007610ff037816 */ /* 0x001fe20000000003 */
[----:B-1----:R-:W-:Y:S02]  /*cb30*/  @P0 IMAD.MOV.U32 R92, RZ, RZ, R54 ;  /* 0x000000ffff5c0224 */ /* 0x002fe400078e0036 */
[----:B------:R-:W-:Y:S01]  /*cb40*/  @P0 IMAD.MOV.U32 R93, RZ, RZ, R53 ;  /* 0x000000ffff5d0224 */ /* 0x000fe200078e0035 */
[----:B--2---:R-:W-:-:S06]  /*cb50*/  PRMT R81, RZ, 0x7610, R81 ;  /* 0x00007610ff517816 */ /* 0x004fcc0000000051 */
[----:B------:R0:W2:Y:S02]  /*cb60*/  @P0 LDG.E.U16 R81, desc[UR16][R92.64] ;  /* 0x000000105c510981 */ /* 0x0000a4000c1e1500 */
[----:B0-----:R-:W-:Y:S02]  /*cb70*/  @P0 IMAD.MOV.U32 R92, RZ, RZ, R57 ;  /* 0x000000ffff5c0224 */ /* 0x001fe400078e0039 */
[----:B------:R-:W-:-:S05]  /*cb80*/  @P0 IMAD.MOV.U32 R93, RZ, RZ, R56 ;  /* 0x000000ffff5d0224 */ /* 0x000fca00078e0038 */
[----:B------:R0:W2:Y:S02]  /*cb90*/  @P0 LDG.E.U16 R3, desc[UR16][R92.64] ;  /* 0x000000105c030981 */ /* 0x0000a4000c1e1500 */
[----:B0-----:R-:W0:Y:S01]  /*cba0*/  S2R R93, SR_TID.X ;  /* 0x00000000005d7919 */ /* 0x001e220000002100 */
[----:B------:R-:W-:Y:S01]  /*cbb0*/  LOP3.LUT R92, R0, 0x20, RZ, 0x3c, !PT ;  /* 0x00000020005c7812 */ /* 0x000fe200078e3cff */
[----:B------:R1:W-:Y:S04]  /*cbc0*/  STS.U16 [R0+UR5+0x21000], R49 ;  /* 0x0210003100007988 */ /* 0x0003e80008000405 */
[----:B------:R-:W-:Y:S04]  /*cbd0*/  STS.U16 [R0+UR5+0x21400], R52 ;  /* 0x0214003400007988 */ /* 0x000fe80008000405 */
[----:B------:R-:W-:Y:S04]  /*cbe0*/  STS.U16 [R0+UR5+0x21800], R55 ;  /* 0x0218003700007988 */ /* 0x000fe80008000405 */
[----:B------:R-:W-:Y:S04]  /*cbf0*/  STS.U16 [R0+UR5+0x21c00], R58 ;  /* 0x021c003a00007988 */ /* 0x000fe80008000405 */
[----:B------:R-:W-:Y:S04]  /*cc00*/  STS.U16 [R92+UR5+0x20100], R59 ;  /* 0x0201003b5c007988 */ /* 0x000fe80008000405 */
[----:B------:R-:W-:Y:S04]  /*cc10*/  STS.U16 [R92+UR5+0x20500], R60 ;  /* 0x0205003c5c007988 */ /* 0x000fe80008000405 */
[----:B------:R-:W-:Y:S01]  /*cc20*/  STS.U16 [R92+UR5+0x20900], R61 ;  /* 0x0209003d5c007988 */ /* 0x000fe20008000405 */
[----:B0-----:R-:W-:-:S03]  /*cc30*/  SHF.R.U32.HI R93, RZ, 0x5, R93 ;  /* 0x00000005ff5d7819 */ /* 0x001fc6000001165d */
[----:B------:R-:W-:Y:S04]  /*cc40*/  STS.U16 [R92+UR5+0x20d00], R62 ;  /* 0x020d003e5c007988 */ /* 0x000fe80008000405 */
[----:B------:R-:W-:Y:S01]  /*cc50*/  STS.U16 [R92+UR5+0x21100], R63 ;  /* 0x0211003f5c007988 */ /* 0x000fe20008000405 */
[----:B------:R-:W-:Y:S02]  /*cc60*/  ISETP.NE.U32.AND P0, PT, R93, RZ, PT ;  /* 0x000000ff5d00720c */ /* 0x000fe40003f05070 */
[----:B------:R-:W0:Y:S01]  /*cc70*/  LDC R93, c[0x0][0x3a0] ;  /* 0x0000e800ff5d7b82 */ /* 0x000e220000000800 */
[----:B------:R-:W-:Y:S04]  /*cc80*/  STS.U16 [R92+UR5+0x21500], R64 ;  /* 0x021500405c007988 */ /* 0x000fe80008000405 */
[----:B------:R-:W-:Y:S04]  /*cc90*/  STS.U16 [R92+UR5+0x21900], R65 ;  /* 0x021900415c007988 */ /* 0x000fe80008000405 */
[----:B------:R3:W-:Y:S04]  /*cca0*/  STS.U16 [R92+UR5+0x21d00], R66 ;  /* 0x021d00425c007988 */ /* 0x0007e80008000405 */
[----:B-1----:R1:W5:Y:S04]  /*ccb0*/  LDL.LU R49, [R1+0xf7c] ;  /* 0x000f7c0001317983 */ /* 0x0023680000300800 */
[----:B------:R1:W5:Y:S01]  /*ccc0*/  LDL.LU R50, [R1+0xf78] ;  /* 0x000f780001327983 */ /* 0x0003620000300800 */
[----:B---3--:R-:W-:-:S03]  /*ccd0*/  LOP3.LUT R92, R0, 0x40, RZ, 0x3c, !PT ;  /* 0x00000040005c7812 */ /* 0x008fc600078e3cff */
[----:B------:R1:W5:Y:S04]  /*cce0*/  LDL.LU R51, [R1+0xf74] ;  /* 0x000f740001337983 */ /* 0x0003680000300800 */
[----:B------:R-:W-:Y:S04]  /*ccf0*/  STS.U16 [R92+UR5+0x20200], R67 ;  /* 0x020200435c007988 */ /* 0x000fe80008000405 */
[----:B------:R-:W-:Y:S04]  /*cd00*/  STS.U16 [R92+UR5+0x20600], R68 ;  /* 0x020600445c007988 */ /* 0x000fe80008000405 */
[----:B------:R-:W-:Y:S04]  /*cd10*/  STS.U16 [R92+UR5+0x20a00], R69 ;  /* 0x020a00455c007988 */ /* 0x000fe80008000405 */
[----:B------:R-:W-:Y:S04]  /*cd20*/  STS.U16 [R92+UR5+0x20e00], R70 ;  /* 0x020e00465c007988 */ /* 0x000fe80008000405 */
[----:B------:R-:W-:Y:S04]  /*cd30*/  STS.U16 [R92+UR5+0x21200], R71 ;  /* 0x021200475c007988 */ /* 0x000fe80008000405 */
[----:B------:R-:W-:Y:S04]  /*cd40*/  STS.U16 [R92+UR5+0x21600], R72 ;  /* 0x021600485c007988 */ /* 0x000fe80008000405 */
[----:B------:R-:W-:Y:S04]  /*cd50*/  STS.U16 [R92+UR5+0x21a00], R73 ;  /* 0x021a00495c007988 */ /* 0x000fe80008000405 */
[----:B------:R3:W-:Y:S01]  /*cd60*/  STS.U16 [R92+UR5+0x21e00], R74 ;  /* 0x021e004a5c007988 */ /* 0x0007e20008000405 */
[----:B0-----:R-:W-:-:S03]  /*cd70*/  VIADD R93, R93, 0x3f ;  /* 0x0000003f5d5d7836 */ /* 0x001fc60000000000 */
[----:B------:R1:W5:Y:S04]  /*cd80*/  LDL.LU R52, [R1+0xf70] ;  /* 0x000f700001347983 */ /* 0x0003680000300800 */
[----:B------:R1:W5:Y:S01]  /*cd90*/  LDL.LU R53, [R1+0xf6c] ;  /* 0x000f6c0001357983 */ /* 0x0003620000300800 */
[----:B---3--:R-:W-:-:S03]  /*cda0*/  LOP3.LUT R92, R0, 0x60, RZ, 0x3c, !PT ;  /* 0x00000060005c7812 */ /* 0x008fc600078e3cff */
[----:B------:R1:W5:Y:S04]  /*cdb0*/  LDL.LU R54, [R1+0xf68] ;  /* 0x000f680001367983 */ /* 0x0003680000300800 */
[----:B------:R0:W-:Y:S04]  /*cdc0*/  STS.U16 [R92+UR5+0x20300], R75 ;  /* 0x0203004b5c007988 */ /* 0x0001e80008000405 */
[----:B------:R3:W-:Y:S04]  /*cdd0*/  STS.U16 [R92+UR5+0x20700], R76 ;  /* 0x0207004c5c007988 */ /* 0x0007e80008000405 */
[----:B------:R0:W-:Y:S04]  /*cde0*/  STS.U16 [R92+UR5+0x20b00], R77 ;  /* 0x020b004d5c007988 */ /* 0x0001e80008000405 */
[----:B------:R0:W-:Y:S04]  /*cdf0*/  STS.U16 [R92+UR5+0x20f00], R78 ;  /* 0x020f004e5c007988 */ /* 0x0001e80008000405 */
[----:B----4-:R4:W-:Y:S04]  /*ce00*/  STS.U16 [R92+UR5+0x21300], R79 ;  /* 0x0213004f5c007988 */ /* 0x0109e80008000405 */
[----:B------:R0:W-:Y:S04]  /*ce10*/  STS.U16 [R92+UR5+0x21700], R80 ;  /* 0x021700505c007988 */ /* 0x0001e80008000405 */
[----:B------:R1:W5:Y:S04]  /*ce20*/  LDL.LU R55, [R1+0xf64] ;  /* 0x000f640001377983 */ /* 0x0003680000300800 */
[----:B------:R1:W5:Y:S04]  /*ce30*/  LDL.LU R56, [R1+0xf60] ;  /* 0x000f600001387983 */ /* 0x0003680000300800 */
[----:B------:R1:W5:Y:S04]  /*ce40*/  LDL.LU R57, [R1+0xf5c] ;  /* 0x000f5c0001397983 */ /* 0x0003680000300800 */
[----:B------:R1:W5:Y:S04]  /*ce50*/  LDL.LU R58, [R1+0xf58] ;  /* 0x000f5800013a7983 */ /* 0x0003680000300800 */
[----:B------:R1:W5:Y:S04]  /*ce60*/  LDL.LU R59, [R1+0xf54] ;  /* 0x000f5400013b7983 */ /* 0x0003680000300800 */
[----:B------:R1:W5:Y:S01]  /*ce70*/  LDL.LU R60, [R1+0xf50] ;  /* 0x000f5000013c7983 */ /* 0x0003620000300800 */
[----:B------:R-:W-:-:S03]  /*ce80*/  UIADD3 UR4, UPT, UPT, UR5, 0x10000, URZ ;  /* 0x0001000005047890 */ /* 0x000fc6000fffe0ff */
[----:B------:R1:W5:Y:S01]  /*ce90*/  LDL.LU R61, [R1+0xf4c] ;  /* 0x000f4c00013d7983 */ /* 0x0003620000300800 */
[----:B------:R-:W-:-:S03]  /*cea0*/  UIADD3 UR9, UPT, UPT, UR5, 0x22000, URZ ;  /* 0x0002200005097890 */ /* 0x000fc6000fffe0ff */
[----:B------:R1:W5:Y:S04]  /*ceb0*/  LDL.LU R62, [R1+0xf48] ;  /* 0x000f4800013e7983 */ /* 0x0003680000300800 */
[----:B------:R1:W5:Y:S04]  /*cec0*/  LDL.LU R63, [R1+0xf44] ;  /* 0x000f4400013f7983 */ /* 0x0003680000300800 */
[----:B------:R1:W5:Y:S01]  /*ced0*/  LDL.LU R64, [R1+0xf40] ;  /* 0x000f400001407983 */ /* 0x0003620000300800 */
[----:B------:R-:W-:-:S03]  /*cee0*/  ISETP.LT.OR P2, PT, R93, 0x40, P0 ;  /* 0x000000405d00780c */ /* 0x000fc60000741670 */
[----:B------:R1:W5:Y:S01]  /*cef0*/  LDL.LU R65, [R1+0xf3c] ;  /* 0x000f3c0001417983 */ /* 0x0003620000300800 */
[----:B------:R-:W-:-:S03]  /*cf00*/  USHF.R.U32.HI UR4, URZ, 0x4, UR4 ;  /* 0x00000004ff047899 */ /* 0x000fc60008011604 */
[----:B------:R1:W5:Y:S01]  /*cf10*/  LDL.LU R66, [R1+0xf38] ;  /* 0x000f380001427983 */ /* 0x0003620000300800 */
[----:B------:R-:W-:-:S03]  /*cf20*/  USHF.R.U32.HI UR10, URZ, 0x4, UR9 ;  /* 0x00000004ff0a7899 */ /* 0x000fc60008011609 */
[----:B------:R1:W5:Y:S04]  /*cf30*/  LDL.LU R67, [R1+0xf34] ;  /* 0x000f340001437983 */ /* 0x0003680000300800 */
[----:B------:R1:W5:Y:S01]  /*cf40*/  LDL.LU R68, [R1+0xf30] ;  /* 0x000f300001447983 */ /* 0x0003620000300800 */
[----:B------:R-:W-:-:S03]  /*cf50*/  USGXT.U32 UR9, UR4, 0xe ;  /* 0x0000000e0409789a */ /* 0x000fc60008000000 */
[----:B------:R1:W5:Y:S01]  /*cf60*/  LDL.LU R69, [R1+0xf2c] ;  /* 0x000f2c0001457983 */ /* 0x0003620000300800 */
[----:B------:R-:W-:-:S03]  /*cf70*/  USGXT.U32 UR10, UR10, 0xe ;  /* 0x0000000e0a0a789a */ /* 0x000fc60008000000 */
[----:B------:R1:W5:Y:S04]  /*cf80*/  LDL.LU R70, [R1+0xf28] ;  /* 0x000f280001467983 */ /* 0x0003680000300800 */
[----:B------:R1:W5:Y:S04]  /*cf90*/  LDL.LU R71, [R1+0xf24] ;  /* 0x000f240001477983 */ /* 0x0003680000300800 */
[----:B------:R1:W5:Y:S01]  /*cfa0*/  LDL.LU R72, [R1+0xf20] ;  /* 0x000f200001487983 */ /* 0x0003620000300800 */
[----:B------:R-:W-:-:S03]  /*cfb0*/  UIADD3 UR12, UP1, UPT, UR9, 0x2000080, URZ ;  /* 0x02000080090c7890 */ /* 0x000fc6000ff3e0ff */
[----:B------:R1:W5:Y:S01]  /*cfc0*/  LDL.LU R73, [R1+0xf1c] ;  /* 0x000f1c0001497983 */ /* 0x0003620000300800 */
[----:B------:R-:W-:-:S03]  /*cfd0*/  UIADD3 UR14, UP2, UPT, UR10, 0x2, URZ ;  /* 0x000000020a0e7890 */ /* 0x000fc6000ff5e0ff */
[----:B------:R1:W5:Y:S01]  /*cfe0*/  LDL.LU R74, [R1+0xf18] ;  /* 0x000f1800014a7983 */ /* 0x0003620000300800 */
[----:B------:R-:W-:-:S03]  /*cff0*/  UMOV UR13, URZ ;  /* 0x000000ff000d7c82 */ /* 0x000fc60008000000 */
[----:B0-----:R1:W5:Y:S01]  /*d000*/  LDL.LU R75, [R1+0xf14] ;  /* 0x000f1400014b7983 */ /* 0x0013620000300800 */
[----:B------:R-:W-:-:S03]  /*d010*/  UMOV UR15, URZ ;  /* 0x000000ff000f7c82 */ /* 0x000fc60008000000 */
[----:B---3--:R1:W5:Y:S01]  /*d020*/  LDL.LU R76, [R1+0xf10] ;  /* 0x000f1000014c7983 */ /* 0x0083620000300800 */
[----:B------:R-:W-:-:S03]  /*d030*/  UIADD3.X UR13, UPT, UPT, UR13, 0x40004040, URZ, UP1, !UPT ;  /* 0x400040400d0d7890 */ /* 0x000fc60008ffe4ff */
[----:B------:R1:W5:Y:S01]  /*d040*/  LDL.LU R77, [R1+0xf0c] ;  /* 0x000f0c00014d7983 */ /* 0x0003620000300800 */
[----:B------:R-:W-:-:S03]  /*d050*/  UIADD3.X UR15, UPT, UPT, UR15, 0x40004040, URZ, UP2, !UPT ;  /* 0x400040400f0f7890 */ /* 0x000fc600097fe4ff */
[----:B------:R1:W5:Y:S01]  /*d060*/  LDL.LU R78, [R1+0xf08] ;  /* 0x000f0800014e7983 */ /* 0x0003620000300800 */
[----:B------:R-:W-:-:S03]  /*d070*/  UMOV UR4, URZ ;  /* 0x000000ff00047c82 */ /* 0x000fc60008000000 */
[----:B----4-:R1:W5:Y:S01]  /*d080*/  LDL.LU R79, [R1+0xf04] ;  /* 0x000f0400014f7983 */ /* 0x0103620000300800 */
[----:B------:R-:W-:-:S03]  /*d090*/  IMAD.SHL.U32 R91, R91, 0x40, RZ ;  /* 0x000000405b5b7824 */ /* 0x000fc600078e00ff */
[----:B------:R1:W5:Y:S04]  /*d0a0*/  LDL.LU R80, [R1+0xf00] ;  /* 0x000f000001507983 */ /* 0x0003680000300800 */
[----:B--2---:R0:W-:Y:S04]  /*d0b0*/  STS.U16 [R92+UR5+0x21b00], R81 ;  /* 0x021b00515c007988 */ /* 0x0041e80008000405 */
[----:B0-----:R1:W5:Y:S04]  /*d0c0*/  LDL.LU R81, [R1+0xefc] ;  /* 0x000efc0001517983 */ /* 0x0013680000300800 */
[----:B------:R0:W-:Y:S01]  /*d0d0*/  STS.U16 [R92+UR5+0x21f00], R3 ;  /* 0x021f00035c007988 */ /* 0x0001e20008000405 */
[----:B------:R2:W-:Y:S06]  /*d0e0*/  MEMBAR.ALL.CTA ;  /* 0x0000000000007992 */ /* 0x0005ec0000008000 */
[----:B--2---:R-:W2:Y:S01]  /*d0f0*/  FENCE.VIEW.ASYNC.S ;  /* 0x00000000000073c6 */ /* 0x004ea20000000000 */
[----:B0-----:R-:W-:-:S04]  /*d100*/  SHF.R.S32.HI R3, RZ, 0x1f, R93 ;  /* 0x0000001fff037819 */ /* 0x001fc8000001145d */
[----:B------:R-:W-:-:S04]  /*d110*/  LEA.HI R3, R3, R93, RZ, 0x6 ;  /* 0x0000005d03037211 */ /* 0x000fc800078f30ff */
[----:B------:R-:W-:-:S04]  /*d120*/  SHF.R.S32.HI R3, RZ, 0x6, R3 ;  /* 0x00000006ff037819 */ /* 0x000fc80000011403 */
[----:B------:R-:W-:-:S05]  /*d130*/  VIMNMX R3, PT, PT, R3, 0x1, !PT ;  /* 0x0000000103037848 */ /* 0x000fca0007fe0100 */
[----:B------:R-:W-:-:S05]  /*d140*/  VIADD R92, R3, 0xffffffff ;  /* 0xffffffff035c7836 */ /* 0x000fca0000000000 */
[----:B------:R0:W-:Y:S01]  /*d150*/  STL [R1+0xeec], R92 ;  /* 0x000eec5c01007387 */ /* 0x0001e20000100800 */
[----:B--2---:R-:W-:Y:S01]  /*d160*/  BAR.SYNC.DEFER_BLOCKING 0x0 ;  /* 0x0000000000007b1d */ /* 0x004fe20000010000 */
[----:B------:R-:W-:Y:S01]  /*d170*/  ISETP.NE.U32.AND P3, PT, R92, RZ, PT ;  /* 0x000000ff5c00720c */ /* 0x000fe20003f65070 */
[----:B0-----:R-:W-:-:S04]  /*d180*/  IMAD.SHL.U32 R92, R90, 0x40, RZ ;  /* 0x000000405a5c7824 */ /* 0x001fc800078e00ff */
[----:B-1----:R-:W-:Y:S08]  /*d190*/  @P2 BRA `(.L_x_6) ;  /* 0x00000004007c2947 */ /* 0x002ff00003800000 */
[----:B------:R-:W-:Y:S02]  /*d1a0*/  USHF.R.U32.HI UR58, URZ, 0x4, UR5 ;  /* 0x00000004ff3a7899 */ /* 0x000fe40008011605 */
[----:B------:R-:W-:Y:S02]  /*d1b0*/  UIADD3 UR50, UPT, UPT, UR5, 0x20000, URZ ;  /* 0x0002000005327890 */ /* 0x000fe4000fffe0ff */
[----:B------:R-:W-:Y:S02]  /*d1c0*/  USGXT.U32 UR58, UR58, 0xe ;  /* 0x0000000e3a3a789a */ /* 0x000fe40008000000 */
[----:B------:R-:W-:Y:S02]  /*d1d0*/  USHF.R.U32.HI UR50, URZ, 0x4, UR50 ;  /* 0x00000004ff327899 */ /* 0x000fe40008011632 */
[----:B------:R-:W-:Y:S02]  /*d1e0*/  UIADD3 UR52, UP1, UPT, UR58, 0x2000080, URZ ;  /* 0x020000803a347890 */ /* 0x000fe4000ff3e0ff */
[----:B------:R-:W-:Y:S01]  /*d1f0*/  USGXT.U32 UR50, UR50, 0xe ;  /* 0x0000000e3232789a */ /* 0x000fe20008000000 */
[----:B------:R-:W-:Y:S01]  /*d200*/  UMOV UR11, URZ ;  /* 0x000000ff000b7c82 */ /* 0x000fe20008000000 */
[----:B------:R-:W-:Y:S01]  /*d210*/  UMOV UR56, UR8 ;  /* 0x0000000800387c82 */ /* 0x000fe20008000000 */
[----:B------:R-:W-:Y:S01]  /*d220*/  UMOV UR57, URZ ;  /* 0x000000ff00397c82 */ /* 0x000fe20008000000 */
[----:B------:R-:W-:-:S02]  /*d230*/  UIADD3 UR54, UP2, UPT, UR50, 0x2, URZ ;  /* 0x0000000232367890 */ /* 0x000fc4000ff5e0ff */
[----:B------:R-:W-:Y:S01]  /*d240*/  UIADD3.X UR53, UPT, UPT, UR11, 0x40004040, URZ, UP1, !UPT ;  /* 0x400040400b357890 */ /* 0x000fe20008ffe4ff */
[----:B------:R-:W-:Y:S02]  /*d250*/  UMOV UR51, URZ ;  /* 0x000000ff00337c82 */ /* 0x000fe40008000000 */
[----:B------:R-:W-:Y:S01]  /*d260*/  UMOV UR11, UR56 ;  /* 0x00000038000b7c82 */ /* 0x000fe20008000000 */
[----:B------:R-:W-:Y:S02]  /*d270*/  ULOP3.LUT UR56, UR58, 0x2000000, URZ, 0xfc, !UPT ;  /* 0x020000003a387892 */ /* 0x000fe4000f8efcff */
[----:B------:R-:W-:Y:S02]  /*d280*/  UIADD3.X UR55, UPT, UPT, UR51, 0x40004040, URZ, UP2, !UPT ;  /* 0x4000404033377890 */ /* 0x000fe400097fe4ff */
[----:B------:R-:W-:Y:S02]  /*d290*/  UIADD3.64 UR58, UPT, UPT, UR52, 0x80, URZ ;  /* 0x00000080343a7897 */ /* 0x000fe4000fffe0ff */
[----:B------:R-:W-:Y:S01]  /*d2a0*/  UIADD3.64 UR60, UPT, UPT, UR54, 0x2, URZ ;  /* 0x00000002363c7897 */ /* 0x000fe2000fffe0ff */
[----:B------:R-:W-:Y:S01]  /*d2b0*/  UMOV UR20, 0x0 ;  /* 0x0000000000147882 */ /* 0x000fe20000000000 */
[----:B------:R-:W-:Y:S01]  /*d2c0*/  UMOV UR21, 0x8108010 ;  /* 0x0810801000157882 */ /* 0x000fe20000000000 */
[----:B------:R-:W-:Y:S01]  /*d2d0*/  UMOV UR51, 0x40004040 ;  /* 0x4000404000337882 */ /* 0x000fe20000000000 */
[----:B------:R-:W-:Y:S01]  /*d2e0*/  UMOV UR57, 0x40004040 ;  /* 0x4000404000397882 */ /* 0x000fe20000000000 */
[----:B------:R-:W-:Y:S01]  /*d2f0*/  UIADD3.64 UR62, UPT, UPT, UR52, 0x100, URZ ;  /* 0x00000100343e7897 */ /* 0x000fe2000fffe0ff */
[----:B------:R0:W-:Y:S01]  /*d300*/  UTCHMMA gdesc[UR56], gdesc[UR50], tmem[UR6], tmem[UR20], idesc[UR21], !UPT ;  /* 0x00ff1432380075ea */ /* 0x0001e2000f800006 */
[----:B------:R-:W-:-:S02]  /*d310*/  UIADD3.64 UR64, UPT, UPT, UR54, 0x4, URZ ;  /* 0x0000000436407897 */ /* 0x000fc4000fffe0ff */
[----:B------:R-:W-:Y:S01]  /*d320*/  UIADD3 UR74, UPT, UPT, UR6, 0x40, URZ ;  /* 0x00000040064a7890 */ /* 0x000fe2000fffe0ff */
[----:B------:R-:W-:Y:S01]  /*d330*/  UMOV UR28, 0x0 ;  /* 0x00000000001c7882 */ /* 0x000fe20000000000 */
[----:B------:R-:W-:Y:S01]  /*d340*/  UMOV UR29, 0x8108010 ;  /* 0x08108010001d7882 */ /* 0x000fe20000000000 */
[----:B------:R-:W-:Y:S02]  /*d350*/  UIADD3 UR71, UPT, UPT, UR6, 0x40, URZ ;  /* 0x0000004006477890 */ /* 0x000fe4000fffe0ff */
[----:B------:R1:W-:Y:S01]  /*d360*/  UTCHMMA gdesc[UR52], gdesc[UR54], tmem[UR6], tmem[UR28], idesc[UR29], UPT ;  /* 0x00ff1c36340075ea */ /* 0x0003e2000b800006 */
[----:B------:R-:W-:Y:S01]  /*d370*/  UMOV UR44, 0x0 ;  /* 0x00000000002c7882 */ /* 0x000fe20000000000 */
[----:B0-----:R-:W-:Y:S02]  /*d380*/  UIADD3.64 UR56, UPT, UPT, UR52, 0x380, URZ ;  /* 0x0000038034387897 */ /* 0x001fe4000fffe0ff */
[----:B------:R-:W-:Y:S01]  /*d390*/  UIADD3.64 UR20, UPT, UPT, UR52, 0x400, URZ ;  /* 0x0000040034147897 */ /* 0x000fe2000fffe0ff */
[----:B------:R-:W-:Y:S01]  /*d3a0*/  UMOV UR45, 0x8108010 ;  /* 0x08108010002d7882 */ /* 0x000fe20000000000 */
[----:B------:R-:W-:Y:S01]  /*d3b0*/  UMOV UR40, 0x0 ;  /* 0x0000000000287882 */ /* 0x000fe20000000000 */
[----:B------:R-:W-:Y:S01]  /*d3c0*/  UMOV UR41, 0x8108010 ;  /* 0x0810801000297882 */ /* 0x000fe20000000000 */
[----:B------:R-:W-:-:S02]  /*d3d0*/  UIADD3 UR68, UPT, UPT, UR6, 0x40, URZ ;  /* 0x0000004006447890 */ /* 0x000fc4000fffe0ff */
[----:B------:R0:W-:Y:S01]  /*d3e0*/  UTCHMMA gdesc[UR58], gdesc[UR60], tmem[UR6], tmem[UR44], idesc[UR45], UPT ;  /* 0x00ff2c3c3a0075ea */ /* 0x0001e2000b800006 */
[----:B-1----:R-:W-:Y:S01]  /*d3f0*/  UIADD3.64 UR28, UPT, UPT, UR52, 0x480, URZ ;  /* 0x00000480341c7897 */ /* 0x002fe2000fffe0ff */
[----:B------:R1:W-:Y:S01]  /*d400*/  UTCHMMA gdesc[UR62], gdesc[UR64], tmem[UR6], tmem[UR40], idesc[UR41], UPT ;  /* 0x00ff28403e0075ea */ /* 0x0003e2000b800006 */
[----:B------:R-:W-:Y:S01]  /*d410*/  UIADD3 UR77, UPT, UPT, UR6, 0x40, URZ ;  /* 0x00000040064d7890 */ /* 0x000fe2000fffe0ff */
[----:B------:R-:W-:Y:S01]  /*d420*/  UMOV UR34, 0x0 ;  /* 0x0000000000227882 */ /* 0x000fe20000000000 */
[----:B------:R-:W-:Y:S01]  /*d430*/  UMOV UR35, 0x8108010 ;  /* 0x0810801000237882 */ /* 0x000fe20000000000 */
[----:B------:R-:W-:Y:S01]  /*d440*/  UIADD3 UR76, UPT, UPT, UR6, 0x80, URZ ;  /* 0x00000080064c7890 */ /* 0x000fe2000fffe0ff */
[----:B------:R2:W-:Y:S01]  /*d450*/  UTCHMMA gdesc[UR56], gdesc[UR50], tmem[UR74], tmem[UR34], idesc[UR35], !UPT ;  /* 0x00ff2232380075ea */ /* 0x0005e2000f80004a */
[----:B------:R-:W-:Y:S02]  /*d460*/  UIADD3 UR75, UPT, UPT, UR6, 0x80, URZ ;  /* 0x00000080064b7890 */ /* 0x000fe4000fffe0ff */
[----:B0-----:R-:W-:-:S02]  /*d470*/  UIADD3.64 UR58, UPT, UPT, UR52, 0x500, URZ ;  /* 0x00000500343a7897 */ /* 0x001fc4000fffe0ff */
[----:B------:R-:W-:Y:S02]  /*d480*/  UIADD3.64 UR44, UPT, UPT, UR52, 0x780, URZ ;  /* 0x00000780342c7897 */ /* 0x000fe4000fffe0ff */
[----:B-1----:R-:W-:Y:S01]  /*d490*/  UIADD3.64 UR62, UPT, UPT, UR52, 0x800, URZ ;  /* 0x00000800343e7897 */ /* 0x002fe2000fffe0ff */
[----:B------:R-:W-:Y:S01]  /*d4a0*/  UMOV UR26, 0x0 ;  /* 0x00000000001a7882 */ /* 0x000fe20000000000 */
[----:B------:R-:W-:Y:S01]  /*d4b0*/  UMOV UR27, 0x8108010 ;  /* 0x08108010001b7882 */ /* 0x000fe20000000000 */
[----:B------:R-:W-:Y:S01]  /*d4c0*/  UIADD3 UR73, UPT, UPT, UR6, 0x80, URZ ;  /* 0x0000008006497890 */ /* 0x000fe2000fffe0ff */
[----:B------:R0:W-:Y:S01]  /*d4d0*/  UTCHMMA gdesc[UR20], gdesc[UR54], tmem[UR71], tmem[UR26], idesc[UR27], UPT ;  /* 0x00ff1a36140075ea */ /* 0x0001e2000b800047 */
[----:B------:R-:W-:Y:S02]  /*d4e0*/  UIADD3.64 UR40, UPT, UPT, UR52, 0x880, URZ ;  /* 0x0000088034287897 */ /* 0x000fe4000fffe0ff */
[----:B------:R-:W-:Y:S02]  /*d4f0*/  UIADD3 UR72, UPT, UPT, UR6, 0x80, URZ ;  /* 0x0000008006487890 */ /* 0x000fe4000fffe0ff */
[----:B--2---:R-:W-:-:S02]  /*d500*/  UIADD3.64 UR56, UPT, UPT, UR52, 0x900, URZ ;  /* 0x0000090034387897 */ /* 0x004fc4000fffe0ff */
[----:B------:R-:W-:Y:S02]  /*d510*/  UIADD3 UR70, UPT, UPT, UR6, 0xc0, URZ ;  /* 0x000000c006467890 */ /* 0x000fe4000fffe0ff */
[----:B------:R-:W-:Y:S01]  /*d520*/  UIADD3.64 UR34, UPT, UPT, UR52, 0xb80, URZ ;  /* 0x00000b8034227897 */ /* 0x000fe2000fffe0ff */
[----:B------:R-:W-:Y:S01]  /*d530*/  UMOV UR18, 0x0 ;  /* 0x0000000000127882 */ /* 0x000fe20000000000 */
[----:B------:R-:W-:Y:S01]  /*d540*/  UMOV UR19, 0x8108010 ;  /* 0x0810801000137882 */ /* 0x000fe20000000000 */
[----:B------:R-:W-:Y:S01]  /*d550*/  UIADD3 UR69, UPT, UPT, UR6, 0xc0, URZ ;  /* 0x000000c006457890 */ /* 0x000fe2000fffe0ff */
[----:B------:R1:W-:Y:S01]  /*d560*/  UTCHMMA gdesc[UR28], gdesc[UR60], tmem[UR68], tmem[UR18], idesc[UR19], UPT ;  /* 0x00ff123c1c0075ea */ /* 0x0003e2000b800044 */
[----:B0-----:R-:W-:Y:S01]  /*d570*/  UIADD3.64 UR26, UPT, UPT, UR52, 0xc00, URZ ;  /* 0x00000c00341a7897 */ /* 0x001fe2000fffe0ff */
[----:B------:R-:W-:Y:S01]  /*d580*/  UMOV UR46, 0x0 ;  /* 0x00000000002e7882 */ /* 0x000fe20000000000 */
[----:B------:R-:W-:Y:S01]  /*d590*/  UMOV UR47, 0x8108010 ;  /* 0x08108010002f7882 */ /* 0x000fe20000000000 */
[----:B------:R-:W-:Y:S01]  /*d5a0*/  UIADD3 UR67, UPT, UPT, UR6, 0xc0, URZ ;  /* 0x000000c006437890 */ /* 0x000fe2000fffe0ff */
[----:B------:R1:W-:Y:S01]  /*d5b0*/  UTCHMMA gdesc[UR58], gdesc[UR64], tmem[UR77], tmem[UR46], idesc[UR47], UPT ;  /* 0x00ff2e403a0075ea */ /* 0x0003e2000b80004d */
[----:B------:R-:W-:Y:S01]  /*d5c0*/  UIADD3.64 UR20, UPT, UPT, UR52, 0xc80, URZ ;  /* 0x00000c8034147897 */ /* 0x000fe2000fffe0ff */
[----:B------:R-:W-:Y:S01]  /*d5d0*/  UMOV UR42, 0x0 ;  /* 0x00000000002a7882 */ /* 0x000fe20000000000 */
[----:B------:R-:W-:Y:S01]  /*d5e0*/  UMOV UR43, 0x8108010 ;  /* 0x08108010002b7882 */ /* 0x000fe20000000000 */
[----:B------:R-:W-:Y:S01]  /*d5f0*/  UIADD3 UR66, UPT, UPT, UR6, 0xc0, URZ ;  /* 0x000000c006427890 */ /* 0x000fe2000fffe0ff */
[----:B------:R1:W-:Y:S01]  /*d600*/  UTCHMMA gdesc[UR44], gdesc[UR50], tmem[UR76], tmem[UR42], idesc[UR43], !UPT ;  /* 0x00ff2a322c0075ea */ /* 0x0003e2000f80004c */
[----:B------:R-:W-:Y:S01]  /*d610*/  UIADD3.64 UR52, UPT, UPT, UR52, 0xd00, URZ ;  /* 0x00000d0034347897 */ /* 0x000fe2000fffe0ff */
[----:B------:R-:W-:Y:S01]  /*d620*/  UMOV UR38, 0x0 ;  /* 0x0000000000267882 */ /* 0x000fe20000000000 */
[----:B------:R-:W-:Y:S01]  /*d630*/  UMOV UR39, 0x8108010 ;  /* 0x0810801000277882 */ /* 0x000fe20000000000 */
[----:B------:R-:W-:Y:S01]  /*d640*/  UMOV UR36, 0x0 ;  /* 0x0000000000247882 */ /* 0x000fe20000000000 */
[----:B------:R-:W-:Y:S01]  /*d650*/  UMOV UR37, 0x8108010 ;  /* 0x0810801000257882 */ /* 0x000fe20000000000 */
[----:B------:R-:W-:Y:S01]  /*d660*/  UMOV UR32, 0x0 ;  /* 0x0000000000207882 */ /* 0x000fe20000000000 */
[----:B------:R-:W-:Y:S01]  /*d670*/  UMOV UR33, 0x8108010 ;  /* 0x0810801000217882 */ /* 0x000fe20000000000 */
[----:B------:R1:W-:Y:S01]  /*d680*/  UTCHMMA gdesc[UR62], gdesc[UR54], tmem[UR75], tmem[UR38], idesc[UR39], UPT ;  /* 0x00ff26363e0075ea */ /* 0x0003e2000b80004b */
        /* <DEDUP_REMOVED lines=8> */
[----:B------:R1:W-:Y:S01]  /*d710*/  UTCHMMA gdesc[UR34], gdesc[UR50], tmem[UR70], tmem[UR30], idesc[UR31], !UPT ;  /* 0x00ff1e32220075ea */ /* 0x0003e2000f800046 */
[----:B------:R-:W-:Y:S01]  /*d720*/  UMOV UR48, 0x0 ;  /* 0x0000000000307882 */ /* 0x000fe20000000000 */
[----:B------:R-:W-:Y:S01]  /*d730*/  UMOV UR49, 0x8108010 ;  /* 0x0810801000317882 */ /* 0x000fe20000000000 */
[----:B------:R1:W-:Y:S01]  /*d740*/  UTCHMMA gdesc[UR26], gdesc[UR54], tmem[UR69], tmem[UR24], idesc[UR25], UPT ;  /* 0x00ff18361a0075ea */ /* 0x0003e2000b800045 */
[----:B------:R1:W-:Y:S01]  /*d750*/  UTCHMMA gdesc[UR20], gdesc[UR60], tmem[UR67], tmem[UR22], idesc[UR23], UPT ;  /* 0x00ff163c140075ea */ /* 0x0003e2000b800043 */
[----:B------:R1:W-:Y:S01]  /*d760*/  UTCHMMA gdesc[UR52], gdesc[UR64], tmem[UR66], tmem[UR48], idesc[UR49], UPT ;  /* 0x00ff3040340075ea */ /* 0x0003e2000b800042 */
[----:B------:R1:W-:Y:S01]  /*d770*/  UTCBAR [UR11], URZ ;  /* 0x000000ff0b0073e9 */ /* 0x0003e200080000ff */
[----:B------:R-:W-:Y:S01]  /*d780*/  NOP ;  /* 0x0000000000007918 */ /* 0x000fe20000000000 */
.L_x_6:
[----:B-1----:R-:W-:Y:S01]  /*d790*/  UMOV UR18, UR14 ;  /* 0x0000000e00127c82 */ /* 0x002fe20008000000 */
[----:B------:R-:W-:Y:S01]  /*d7a0*/  UMOV UR19, UR15 ;  /* 0x0000000f00137c82 */ /* 0x000fe20008000000 */
[----:B------:R-:W-:Y:S01]  /*d7b0*/  IMAD.MOV.U32 R93, RZ, RZ, RZ ;  /* 0x000000ffff5d7224 */ /* 0x000fe200078e00ff */
[----:B------:R-:W-:Y:S06]  /*d7c0*/  @!P3 BRA `(.L_x_7) ;  /* 0x000001540084b947 */ /* 0x000fec0003800000 */
[----:B------:R-:W-:Y:S01]  /*d7d0*/  SHF.R.S32.HI R3, RZ, 0x1f, R91 ;  /* 0x0000001fff037819 */ /* 0x000fe2000001145b */
[C---:B------:R-:W-:Y:S01]  /*d7e0*/  IMAD.SHL.U32 R90, R91.reuse, 0x2, RZ ;  /* 0x000000025b5a7824 */ /* 0x040fe200078e00ff */
[----:B------:R-:W-:Y:S02]  /*d7f0*/  ULOP3.LUT UR14, UR9, 0x2000000, URZ, 0xfc, !UPT ;  /* 0x02000000090e7892 */ /* 0x000fe4000f8efcff */
[----:B------:R-:W-:Y:S01]  /*d800*/  SHF.L.U64.HI R3, R91, 0x1, R3 ;  /* 0x000000015b037819 */ /* 0x000fe20000010203 */
[----:B------:R-:W-:Y:S01]  /*d810*/  UIADD3.64 UR20, UPT, UPT, UR12, 0x80, URZ ;  /* 0x000000800c147897 */ /* 0x000fe2000fffe0ff */
[----:B------:R-:W-:Y:S01]  /*d820*/  SHF.R.S32.HI R91, RZ, 0x1f, R92 ;  /* 0x0000001fff5b7819 */ /* 0x000fe2000001145c */
[----:B------:R-:W-:Y:S02]  /*d830*/  UIADD3.64 UR22, UPT, UPT, UR18, 0x2, URZ ;  /* 0x0000000212167897 */ /* 0x000fe4000fffe0ff */
[----:B------:R-:W-:Y:S01]  /*d840*/  UIADD3.64 UR24, UPT, UPT, UR12, 0x100, URZ ;  /* 0x000001000c187897 */ /* 0x000fe2000fffe0ff */
[C---:B------:R-:W-:Y:S01]  /*d850*/  SHF.L.U64.HI R91, R92.reuse, 0x1, R91 ;  /* 0x000000015c5b7819 */ /* 0x040fe2000001025b */
[----:B------:R-:W-:Y:S01]  /*d860*/  IMAD.SHL.U32 R92, R92, 0x2, RZ ;  /* 0x000000025c5c7824 */ /* 0x000fe200078e00ff */
[----:B------:R-:W-:-:S02]  /*d870*/  UIADD3.64 UR26, UPT, UPT, UR18, 0x4, URZ ;  /* 0x00000004121a7897 */ /* 0x000fc4000fffe0ff */
[----:B------:R-:W-:Y:S02]  /*d880*/  UIADD3.64 UR28, UPT, UPT, UR12, 0x380, URZ ;  /* 0x000003800c1c7897 */ /* 0x000fe4000fffe0ff */
[----:B------:R-:W-:Y:S02]  /*d890*/  UIADD3.64 UR30, UPT, UPT, UR12, 0x400, URZ ;  /* 0x000004000c1e7897 */ /* 0x000fe4000fffe0ff */
[----:B------:R-:W-:Y:S02]  /*d8a0*/  UIADD3.64 UR32, UPT, UPT, UR12, 0x480, URZ ;  /* 0x000004800c207897 */ /* 0x000fe4000fffe0ff */
[----:B------:R-:W-:Y:S02]  /*d8b0*/  UIADD3.64 UR34, UPT, UPT, UR12, 0x500, URZ ;  /* 0x000005000c227897 */ /* 0x000fe4000fffe0ff */
[----:B------:R-:W-:Y:S02]  /*d8c0*/  UIADD3.64 UR36, UPT, UPT, UR12, 0x780, URZ ;  /* 0x000007800c247897 */ /* 0x000fe4000fffe0ff */
[----:B------:R-:W-:-:S02]  /*d8d0*/  UIADD3.64 UR38, UPT, UPT, UR12, 0x800, URZ ;  /* 0x000008000c267897 */ /* 0x000fc4000fffe0ff */
[----:B------:R-:W-:Y:S02]  /*d8e0*/  UIADD3.64 UR40, UPT, UPT, UR12, 0x880, URZ ;  /* 0x000008800c287897 */ /* 0x000fe4000fffe0ff */
[----:B------:R-:W-:Y:S02]  /*d8f0*/  UIADD3.64 UR42, UPT, UPT, UR12, 0x900, URZ ;  /* 0x000009000c2a7897 */ /* 0x000fe4000fffe0ff */
[----:B------:R-:W-:Y:S02]  /*d900*/  UIADD3.64 UR44, UPT, UPT, UR12, 0xb80, URZ ;  /* 0x00000b800c2c7897 */ /* 0x000fe4000fffe0ff */
[----:B------:R-:W-:Y:S02]  /*d910*/  UIADD3.64 UR46, UPT, UPT, UR12, 0xc00, URZ ;  /* 0x00000c000c2e7897 */ /* 0x000fe4000fffe0ff */
[----:B------:R-:W-:Y:S02]  /*d920*/  UIADD3.64 UR48, UPT, UPT, UR12, 0xc80, URZ ;  /* 0x00000c800c307897 */ /* 0x000fe4000fffe0ff */
[----:B------:R-:W-:Y:S01]  /*d930*/  UIADD3.64 UR50, UPT, UPT, UR12, 0xd00, URZ ;  /* 0x00000d000c327897 */ /* 0x000fe2000fffe0ff */
[----:B------:R-:W-:Y:S01]  /*d940*/  UMOV UR11, 0x1 ;  /* 0x00000001000b7882 */ /* 0x000fe20000000000 */
[----:B------:R-:W-:Y:S01]  /*d950*/  UMOV UR9, URZ ;  /* 0x000000ff00097c82 */ /* 0x000fe20008000000 */
[----:B------:R-:W-:Y:S01]  /*d960*/  UMOV UR52, UR10 ;  /* 0x0000000a00347c82 */ /* 0x000fe20008000000 */
[----:B------:R-:W-:-:S08]  /*d970*/  UMOV UR53, 0x40004040 ;  /* 0x4000404000357882 */ /* 0x000fd00000000000 */
.L_x_10:
[----:B------:R0:W-:Y:S04]  /*d980*/  STL.64 [R1+0xf20], R82 ;  /* 0x000f205201007387 */ /* 0x0001e80000100a00 */
[----:B------:R-:W-:Y:S04]  /*d990*/  STL.64 [R1+0xf18], R84 ;  /* 0x000f185401007387 */ /* 0x000fe80000100a00 */
[----:B------:R-:W-:Y:S04]  /*d9a0*/  STL.64 [R1+0xf10], R88 ;  /* 0x000f105801007387 */ /* 0x000fe80000100a00 */
[----:B------:R-:W-:Y:S01]  /*d9b0*/  STL.64 [R1+0xf08], R86 ;  /* 0x000f085601007387 */ /* 0x000fe20000100a00 */
[----:B0-----:R-:W-:-:S03]  /*d9c0*/  IADD3 R82, P4, PT, R8, R92, RZ ;  /* 0x0000005c08527210 */ /* 0x001fc60007f9e0ff */
[----:B------:R0:W-:Y:S02]  /*d9d0*/  STL.64 [R1+0xf00], R2 ;  /* 0x000f000201007387 */ /* 0x0001e40000100a00 */
[-C--:B0-----:R-:W-:Y:S02]  /*d9e0*/  IADD3 R3, P2, PT, R4, R92.reuse, RZ ;  /* 0x0000005c04037210 */ /* 0x081fe40007f5e0ff */
[----:B------:R-:W-:-:S03]  /*d9f0*/  IADD3 R2, P3, PT, R6, R92, RZ ;  /* 0x0000005c06027210 */ /* 0x000fc60007f7e0ff */
[----:B------:R0:W-:Y:S02]  /*da00*/  STL [R1+0xea4], R3 ;  /* 0x000ea40301007387 */ /* 0x0001e40000100800 */
[--C-:B------:R-:W-:Y:S02]  /*da10*/  IMAD.X R4, R7, 0x1, R91.reuse, P3 ;  /* 0x0000000107047824 */ /* 0x100fe400018e065b */
[----:B-1----:R1:W-:Y:S04]  /*da20*/  STL [R1+0xea8], R2 ;  /* 0x000ea80201007387 */ /* 0x0023e80000100800 */
[----:B------:R-:W-:Y:S01]  /*da30*/  STL [R1+0xeac], R82 ;  /* 0x000eac5201007387 */ /* 0x000fe20000100800 */
[----:B0-----:R-:W-:Y:S01]  /*da40*/  IADD3 R3, P5, PT, R10, R92, RZ ;  /* 0x0000005c0a037210 */ /* 0x001fe20007fbe0ff */
[----:B-1----:R-:W-:-:S04]  /*da50*/  IMAD.X R2, R5, 0x1, R91, P2 ;  /* 0x0000000105027824 */ /* 0x002fc800010e065b */
[----:B------:R0:W-:Y:S04]  /*da60*/  STL [R1+0xeb0], R3 ;  /* 0x000eb00301007387 */ /* 0x0001e80000100800 */
[----:B------:R1:W-:Y:S04]  /*da70*/  STL [R1+0xe74], R2 ;  /* 0x000e740201007387 */ /* 0x0003e80000100800 */
[----:B------:R2:W-:Y:S01]  /*da80*/  STL [R1+0xe78], R4 ;  /* 0x000e780401007387 */ /* 0x0005e20000100800 */
[--C-:B0-----:R-:W-:Y:S02]  /*da90*/  IMAD.X R3, R9, 0x1, R91.reuse, P4 ;  /* 0x0000000109037824 */ /* 0x101fe400020e065b */
[----:B-1----:R-:W-:-:S03]  /*daa0*/  IMAD.X R2, R11, 0x1, R91, P5 ;  /* 0x000000010b027824 */ /* 0x002fc600028e065b */
[----:B------:R0:W-:Y:S01]  /*dab0*/  STL [R1+0xe7c], R3 ;  /* 0x000e7c0301007387 */ /* 0x0001e20000100800 */
[----:B--2--5:R-:W-:-:S03]  /*dac0*/  IADD3 R4, P2, PT, R20, R92, RZ ;  /* 0x0000005c14047210 */ /* 0x024fc60007f5e0ff */
[----:B------:R1:W-:Y:S04]  /*dad0*/  STL [R1+0xe80], R2 ;  /* 0x000e800201007387 */ /* 0x0003e80000100800 */
[----:B------:R2:W-:Y:S01]  /*dae0*/  STL [R1+0xeb4], R4 ;  /* 0x000eb40401007387 */ /* 0x0005e20000100800 */
[-C--:B0-----:R-:W-:Y:S02]  /*daf0*/  IADD3 R3, P3, PT, R22, R92.reuse, RZ ;  /* 0x0000005c16037210 */ /* 0x081fe40007f7e0ff */
[----:B-1----:R-:W-:-:S03]  /*db00*/  IADD3 R2, P4, PT, R24, R92, RZ ;  /* 0x0000005c18027210 */ /* 0x002fc60007f9e0ff */
[----:B------:R0:W-:Y:S01]  /*db10*/  STL [R1+0xeb8], R3 ;  /* 0x000eb80301007387 */ /* 0x0001e20000100800 */
[----:B--2---:R-:W-:-:S03]  /*db20*/  IADD3 R4, P5, PT, R26, R92, RZ ;  /* 0x0000005c1a047210 */ /* 0x004fc60007fbe0ff */
[----:B------:R1:W-:Y:S04]  /*db30*/  STL [R1+0xebc], R2 ;  /* 0x000ebc0201007387 */ /* 0x0003e80000100800 */
[----:B------:R2:W-:Y:S01]  /*db40*/  STL [R1+0xec0], R4 ;  /* 0x000ec00401007387 */ /* 0x0005e20000100800 */
[--C-:B0-----:R-:W-:Y:S02]  /*db50*/  IMAD.X R3, R21, 0x1, R91.reuse, P2 ;  /* 0x0000000115037824 */ /* 0x101fe400010e065b */
[----:B-1----:R-:W-:-:S03]  /*db60*/  IMAD.X R2, R23, 0x1, R91, P3 ;  /* 0x0000000117027824 */ /* 0x002fc600018e065b */
[----:B------:R0:W-:Y:S01]  /*db70*/  STL [R1+0xe84], R3 ;  /* 0x000e840301007387 */ /* 0x0001e20000100800 */
[----:B--2---:R-:W-:-:S03]  /*db80*/  IMAD.X R4, R25, 0x1, R91, P4 ;  /* 0x0000000119047824 */ /* 0x004fc600020e065b */
[----:B------:R1:W-:Y:S04]  /*db90*/  STL [R1+0xe88], R2 ;  /* 0x000e880201007387 */ /* 0x0003e80000100800 */
[----:B------:R2:W-:Y:S01]  /*dba0*/  STL [R1+0xe8c], R4 ;  /* 0x000e8c0401007387 */ /* 0x0005e20000100800 */
[----:B0-----:R-:W-:Y:S01]  /*dbb0*/  IMAD.X R3, R27, 0x1, R91, P5 ;  /* 0x000000011b037824 */ /* 0x001fe200028e065b */
[----:B-1----:R-:W-:-:S04]  /*dbc0*/  IADD3 R2, P2, PT, R34, R92, RZ ;  /* 0x0000005c22027210 */ /* 0x002fc80007f5e0ff */
[----:B------:R0:W-:Y:S01]  /*dbd0*/  STL [R1+0xe90], R3 ;  /* 0x000e900301007387 */ /* 0x0001e20000100800 */
[----:B--2---:R-:W-:-:S03]  /*dbe0*/  IADD3 R4, P3, PT, R36, R92, RZ ;  /* 0x0000005c24047210 */ /* 0x004fc60007f7e0ff */
[----:B------:R1:W-:Y:S01]  /*dbf0*/  STL [R1+0xe14], R2 ;  /* 0x000e140201007387 */ /* 0x0003e20000100800 */
[----:B------:R-:W-:-:S03]  /*dc00*/  IMAD.X R34, R35, 0x1, R91, P2 ;  /* 0x0000000123227824 */ /* 0x000fc600010e065b */
[----:B------:R2:W-:Y:S01]  /*dc10*/  STL [R1+0xe18], R4 ;  /* 0x000e180401007387 */ /* 0x0005e20000100800 */
[----:B------:R-:W-:Y:S01]  /*dc20*/  IMAD.X R36, R37, 0x1, R91, P3 ;  /* 0x0000000125247824 */ /* 0x000fe200018e065b */
[-C--:B0-----:R-:W-:Y:S02]  /*dc30*/  IADD3 R3, P4, PT, R38, R92.reuse, RZ ;  /* 0x0000005c26037210 */ /* 0x081fe40007f9e0ff */
[----:B-1----:R-:W-:-:S03]  /*dc40*/  IADD3 R2, P5, PT, R40, R92, RZ ;  /* 0x0000005c28027210 */ /* 0x002fc60007fbe0ff */
[----:B------:R0:W-:Y:S01]  /*dc50*/  STL [R1+0xe1c], R3 ;  /* 0x000e1c0301007387 */ /* 0x0001e20000100800 */
[--C-:B------:R-:W-:Y:S01]  /*dc60*/  IMAD.X R38, R39, 0x1, R91.reuse, P4 ;  /* 0x0000000127267824 */ /* 0x100fe200020e065b */
[----:B--2---:R-:W-:Y:S02]  /*dc70*/  IADD3 R4, P3, PT, R44, R92, RZ ;  /* 0x0000005c2c047210 */ /* 0x004fe40007f7e0ff */
[----:B------:R-:W-:Y:S01]  /*dc80*/  STL [R1+0xf28], R34 ;  /* 0x000f282201007387 */ /* 0x000fe20000100800 */
[----:B------:R-:W-:-:S03]  /*dc90*/  IMAD.X R40, R41, 0x1, R91, P5 ;  /* 0x0000000129287824 */ /* 0x000fc600028e065b */
[----:B------:R1:W-:Y:S01]  /*dca0*/  STL [R1+0xe20], R2 ;  /* 0x000e200201007387 */ /* 0x0003e20000100800 */
[--C-:B------:R-:W-:Y:S01]  /*dcb0*/  IMAD.X R44, R45, 0x1, R91.reuse, P3 ;  /* 0x000000012d2c7824 */ /* 0x100fe200018e065b */
[-C--:B0-----:R-:W-:Y:S02]  /*dcc0*/  IADD3 R3, P4, PT, R46, R92.reuse, RZ ;  /* 0x0000005c2e037210 */ /* 0x081fe40007f9e0ff */
[----:B------:R-:W-:Y:S03]  /*dcd0*/  STL [R1+0xf2c], R36 ;  /* 0x000f2c2401007387 */ /* 0x000fe60000100800 */
[----:B------:R-:W-:Y:S01]  /*dce0*/  IMAD.X R46, R47, 0x1, R91, P4 ;  /* 0x000000012f2e7824 */ /* 0x000fe200020e065b */
[----:B------:R-:W-:Y:S01]  /*dcf0*/  STL [R1+0xf30], R38 ;  /* 0x000f302601007387 */ /* 0x000fe20000100800 */
[----:B-1----:R-:W-:-:S03]  /*dd00*/  IADD3 R2, P2, PT, R42, R92, RZ ;  /* 0x0000005c2a027210 */ /* 0x002fc60007f5e0ff */
[----:B------:R-:W-:Y:S02]  /*dd10*/  STL [R1+0xf34], R40 ;  /* 0x000f342801007387 */ /* 0x000fe40000100800 */
[----:B------:R-:W-:Y:S02]  /*dd20*/  IMAD.X R42, R43, 0x1, R91, P2 ;  /* 0x000000012b2a7824 */ /* 0x000fe400010e065b */
[----:B------:R0:W-:Y:S04]  /*dd30*/  STL [R1+0xe24], R2 ;  /* 0x000e240201007387 */ /* 0x0001e80000100800 */
[----:B------:R1:W-:Y:S04]  /*dd40*/  STL [R1+0xe28], R4 ;  /* 0x000e280401007387 */ /* 0x0003e80000100800 */
[----:B------:R2:W-:Y:S01]  /*dd50*/  STL [R1+0xe2c], R3 ;  /* 0x000e2c0301007387 */ /* 0x0005e20000100800 */
[----:B0-----:R-:W-:-:S03]  /*dd60*/  IADD3 R2, P5, PT, R48, R92, RZ ;  /* 0x0000005c30027210 */ /* 0x001fc60007fbe0ff */
[----:B------:R-:W-:Y:S01]  /*dd70*/  STL [R1+0xf38], R42 ;  /* 0x000f382a01007387 */ /* 0x000fe20000100800 */
[-C--:B-1----:R-:W-:Y:S01]  /*dd80*/  IADD3 R4, P3, PT, R52, R92.reuse, RZ ;  /* 0x0000005c34047210 */ /* 0x082fe20007f7e0ff */
[--C-:B------:R-:W-:Y:S02]  /*dd90*/  IMAD.X R48, R49, 0x1, R91.reuse, P5 ;  /* 0x0000000131307824 */ /* 0x100fe400028e065b */
[----:B------:R0:W-:Y:S01]  /*dda0*/  STL [R1+0xe30], R2 ;  /* 0x000e300201007387 */ /* 0x0001e20000100800 */
[----:B--2---:R-:W-:Y:S01]  /*ddb0*/  IADD3 R3, P4, PT, R54, R92, RZ ;  /* 0x0000005c36037210 */ /* 0x004fe20007f9e0ff */
[--C-:B------:R-:W-:Y:S02]  /*ddc0*/  IMAD.X R52, R53, 0x1, R91.reuse, P3 ;  /* 0x0000000135347824 */ /* 0x100fe400018e065b */
[----:B------:R-:W-:Y:S02]  /*ddd0*/  STL [R1+0xf3c], R44 ;  /* 0x000f3c2c01007387 */ /* 0x000fe40000100800 */
[----:B------:R-:W-:-:S02]  /*dde0*/  IMAD.X R54, R55, 0x1, R91, P4 ;  /* 0x0000000137367824 */ /* 0x000fc400020e065b */
[----:B------:R-:W-:Y:S01]  /*ddf0*/  STL [R1+0xf40], R46 ;  /* 0x000f402e01007387 */ /* 0x000fe20000100800 */
[----:B0-----:R-:W-:-:S05]  /*de00*/  IADD3 R2, P2, PT, R50, R92, RZ ;  /* 0x0000005c32027210 */ /* 0x001fca0007f5e0ff */
[----:B------:R0:W-:Y:S01]  /*de10*/  STL [R1+0xe34], R2 ;  /* 0x000e340201007387 */ /* 0x0001e20000100800 */
[----:B------:R-:W-:-:S03]  /*de20*/  IMAD.X R50, R51, 0x1, R91, P2 ;  /* 0x0000000133327824 */ /* 0x000fc600010e065b */
[----:B------:R1:W-:Y:S04]  /*de30*/  STL [R1+0xe38], R4 ;  /* 0x000e380401007387 */ /* 0x0003e80000100800 */
[----:B------:R2:W-:Y:S01]  /*de40*/  STL [R1+0xe3c], R3 ;  /* 0x000e3c0301007387 */ /* 0x0005e20000100800 */
[-C--:B0-----:R-:W-:Y:S02]  /*de50*/  IADD3 R2, P5, PT, R56, R92.reuse, RZ ;  /* 0x0000005c38027210 */ /* 0x081fe40007fbe0ff */
[----:B-1----:R-:W-:-:S03]  /*de60*/  IADD3 R4, P3, PT, R60, R92, RZ ;  /* 0x0000005c3c047210 */ /* 0x002fc60007f7e0ff */
[----:B------:R0:W-:Y:S01]  /*de70*/  STL [R1+0xe40], R2 ;  /* 0x000e400201007387 */ /* 0x0001e20000100800 */
[--C-:B------:R-:W-:Y:S01]  /*de80*/  IMAD.X R56, R57, 0x1, R91.reuse, P5 ;  /* 0x0000000139387824 */ /* 0x100fe200028e065b */
[----:B--2---:R-:W-:Y:S01]  /*de90*/  IADD3 R3, P4, PT, R62, R92, RZ ;  /* 0x0000005c3e037210 */ /* 0x004fe20007f9e0ff */
[----:B------:R-:W-:-:S04]  /*dea0*/  IMAD.X R60, R61, 0x1, R91, P3 ;  /* 0x000000013d3c7824 */ /* 0x000fc800018e065b */
[----:B------:R-:W-:Y:S01]  /*deb0*/  IMAD.X R62, R63, 0x1, R91, P4 ;  /* 0x000000013f3e7824 */ /* 0x000fe200020e065b */
        /* <DEDUP_REMOVED lines=8> */
[----:B------:R-:W-:Y:S01]  /*df40*/  IMAD.X R64, R65, 0x1, R91, P5 ;  /* 0x0000000141407824 */ /* 0x000fe200028e065b */
[-C--:B--2---:R-:W-:Y:S02]  /*df50*/  IADD3 R3, P4, PT, R70, R92.reuse, RZ ;  /* 0x0000005c46037210 */ /* 0x084fe40007f9e0ff */
[----:B0-----:R-:W-:-:S05]  /*df60*/  IADD3 R2, P2, PT, R66, R92, RZ ;  /* 0x0000005c42027210 */ /* 0x001fca0007f5e0ff */
[----:B------:R0:W-:Y:S01]  /*df70*/  STL [R1+0xe54], R2 ;  /* 0x000e540201007387 */ /* 0x0001e20000100800 */
[----:B------:R-:W-:-:S03]  /*df80*/  IMAD.X R66, R67, 0x1, R91, P2 ;  /* 0x0000000143427824 */ /* 0x000fc600010e065b */
[----:B------:R1:W-:Y:S01]  /*df90*/  STL [R1+0xe58], R4 ;  /* 0x000e580401007387 */ /* 0x0003e20000100800 */
[----:B0-----:R-:W-:-:S03]  /*dfa0*/  IADD3 R2, P5, PT, R72, R92, RZ ;  /* 0x0000005c48027210 */ /* 0x001fc60007fbe0ff */
[----:B-1----:R-:W2:Y:S01]  /*dfb0*/  LDL.LU.64 R4, [R1] ;  /* 0x0000000001047983 */ /* 0x002ea20000300a00 */
[--C-:B------:R-:W-:Y:S01]  /*dfc0*/  IMAD.X R68, R69, 0x1, R91.reuse, P3 ;  /* 0x0000000145447824 */ /* 0x100fe200018e065b */
[----:B------:R-:W-:Y:S01]  /*dfd0*/  IADD3 R6, P3, PT, R76, R92, RZ ;  /* 0x0000005c4c067210 */ /* 0x000fe20007f7e0ff */
[--C-:B------:R-:W-:Y:S01]  /*dfe0*/  IMAD.X R70, R71, 0x1, R91.reuse, P4 ;  /* 0x0000000147467824 */ /* 0x100fe200020e065b */
[----:B------:R0:W-:Y:S01]  /*dff0*/  STL [R1+0xe5c], R3 ;  /* 0x000e5c0301007387 */ /* 0x0001e20000100800 */
[----:B------:R-:W-:-:S03]  /*e000*/  IMAD.X R72, R73, 0x1, R91, P5 ;  /* 0x0000000149487824 */ /* 0x000fc600028e065b */
[----:B------:R1:W-:Y:S01]  /*e010*/  STL [R1+0xe60], R2 ;  /* 0x000e600201007387 */ /* 0x0003e20000100800 */
[-C--:B0-----:R-:W-:Y:S02]  /*e020*/  IADD3 R3, P4, PT, R78, R92.reuse, RZ ;  /* 0x0000005c4e037210 */ /* 0x081fe40007f9e0ff */
[----:B-1----:R-:W-:-:S05]  /*e030*/  IADD3 R2, P2, PT, R74, R92, RZ ;  /* 0x0000005c4a027210 */ /* 0x002fca0007f5e0ff */
[----:B------:R0:W-:Y:S04]  /*e040*/  STL [R1+0xe64], R2 ;  /* 0x000e640201007387 */ /* 0x0001e80000100800 */
[----:B------:R1:W-:Y:S01]  /*e050*/  STL [R1+0xe68], R6 ;  /* 0x000e680601007387 */ /* 0x0003e20000100800 */
[----:B0-----:R-:W-:-:S03]  /*e060*/  IADD3 R2, P5, PT, R80, R92, RZ ;  /* 0x0000005c50027210 */ /* 0x001fc60007fbe0ff */
[----:B-1----:R-:W3:Y:S04]  /*e070*/  LDL.LU.64 R6, [R1+0x8] ;  /* 0x0000080001067983 */ /* 0x002ee80000300a00 */
[----:B------:R-:W-:Y:S04]  /*e080*/  STL [R1+0xe6c], R3 ;  /* 0x000e6c0301007387 */ /* 0x000fe80000100800 */
[----:B------:R-:W4:Y:S04]  /*e090*/  LDL.LU.64 R26, [R1+0x10] ;  /* 0x00001000011a7983 */ /* 0x000f280000300a00 */
[----:B------:R0:W-:Y:S04]  /*e0a0*/  STL [R1+0xe70], R2 ;  /* 0x000e700201007387 */ /* 0x0001e80000100800 */
[----:B------:R-:W4:Y:S04]  /*e0b0*/  LDL.LU.64 R8, [R1+0x18] ;  /* 0x0000180001087983 */ /* 0x000f280000300a00 */
[----:B------:R-:W4:Y:S01]  /*e0c0*/  LDL.LU.64 R20, [R1+0x20] ;  /* 0x0000200001147983 */ /* 0x000f220000300a00 */
[--C-:B------:R-:W-:Y:S01]  /*e0d0*/  IMAD.X R74, R75, 0x1, R91.reuse, P2 ;  /* 0x000000014b4a7824 */ /* 0x100fe200010e065b */
[-C--:B0-----:R-:W-:Y:S01]  /*e0e0*/  IADD3 R2, P2, PT, R12, R92.reuse, RZ ;  /* 0x0000005c0c027210 */ /* 0x081fe20007f5e0ff */
[--C-:B------:R-:W-:Y:S01]  /*e0f0*/  IMAD.X R76, R77, 0x1, R91.reuse, P3 ;  /* 0x000000014d4c7824 */ /* 0x100fe200018e065b */
[-C--:B------:R-:W-:Y:S01]  /*e100*/  IADD3 R10, P3, PT, R14, R92.reuse, RZ ;  /* 0x0000005c0e0a7210 */ /* 0x080fe20007f7e0ff */
[--C-:B------:R-:W-:Y:S01]  /*e110*/  IMAD.X R78, R79, 0x1, R91.reuse, P4 ;  /* 0x000000014f4e7824 */ /* 0x100fe200020e065b */
[----:B------:R-:W-:Y:S01]  /*e120*/  IADD3 R3, P4, PT, R16, R92, RZ ;  /* 0x0000005c10037210 */ /* 0x000fe20007f9e0ff */
[--C-:B------:R-:W-:Y:S01]  /*e130*/  IMAD.X R80, R81, 0x1, R91.reuse, P5 ;  /* 0x0000000151507824 */ /* 0x100fe200028e065b */
[----:B------:R0:W-:Y:S01]  /*e140*/  STL [R1+0xec4], R2 ;  /* 0x000ec40201007387 */ /* 0x0001e20000100800 */
[----:B------:R-:W-:-:S03]  /*e150*/  IMAD.X R12, R13, 0x1, R91, P2 ;  /* 0x000000010d0c7824 */ /* 0x000fc600010e065b */
[----:B------:R1:W-:Y:S04]  /*e160*/  STL [R1+0xec8], R10 ;  /* 0x000ec80a01007387 */ /* 0x0003e80000100800 */
[----:B------:R-:W-:Y:S01]  /*e170*/  STL [R1+0xecc], R3 ;  /* 0x000ecc0301007387 */ /* 0x000fe20000100800 */
[----:B0-----:R-:W-:Y:S01]  /*e180*/  IADD3 R2, P5, PT, R18, R92, RZ ;  /* 0x0000005c12027210 */ /* 0x001fe20007fbe0ff */
[--C-:B------:R-:W-:Y:S02]  /*e190*/  IMAD.X R13, R15, 0x1, R91.reuse, P3 ;  /* 0x000000010f0d7824 */ /* 0x100fe400018e065b */
[----:B-1----:R-:W4:Y:S04]  /*e1a0*/  LDL.LU.64 R10, [R1+0x28] ;  /* 0x00002800010a7983 */ /* 0x002f280000300a00 */
[----:B------:R0:W-:Y:S01]  /*e1b0*/  STL [R1+0xed0], R2 ;  /* 0x000ed00201007387 */ /* 0x0001e20000100800 */
[----:B------:R-:W-:-:S03]  /*e1c0*/  IMAD.X R14, R19, 0x1, R91, P5 ;  /* 0x00000001130e7824 */ /* 0x000fc600028e065b */
[----:B0-----:R-:W4:Y:S04]  /*e1d0*/  LDL.LU.64 R2, [R1+0x30] ;  /* 0x0000300001027983 */ /* 0x001f280000300a00 */
[----:B------:R0:W-:Y:S04]  /*e1e0*/  STL [R1+0xe94], R12 ;  /* 0x000e940c01007387 */ /* 0x0001e80000100800 */
[----:B------:R-:W4:Y:S04]  /*e1f0*/  LDL.LU.64 R36, [R1+0x38] ;  /* 0x0000380001247983 */ /* 0x000f280000300a00 */
[----:B------:R-:W4:Y:S01]  /*e200*/  LDL.LU.64 R22, [R1+0x40] ;  /* 0x0000400001167983 */ /* 0x000f220000300a00 */
[----:B0-----:R-:W-:-:S03]  /*e210*/  IMAD.X R12, R17, 0x1, R91, P4 ;  /* 0x00000001110c7824 */ /* 0x001fc600020e065b */
[----:B------:R0:W-:Y:S04]  /*e220*/  STL [R1+0xe98], R13 ;  /* 0x000e980d01007387 */ /* 0x0001e80000100800 */
[----:B------:R1:W-:Y:S04]  /*e230*/  STL [R1+0xe9c], R12 ;  /* 0x000e9c0c01007387 */ /* 0x0003e80000100800 */
[----:B------:R1:W-:Y:S01]  /*e240*/  STL [R1+0xea0], R14 ;  /* 0x000ea00e01007387 */ /* 0x0003e20000100800 */
[-C--:B0-----:R-:W-:Y:S02]  /*e250*/  IADD3 R13, P2, PT, R28, R92.reuse, RZ ;  /* 0x0000005c1c0d7210 */ /* 0x081fe40007f5e0ff */
[----:B-1----:R-:W-:Y:S01]  /*e260*/  IADD3 R12, P3, PT, R30, R92, RZ ;  /* 0x0000005c1e0c7210 */ /* 0x002fe20007f7e0ff */
[----:B------:R-:W4:Y:S04]  /*e270*/  LDL.LU.64 R14, [R1+0xd8] ;  /* 0x0000d800010e7983 */ /* 0x000f280000300a00 */
[----:B------:R0:W-:Y:S04]  /*e280*/  STL [R1+0x6a8], R13 ;  /* 0x0006a80d01007387 */ /* 0x0001e80000100800 */
[----:B------:R-:W4:Y:S01]  /*e290*/  LDL.LU.64 R24, [R1+0xe0] ;  /* 0x0000e00001187983 */ /* 0x000f220000300a00 */
[----:B------:R-:W-:-:S02]  /*e2a0*/  IMAD.X R28, R29, 0x1, R91, P2 ;  /* 0x000000011d1c7824 */ /* 0x000fc400010e065b */
[----:B------:R-:W-:Y:S01]  /*e2b0*/  IMAD.X R30, R31, 0x1, R91, P3 ;  /* 0x000000011f1e7824 */ /* 0x000fe200018e065b */
[----:B------:R2:W-:Y:S01]  /*e2c0*/  STL [R1+0x6ac], R12 ;  /* 0x0006ac0c01007387 */ /* 0x0005e20000100800 */
[----:B0-----:R-:W-:-:S05]  /*e2d0*/  IADD3 R13, P4, PT, R32, R92, RZ ;  /* 0x0000005c200d7210 */ /* 0x001fca0007f9e0ff */
[----:B------:R4:W-:Y:S01]  /*e2e0*/  STL [R1+0x6b0], R13 ;  /* 0x0006b00d01007387 */ /* 0x0009e20000100800 */
[----:B------:R-:W-:Y:S01]  /*e2f0*/  IMAD.X R32, R33, 0x1, R91, P4 ;  /* 0x0000000121207824 */ /* 0x000fe200020e065b */
[----:B--2---:R-:W-:-:S05]  /*e300*/  IADD3 R12, P5, PT, R4, R92, RZ ;  /* 0x0000005c040c7210 */ /* 0x004fca0007fbe0ff */
[----:B------:R0:W-:Y:S01]  /*e310*/  STL [R1], R12 ;  /* 0x0000000c01007387 */ /* 0x0001e20000100800 */
[----:B------:R-:W-:Y:S01]  /*e320*/  IMAD.X R5, R5, 0x1, R91, P5 ;  /* 0x0000000105057824 */ /* 0x000fe200028e065b */
[----:B---3--:R-:W-:-:S05]  /*e330*/  IADD3 R4, P2, PT, R6, R92, RZ ;  /* 0x0000005c06047210 */ /* 0x008fca0007f5e0ff */
[----:B------:R1:W-:Y:S01]  /*e340*/  STL [R1+0x8], R4 ;  /* 0x0000080401007387 */ /* 0x0003e20000100800 */
[----:B------:R-:W-:Y:S01]  /*e350*/  IMAD.X R6, R7, 0x1, R91, P2 ;  /* 0x0000000107067824 */ /* 0x000fe200010e065b */
[----:B----4-:R-:W-:-:S05]  /*e360*/  IADD3 R13, P3, PT, R26, R92, RZ ;  /* 0x0000005c1a0d7210 */ /* 0x010fca0007f7e0ff */
[----:B------:R-:W-:Y:S01]  /*e370*/  STL [R1+0x10], R13 ;  /* 0x0000100d01007387 */ /* 0x000fe20000100800 */
[-C--:B0-----:R-:W-:Y:S02]  /*e380*/  IADD3 R12, P4, PT, R8, R92.reuse, RZ ;  /* 0x0000005c080c7210 */ /* 0x081fe40007f9e0ff */
[----:B-1----:R-:W-:-:S03]  /*e390*/  IADD3 R4, P5, PT, R20, R92, RZ ;  /* 0x0000005c14047210 */ /* 0x002fc60007fbe0ff */
[----:B------:R-:W-:Y:S04]  /*e3a0*/  STL [R1+0x18], R12 ;  /* 0x0000180c01007387 */ /* 0x000fe80000100800 */
[----:B------:R-:W2:Y:S01]  /*e3b0*/  LDL.LU.64 R16, [R1+0xe8] ;  /* 0x0000e80001107983 */ /* 0x000ea20000300a00 */
[--C-:B------:R-:W-:Y:S02]  /*e3c0*/  IMAD.X R7, R27, 0x1, R91.reuse, P3 ;  /* 0x000000011b077824 */ /* 0x100fe400018e065b */
[--C-:B------:R-:W-:Y:S01]  /*e3d0*/  IMAD.X R8, R9, 0x1, R91.reuse, P4 ;  /* 0x0000000109087824 */ /* 0x100fe200020e065b */
[----:B------:R0:W-:Y:S04]  /*e3e0*/  STL [R1+0x20], R4 ;  /* 0x0000200401007387 */ /* 0x0001e80000100800 */
[----:B------:R-:W3:Y:S01]  /*e3f0*/  LDL.LU.64 R34, [R1+0xf0] ;  /* 0x0000f00001227983 */ /* 0x000ee20000300a00 */
[----:B------:R-:W-:-:S03]  /*e400*/  IMAD.X R9, R21, 0x1, R91, P5 ;  /* 0x0000000115097824 */ /* 0x000fc600028e065b */
[----:B------:R-:W4:Y:S04]  /*e410*/  LDL.LU.64 R18, [R1+0xf8] ;  /* 0x0000f80001127983 */ /* 0x000f280000300a00 */
[----:B------:R-:W4:Y:S01]  /*e420*/  LDL.LU.64 R26, [R1+0x100] ;  /* 0x00010000011a7983 */ /* 0x000f220000300a00 */
[----:B0-----:R-:W-:-:S03]  /*e430*/  IADD3 R4, P2, PT, R10, R92, RZ ;  /* 0x0000005c0a047210 */ /* 0x001fc60007f5e0ff */
[----:B------:R-:W4:Y:S02]  /*e440*/  LDL.LU.64 R20, [R1+0x108] ;  /* 0x0001080001147983 */ /* 0x000f240000300a00 */
[----:B------:R-:W-:Y:S02]  /*e450*/  IMAD.X R10, R11, 0x1, R91, P2 ;  /* 0x000000010b0a7824 */ /* 0x000fe400010e065b */
[----:B------:R0:W-:Y:S01]  /*e460*/  STL [R1+0x28], R4 ;  /* 0x0000280401007387 */ /* 0x0001e20000100800 */
[----:B------:R-:W-:-:S05]  /*e470*/  IADD3 R13, P3, PT, R2, R92, RZ ;  /* 0x0000005c020d7210 */ /* 0x000fca0007f7e0ff */
[----:B------:R1:W-:Y:S01]  /*e480*/  STL [R1+0x30], R13 ;  /* 0x0000300d01007387 */ /* 0x0003e20000100800 */
[----:B------:R-:W-:Y:S01]  /*e490*/  IMAD.X R11, R3, 0x1, R91, P3 ;  /* 0x00000001030b7824 */ /* 0x000fe200018e065b */
[-C--:B------:R-:W-:Y:S02]  /*e4a0*/  IADD3 R12, P4, PT, R36, R92.reuse, RZ ;  /* 0x0000005c240c7210 */ /* 0x080fe40007f9e0ff */
[----:B0-----:R-:W-:-:S03]  /*e4b0*/  IADD3 R4, P5, PT, R22, R92, RZ ;  /* 0x0000005c16047210 */ /* 0x001fc60007fbe0ff */
[----:B------:R0:W-:Y:S04]  /*e4c0*/  STL [R1+0x38], R12 ;  /* 0x0000380c01007387 */ /* 0x0001e80000100800 */
[----:B------:R0:W-:Y:S04]  /*e4d0*/  STL [R1+0x40], R4 ;  /* 0x0000400401007387 */ /* 0x0001e80000100800 */
[----:B------:R-:W4:Y:S01]  /*e4e0*/  LDL.LU.64 R2, [R1+0x110] ;  /* 0x0001100001027983 */ /* 0x000f220000300a00 */
[--C-:B-1----:R-:W-:Y:S02]  /*e4f0*/  IMAD.X R13, R23, 0x1, R91.reuse, P5 ;  /* 0x00000001170d7824 */ /* 0x102fe400028e065b */
[----:B0-----:R-:W-:Y:S01]  /*e500*/  IMAD.X R12, R37, 0x1, R91, P4 ;  /* 0x00000001250c7824 */ /* 0x001fe200020e065b */
[----:B------:R-:W-:-:S05]  /*e510*/  IADD3 R4, P2, PT, R14, R92, RZ ;  /* 0x0000005c0e047210 */ /* 0x000fca0007f5e0ff */
[----:B------:R3:W-:Y:S01]  /*e520*/  STL [R1+0xd8], R4 ;  /* 0x0000d80401007387 */ /* 0x0007e20000100800 */
[----:B------:R-:W-:Y:S01]  /*e530*/  IMAD.X R14, R15, 0x1, R91, P2 ;  /* 0x000000010f0e7824 */ /* 0x000fe200010e065b */
[----:B------:R-:W-:-:S05]  /*e540*/  IADD3 R23, P3, PT, R24, R92, RZ ;  /* 0x0000005c18177210 */ /* 0x000fca0007f7e0ff */
[----:B------:R-:W-:Y:S01]  /*e550*/  STL [R1+0xe0], R23 ;  /* 0x0000e01701007387 */ /* 0x000fe20000100800 */
[----:B------:R-:W-:Y:S01]  /*e560*/  IMAD.X R15, R25, 0x1, R91, P3 ;  /* 0x00000001190f7824 */ /* 0x000fe200018e065b */
[----:B--2---:R-:W-:-:S05]  /*e570*/  IADD3 R22, P4, PT, R16, R92, RZ ;  /* 0x0000005c10167210 */ /* 0x004fca0007f9e0ff */
[----:B------:R0:W-:Y:S01]  /*e580*/  STL [R1+0xe8], R22 ;  /* 0x0000e81601007387 */ /* 0x0001e20000100800 */
[----:B---3--:R-:W-:-:S03]  /*e590*/  IADD3 R4, P5, PT, R34, R92, RZ ;  /* 0x0000005c22047210 */ /* 0x008fc60007fbe0ff */
[----:B0-----:R-:W2:Y:S04]  /*e5a0*/  LDL.LU.64 R22, [R1+0x118] ;  /* 0x0001180001167983 */ /* 0x001ea80000300a00 */
[----:B------:R4:W-:Y:S04]  /*e5b0*/  STL [R1+0xf0], R4 ;  /* 0x0000f00401007387 */ /* 0x0009e80000100800 */
[----:B------:R-:W3:Y:S04]  /*e5c0*/  LDL.LU.64 R40, [R1+0x120] ;  /* 0x0001200001287983 */ /* 0x000ee80000300a00 */
[----:B------:R-:W3:Y:S01]  /*e5d0*/  LDL.LU.64 R24, [R1+0x128] ;  /* 0x0001280001187983 */ /* 0x000ee20000300a00 */
[----:B------:R-:W-:-:S03]  /*e5e0*/  IMAD.X R16, R17, 0x1, R91, P4 ;  /* 0x0000000111107824 */ /* 0x000fc600020e065b */
[----:B------:R-:W3:Y:S01]  /*e5f0*/  LDL.LU.64 R38, [R1+0x130] ;  /* 0x0001300001267983 */ /* 0x000ee20000300a00 */
[-C--:B----4-:R-:W-:Y:S01]  /*e600*/  IADD3 R4, P2, PT, R18, R92.reuse, RZ ;  /* 0x0000005c12047210 */ /* 0x090fe20007f5e0ff */
[--C-:B------:R-:W-:Y:S01]  /*e610*/  IMAD.X R17, R35, 0x1, R91.reuse, P5 ;  /* 0x0000000123117824 */ /* 0x100fe200028e065b */
[-C--:B------:R-:W-:Y:S02]  /*e620*/  IADD3 R31, P3, PT, R26, R92.reuse, RZ ;  /* 0x0000005c1a1f7210 */ /* 0x080fe40007f7e0ff */
[----:B------:R-:W-:Y:S01]  /*e630*/  IADD3 R29, P4, PT, R20, R92, RZ ;  /* 0x0000005c141d7210 */ /* 0x000fe20007f9e0ff */
[----:B------:R0:W-:Y:S01]  /*e640*/  STL [R1+0xf8], R4 ;  /* 0x0000f80401007387 */ /* 0x0001e20000100800 */
[--C-:B------:R-:W-:Y:S02]  /*e650*/  IMAD.X R18, R19, 0x1, R91.reuse, P2 ;  /* 0x0000000113127824 */ /* 0x100fe400010e065b */
[--C-:B------:R-:W-:Y:S01]  /*e660*/  IMAD.X R19, R27, 0x1, R91.reuse, P3 ;  /* 0x000000011b137824 */ /* 0x100fe200018e065b */
[----:B------:R-:W-:Y:S01]  /*e670*/  STL [R1+0x100], R31 ;  /* 0x0001001f01007387 */ /* 0x000fe20000100800 */
[----:B------:R-:W-:-:S03]  /*e680*/  IMAD.X R20, R21, 0x1, R91, P4 ;  /* 0x0000000115147824 */ /* 0x000fc600020e065b */
[----:B------:R-:W-:Y:S01]  /*e690*/  STL [R1+0x108], R29 ;  /* 0x0001081d01007387 */ /* 0x000fe20000100800 */
[----:B0-----:R-:W-:-:S05]  /*e6a0*/  IADD3 R4, P5, PT, R2, R92, RZ ;  /* 0x0000005c02047210 */ /* 0x001fca0007fbe0ff */
[----:B------:R2:W-:Y:S04]  /*e6b0*/  STL [R1+0x110], R4 ;  /* 0x0001100401007387 */ /* 0x0005e80000100800 */
[----:B------:R-:W4:Y:S01]  /*e6c0*/  LDL.LU.64 R26, [R1+0x138] ;  /* 0x00013800011a7983 */ /* 0x000f220000300a00 */
[----:B------:R-:W-:-:S03]  /*e6d0*/  IMAD.X R21, R3, 0x1, R91, P5 ;  /* 0x0000000103157824 */ /* 0x000fc600028e065b */
[----:B------:R-:W4:Y:S04]  /*e6e0*/  LDL.LU.64 R36, [R1+0x140] ;  /* 0x0001400001247983 */ /* 0x000f280000300a00 */
[----:B------:R-:W4:Y:S04]  /*e6f0*/  LDL.LU.64 R34, [R1+0x148] ;  /* 0x0001480001227983 */ /* 0x000f280000300a00 */
[----:B------:R-:W4:Y:S01]  /*e700*/  LDL.LU.64 R2, [R1+0x150] ;  /* 0x0001500001027983 */ /* 0x000f220000300a00 */
[----:B--2---:R-:W-:-:S05]  /*e710*/  IADD3 R4, P2, PT, R22, R92, RZ ;  /* 0x0000005c16047210 */ /* 0x004fca0007f5e0ff */
[----:B------:R0:W-:Y:S01]  /*e720*/  STL [R1+0x118], R4 ;  /* 0x0001180401007387 */ /* 0x0001e20000100800 */
[----:B------:R-:W-:Y:S01]  /*e730*/  IMAD.X R22, R23, 0x1, R91, P2 ;  /* 0x0000000117167824 */ /* 0x000fe200010e065b */
[-C--:B---3--:R-:W-:Y:S02]  /*e740*/  IADD3 R31, P3, PT, R40, R92.reuse, RZ ;  /* 0x0000005c281f7210 */ /* 0x088fe40007f7e0ff */
[----:B------:R-:W-:-:S03]  /*e750*/  IADD3 R29, P4, PT, R24, R92, RZ ;  /* 0x0000005c181d7210 */ /* 0x000fc60007f9e0ff */
[----:B------:R-:W-:Y:S01]  /*e760*/  STL [R1+0x120], R31 ;  /* 0x0001201f01007387 */ /* 0x000fe20000100800 */
[--C-:B------:R-:W-:Y:S01]  /*e770*/  IMAD.X R23, R41, 0x1, R91.reuse, P3 ;  /* 0x0000000129177824 */ /* 0x100fe200018e065b */
[----:B0-----:R-:W-:Y:S02]  /*e780*/  IADD3 R4, P5, PT, R38, R92, RZ ;  /* 0x0000005c26047210 */ /* 0x001fe40007fbe0ff */
[----:B------:R-:W-:Y:S01]  /*e790*/  STL [R1+0x128], R29 ;  /* 0x0001281d01007387 */ /* 0x000fe20000100800 */
[----:B------:R-:W-:-:S03]  /*e7a0*/  IMAD.X R24, R25, 0x1, R91, P4 ;  /* 0x0000000119187824 */ /* 0x000fc600020e065b */
[----:B------:R4:W-:Y:S01]  /*e7b0*/  STL [R1+0x130], R4 ;  /* 0x0001300401007387 */ /* 0x0009e20000100800 */
[----:B------:R-:W-:-:S03]  /*e7c0*/  IMAD.X R25, R39, 0x1, R91, P5 ;  /* 0x0000000127197824 */ /* 0x000fc600028e065b */
[----:B------:R-:W2:Y:S04]  /*e7d0*/  LDL.LU.64 R46, [R1+0x48] ;  /* 0x00004800012e7983 */ /* 0x000ea80000300a00 */
[----:B------:R-:W3:Y:S04]  /*e7e0*/  LDL.LU.64 R44, [R1+0x50] ;  /* 0x00005000012c7983 */ /* 0x000ee80000300a00 */
[----:B------:R-:W3:Y:S04]  /*e7f0*/  LDL.LU.64 R42, [R1+0x58] ;  /* 0x00005800012a7983 */ /* 0x000ee80000300a00 */
[----:B------:R-:W3:Y:S01]  /*e800*/  LDL.LU.64 R40, [R1+0x60] ;  /* 0x0000600001287983 */ /* 0x000ee20000300a00 */
[----:B----4-:R-:W-:-:S02]  /*e810*/  IADD3 R4, P2, PT, R26, R92, RZ ;  /* 0x0000005c1a047210 */ /* 0x010fc40007f5e0ff */
[----:B------:R-:W-:-:S03]  /*e820*/  IADD3 R31, P3, PT, R36, R92, RZ ;  /* 0x0000005c241f7210 */ /* 0x000fc60007f7e0ff */
[----:B------:R0:W-:Y:S01]  /*e830*/  STL [R1+0x138], R4 ;  /* 0x0001380401007387 */ /* 0x0001e20000100800 */
[--C-:B------:R-:W-:Y:S01]  /*e840*/  IMAD.X R26, R27, 0x1, R91.reuse, P2 ;  /* 0x000000011b1a7824 */ /* 0x100fe200010e065b */
[----:B------:R-:W-:Y:S02]  /*e850*/  IADD3 R29, P4, PT, R34, R92, RZ ;  /* 0x0000005c221d7210 */ /* 0x000fe40007f9e0ff */
[----:B------:R-:W-:Y:S01]  /*e860*/  STL [R1+0x140], R31 ;  /* 0x0001401f01007387 */ /* 0x000fe20000100800 */
[----:B------:R-:W-:-:S03]  /*e870*/  IMAD.X R27, R37, 0x1, R91, P3 ;  /* 0x00000001251b7824 */ /* 0x000fc600018e065b */
[----:B------:R-:W-:Y:S01]  /*e880*/  STL [R1+0x6b4], R29 ;  /* 0x0006b41d01007387 */ /* 0x000fe20000100800 */
[----:B0-----:R-:W-:-:S05]  /*e890*/  IADD3 R4, P5, PT, R2, R92, RZ ;  /* 0x0000005c02047210 */ /* 0x001fca0007fbe0ff */
[----:B------:R0:W-:Y:S01]  /*e8a0*/  STL [R1+0x708], R4 ;  /* 0x0007080401007387 */ /* 0x0001e20000100800 */
[----:B------:R-:W-:-:S03]  /*e8b0*/  IMAD.X R2, R3, 0x1, R91, P5 ;  /* 0x0000000103027824 */ /* 0x000fc600028e065b */
[----:B------:R-:W4:Y:S01]  /*e8c0*/  LDL.LU.64 R38, [R1+0x158] ;  /* 0x0001580001267983 */ /* 0x000f220000300a00 */
[----:B0-----:R-:W-:-:S05]  /*e8d0*/  IMAD.X R4, R35, 0x1, R91, P4 ;  /* 0x0000000123047824 */ /* 0x001fca00020e065b */
[----:B------:R-:W-:Y:S04]  /*e8e0*/  STL [R1+0x148], R4 ;  /* 0x0001480401007387 */ /* 0x000fe80000100800 */
[----:B------:R-:W4:Y:S04]  /*e8f0*/  LDL.LU.64 R36, [R1+0x160] ;  /* 0x0001600001247983 */ /* 0x000f280000300a00 */
[----:B------:R0:W-:Y:S04]  /*e900*/  STL [R1+0x150], R2 ;  /* 0x0001500201007387 */ /* 0x0001e80000100800 */
[----:B------:R-:W4:Y:S04]  /*e910*/  LDL.LU.64 R34, [R1+0x168] ;  /* 0x0001680001227983 */ /* 0x000f280000300a00 */
[----:B0-----:R-:W4:Y:S01]  /*e920*/  LDL.LU.64 R2, [R1+0x170] ;  /* 0x0001700001027983 */ /* 0x001f220000300a00 */
[----:B--2---:R-:W-:-:S02]  /*e930*/  IADD3 R29, P2, PT, R46, R92, RZ ;  /* 0x0000005c2e1d7210 */ /* 0x004fc40007f5e0ff */
[----:B---3--:R-:W-:-:S03]  /*e940*/  IADD3 R4, P3, PT, R44, R92, RZ ;  /* 0x0000005c2c047210 */ /* 0x008fc60007f7e0ff */
[----:B------:R0:W-:Y:S01]  /*e950*/  STL [R1+0x70c], R29 ;  /* 0x00070c1d01007387 */ /* 0x0001e20000100800 */
[----:B------:R-:W-:-:S03]  /*e960*/  IADD3 R31, P4, PT, R42, R92, RZ ;  /* 0x0000005c2a1f7210 */ /* 0x000fc60007f9e0ff */
[----:B------:R1:W-:Y:S01]  /*e970*/  STL [R1+0x710], R4 ;  /* 0x0007100401007387 */ /* 0x0003e20000100800 */
[----:B0-----:R-:W-:-:S03]  /*e980*/  IADD3 R29, P5, PT, R40, R92, RZ ;  /* 0x0000005c281d7210 */ /* 0x001fc60007fbe0ff */
[----:B------:R0:W-:Y:S01]  /*e990*/  STL [R1+0x714], R31 ;  /* 0x0007141f01007387 */ /* 0x0001e20000100800 */
[----:B-1----:R-:W-:-:S03]  /*e9a0*/  IMAD.X R4, R47, 0x1, R91, P2 ;  /* 0x000000012f047824 */ /* 0x002fc600010e065b */
[----:B------:R1:W-:Y:S01]  /*e9b0*/  STL [R1+0xae0], R29 ;  /* 0x000ae01d01007387 */ /* 0x0003e20000100800 */
[----:B0-----:R-:W-:-:S03]  /*e9c0*/  IMAD.X R31, R45, 0x1, R91, P3 ;  /* 0x000000012d1f7824 */ /* 0x001fc600018e065b */
[----:B------:R0:W-:Y:S01]  /*e9d0*/  STL [R1+0x48], R4 ;  /* 0x0000480401007387 */ /* 0x0001e20000100800 */
[----:B-1----:R-:W-:-:S03]  /*e9e0*/  IMAD.X R29, R43, 0x1, R91, P4 ;  /* 0x000000012b1d7824 */ /* 0x002fc600020e065b */
[----:B------:R-:W-:Y:S04]  /*e9f0*/  STL [R1+0x50], R31 ;  /* 0x0000501f01007387 */ /* 0x000fe80000100800 */
[----:B------:R-:W2:Y:S01]  /*ea00*/  LDL.LU.64 R46, [R1+0x178] ;  /* 0x00017800012e7983 */ /* 0x000ea20000300a00 */
[----:B0-----:R-:W-:-:S03]  /*ea10*/  IMAD.X R4, R41, 0x1, R91, P5 ;  /* 0x0000000129047824 */ /* 0x001fc600028e065b */
[----:B------:R-:W-:Y:S04]  /*ea20*/  STL [R1+0x58], R29 ;  /* 0x0000581d01007387 */ /* 0x000fe80000100800 */
[----:B------:R-:W3:Y:S04]  /*ea30*/  LDL.LU.64 R44, [R1+0x180] ;  /* 0x00018000012c7983 */ /* 0x000ee80000300a00 */
[----:B------:R4:W-:Y:S04]  /*ea40*/  STL [R1+0x60], R4 ;  /* 0x0000600401007387 */ /* 0x0009e80000100800 */
[----:B------:R-:W3:Y:S04]  /*ea50*/  LDL.LU.64 R42, [R1+0x188] ;  /* 0x00018800012a7983 */ /* 0x000ee80000300a00 */
[----:B------:R-:W3:Y:S01]  /*ea60*/  LDL.LU.64 R40, [R1+0x190] ;  /* 0x0001900001287983 */ /* 0x000ee20000300a00 */
[----:B----4-:R-:W-:-:S02]  /*ea70*/  IADD3 R4, P2, PT, R38, R92, RZ ;  /* 0x0000005c26047210 */ /* 0x010fc40007f5e0ff */
[----:B------:R-:W-:-:S03]  /*ea80*/  IADD3 R31, P3, PT, R36, R92, RZ ;  /* 0x0000005c241f7210 */ /* 0x000fc60007f7e0ff */
[----:B------:R0:W-:Y:S01]  /*ea90*/  STL [R1+0xae4], R4 ;  /* 0x000ae40401007387 */ /* 0x0001e20000100800 */
[----:B------:R-:W-:-:S03]  /*eaa0*/  IADD3 R29, P4, PT, R34, R92, RZ ;  /* 0x0000005c221d7210 */ /* 0x000fc60007f9e0ff */
[----:B------:R1:W-:Y:S01]  /*eab0*/  STL [R1+0xae8], R31 ;  /* 0x000ae81f01007387 */ /* 0x0003e20000100800 */
[----:B0-----:R-:W-:-:S03]  /*eac0*/  IADD3 R4, P5, PT, R2, R92, RZ ;  /* 0x0000005c02047210 */ /* 0x001fc60007fbe0ff */
[----:B------:R0:W-:Y:S01]  /*ead0*/  STL [R1+0xaec], R29 ;  /* 0x000aec1d01007387 */ /* 0x0001e20000100800 */
[----:B-1----:R-:W-:-:S03]  /*eae0*/  IMAD.X R31, R39, 0x1, R91, P2 ;  /* 0x00000001271f7824 */ /* 0x002fc600010e065b */
[----:B------:R1:W-:Y:S01]  /*eaf0*/  STL [R1+0xaf0], R4 ;  /* 0x000af00401007387 */ /* 0x0003e20000100800 */
[--C-:B------:R-:W-:Y:S02]  /*eb00*/  IMAD.X R2, R3, 0x1, R91.reuse, P5 ;  /* 0x0000000103027824 */ /* 0x100fe400028e065b */
[--C-:B0-----:R-:W-:Y:S01]  /*eb10*/  IMAD.X R29, R37, 0x1, R91.reuse, P3 ;  /* 0x00000001251d7824 */ /* 0x101fe200018e065b */
[----:B------:R-:W-:Y:S01]  /*eb20*/  STL [R1+0x158], R31 ;  /* 0x0001581f01007387 */ /* 0x000fe20000100800 */
[----:B-1----:R-:W-:-:S03]  /*eb30*/  IMAD.X R4, R35, 0x1, R91, P4 ;  /* 0x0000000123047824 */ /* 0x002fc600020e065b */
[----:B------:R-:W-:Y:S04]  /*eb40*/  STL [R1+0x160], R29 ;  /* 0x0001601d01007387 */ /* 0x000fe80000100800 */
[----:B------:R-:W4:Y:S04]  /*eb50*/  LDL.LU.64 R38, [R1+0x198] ;  /* 0x0001980001267983 */ /* 0x000f280000300a00 */
[----:B------:R-:W-:Y:S04]  /*eb60*/  STL [R1+0x168], R4 ;  /* 0x0001680401007387 */ /* 0x000fe80000100800 */
[----:B------:R-:W4:Y:S04]  /*eb70*/  LDL.LU.64 R36, [R1+0x1a0] ;  /* 0x0001a00001247983 */ /* 0x000f280000300a00 */
[----:B------:R0:W-:Y:S04]  /*eb80*/  STL [R1+0x170], R2 ;  /* 0x0001700201007387 */ /* 0x0001e80000100800 */
[----:B------:R-:W4:Y:S04]  /*eb90*/  LDL.LU.64 R34, [R1+0x1a8] ;  /* 0x0001a80001227983 */ /* 0x000f280000300a00 */
[----:B0-----:R-:W4:Y:S01]  /*eba0*/  LDL.LU.64 R2, [R1+0x1b0] ;  /* 0x0001b00001027983 */ /* 0x001f220000300a00 */
[----:B--2---:R-:W-:-:S05]  /*ebb0*/  IADD3 R29, P2, PT, R46, R92, RZ ;  /* 0x0000005c2e1d7210 */ /* 0x004fca0007f5e0ff */
[----:B------:R0:W-:Y:S01]  /*ebc0*/  STL [R1+0xaf4], R29 ;  /* 0x000af41d01007387 */ /* 0x0001e20000100800 */
[----:B---3--:R-:W-:-:S05]  /*ebd0*/  IADD3 R4, P3, PT, R44, R92, RZ ;  /* 0x0000005c2c047210 */ /* 0x008fca0007f7e0ff */
[----:B------:R1:W-:Y:S01]  /*ebe0*/  STL [R1+0xaf8], R4 ;  /* 0x000af80401007387 */ /* 0x0003e20000100800 */
[-C--:B------:R-:W-:Y:S02]  /*ebf0*/  IADD3 R31, P4, PT, R42, R92.reuse, RZ ;  /* 0x0000005c2a1f7210 */ /* 0x080fe40007f9e0ff */
        /* <DEDUP_REMOVED lines=55> */
[----:B----4-:R-:W-:-:S05]  /*ef70*/  IADD3 R4, P2, PT, R38, R92, RZ ;  /* 0x0000005c26047210 */ /* 0x010fca0007f5e0ff */
[----:B------:R0:W-:Y:S01]  /*ef80*/  STL [R1+0xb24], R4 ;  /* 0x000b240401007387 */ /* 0x0001e20000100800 */
[-C--:B------:R-:W-:Y:S02]  /*ef90*/  IADD3 R31, P3, PT, R36, R92.reuse, RZ ;  /* 0x0000005c241f7210 */ /* 0x080fe40007f7e0ff */
        /* <DEDUP_REMOVED lines=776> */
[----:B------:R-:W4:Y:S01]  /*12020*/  LDL.LU.64 R82, [R1+0x680] ;  /* 0x0006800001527983 */ /* 0x000f220000300a00 */
[----:B--2---:R-:W-:-:S05]  /*12030*/  IADD3 R2, P2, PT, R46, R92, RZ ;  /* 0x0000005c2e027210 */ /* 0x004fca0007f5e0ff */
[----:B------:R0:W-:Y:S01]  /*12040*/  STL [R1+0xdd4], R2 ;  /* 0x000dd40201007387 */ /* 0x0001e20000100800 */
[----:B---3--:R-:W-:-:S05]  /*12050*/  IADD3 R4, P3, PT, R44, R92, RZ ;  /* 0x0000005c2c047210 */ /* 0x008fca0007f7e0ff */
[----:B------:R-:W-:Y:S01]  /*12060*/  STL [R1+0xdd8], R4 ;  /* 0x000dd80401007387 */ /* 0x000fe20000100800 */
[----:B------:R-:W-:-:S03]  /*12070*/  IADD3 R3, P4, PT, R42, R92, RZ ;  /* 0x0000005c2a037210 */ /* 0x000fc60007f9e0ff */
[----:B------:R-:W2:Y:S01]  /*12080*/  LDL.LU.64 R84, [R1+0x688] ;  /* 0x0006880001547983 */ /* 0x000ea20000300a00 */
[----:B0-----:R-:W-:-:S03]  /*12090*/  IADD3 R2, P5, PT, R40, R92, RZ ;  /* 0x0000005c28027210 */ /* 0x001fc60007fbe0ff */
[----:B------:R-:W-:Y:S04]  /*120a0*/  STL [R1+0xddc], R3 ;  /* 0x000ddc0301007387 */ /* 0x000fe80000100800 */
[----:B------:R-:W3:Y:S04]  /*120b0*/  LDL.LU.64 R88, [R1+0x690] ;  /* 0x0006900001587983 */ /* 0x000ee80000300a00 */
[----:B------:R0:W-:Y:S04]  /*120c0*/  STL [R1+0xde0], R2 ;  /* 0x000de00201007387 */ /* 0x0001e80000100800 */
[----:B------:R-:W3:Y:S04]  /*120d0*/  LDL.LU.64 R86, [R1+0x698] ;  /* 0x0006980001567983 */ /* 0x000ee80000300a00 */
[----:B0-----:R-:W3:Y:S01]  /*120e0*/  LDL.LU.64 R2, [R1+0x6a0] ;  /* 0x0006a00001027983 */ /* 0x001ee20000300a00 */
[----:B------:R-:W-:-:S02]  /*120f0*/  IMAD.X R4, R47, 0x1, R91, P2 ;  /* 0x000000012f047824 */ /* 0x000fc400010e065b */
[--C-:B------:R-:W-:Y:S01]  /*12100*/  IMAD.X R29, R45, 0x1, R91.reuse, P3 ;  /* 0x000000012d1d7824 */ /* 0x100fe200018e065b */
[----:B------:R0:W5:Y:S04]  /*12110*/  LDL.LU R46, [R1+0xf40] ;  /* 0x000f4000012e7983 */ /* 0x0001680000300800 */
[----:B------:R0:W5:Y:S04]  /*12120*/  LDL.LU R44, [R1+0xf3c] ;  /* 0x000f3c00012c7983 */ /* 0x0001680000300800 */
[----:B------:R1:W-:Y:S01]  /*12130*/  STL [R1+0x648], R4 ;  /* 0x0006480401007387 */ /* 0x0003e20000100800 */
[----:B------:R-:W-:-:S03]  /*12140*/  IMAD.X R31, R41, 0x1, R91, P5 ;  /* 0x00000001291f7824 */ /* 0x000fc600028e065b */
[----:B------:R0:W5:Y:S01]  /*12150*/  LDL.LU R42, [R1+0xf38] ;  /* 0x000f3800012a7983 */ /* 0x0001620000300800 */
[----:B-1----:R-:W-:-:S03]  /*12160*/  IMAD.X R4, R43, 0x1, R91, P4 ;  /* 0x000000012b047824 */ /* 0x002fc600020e065b */
[----:B------:R-:W-:Y:S04]  /*12170*/  STL [R1+0x650], R29 ;  /* 0x0006501d01007387 */ /* 0x000fe80000100800 */
[----:B------:R0:W5:Y:S04]  /*12180*/  LDL.LU R40, [R1+0xf34] ;  /* 0x000f340001287983 */ /* 0x0001680000300800 */
[----:B------:R4:W-:Y:S04]  /*12190*/  STL [R1+0x658], R4 ;  /* 0x0006580401007387 */ /* 0x0009e80000100800 */
[----:B------:R1:W-:Y:S01]  /*121a0*/  STL [R1+0x660], R31 ;  /* 0x0006601f01007387 */ /* 0x0003e20000100800 */
[----:B----4-:R-:W-:-:S05]  /*121b0*/  IADD3 R4, P2, PT, R38, R92, RZ ;  /* 0x0000005c26047210 */ /* 0x010fca0007f5e0ff */
[----:B------:R4:W-:Y:S01]  /*121c0*/  STL [R1+0xde4], R4 ;  /* 0x000de40401007387 */ /* 0x0009e20000100800 */
[-C--:B------:R-:W-:Y:S02]  /*121d0*/  IADD3 R29, P3, PT, R36, R92.reuse, RZ ;  /* 0x0000005c241d7210 */ /* 0x080fe40007f7e0ff */
[----:B-1----:R-:W-:-:S03]  /*121e0*/  IADD3 R31, P4, PT, R34, R92, RZ ;  /* 0x0000005c221f7210 */ /* 0x002fc60007f9e0ff */
[----:B------:R1:W-:Y:S01]  /*121f0*/  STL [R1+0xde8], R29 ;  /* 0x000de81d01007387 */ /* 0x0003e20000100800 */
[----:B----4-:R-:W-:-:S03]  /*12200*/  IADD3 R4, P5, PT, R82, R92, RZ ;  /* 0x0000005c52047210 */ /* 0x010fc60007fbe0ff */
[----:B------:R-:W-:Y:S04]  /*12210*/  STL [R1+0xdec], R31 ;  /* 0x000dec1f01007387 */ /* 0x000fe80000100800 */
[----:B------:R0:W5:Y:S01]  /*12220*/  LDL.LU R38, [R1+0xf30] ;  /* 0x000f300001267983 */ /* 0x0001620000300800 */
[----:B-1----:R-:W-:-:S03]  /*12230*/  IMAD.X R29, R39, 0x1, R91, P2 ;  /* 0x00000001271d7824 */ /* 0x002fc600010e065b */
[----:B------:R1:W-:Y:S04]  /*12240*/  STL [R1+0xdf0], R4 ;  /* 0x000df00401007387 */ /* 0x0003e80000100800 */
[----:B------:R0:W5:Y:S04]  /*12250*/  LDL.LU R36, [R1+0xf2c] ;  /* 0x000f2c0001247983 */ /* 0x0001680000300800 */
[----:B------:R4:W-:Y:S01]  /*12260*/  STL [R1+0x668], R29 ;  /* 0x0006681d01007387 */ /* 0x0009e20000100800 */
[----:B-1----:R-:W-:-:S03]  /*12270*/  IMAD.X R4, R37, 0x1, R91, P3 ;  /* 0x0000000125047824 */ /* 0x002fc600018e065b */
[----:B------:R0:W5:Y:S04]  /*12280*/  LDL.LU R34, [R1+0xf28] ;  /* 0x000f280001227983 */ /* 0x0001680000300800 */
[----:B------:R1:W-:Y:S01]  /*12290*/  STL [R1+0x670], R4 ;  /* 0x0006700401007387 */ /* 0x0003e20000100800 */
[--C-:B----4-:R-:W-:Y:S02]  /*122a0*/  IMAD.X R29, R35, 0x1, R91.reuse, P4 ;  /* 0x00000001231d7824 */ /* 0x110fe400020e065b */
[----:B-1----:R-:W-:Y:S02]  /*122b0*/  IMAD.X R4, R83, 0x1, R91, P5 ;  /* 0x0000000153047824 */ /* 0x002fe400028e065b */
[----:B------:R-:W4:Y:S04]  /*122c0*/  LDL.LU.64 R82, [R1+0xf20] ;  /* 0x000f200001527983 */ /* 0x000f280000300a00 */
[----:B------:R2:W-:Y:S04]  /*122d0*/  STL [R1+0x678], R29 ;  /* 0x0006781d01007387 */ /* 0x0005e80000100800 */
[----:B------:R1:W-:Y:S01]  /*122e0*/  STL [R1+0x680], R4 ;  /* 0x0006800401007387 */ /* 0x0003e20000100800 */
[----:B--2---:R-:W-:-:S05]  /*122f0*/  IADD3 R29, P2, PT, R84, R92, RZ ;  /* 0x0000005c541d7210 */ /* 0x004fca0007f5e0ff */
[----:B------:R2:W-:Y:S01]  /*12300*/  STL [R1+0xdf4], R29 ;  /* 0x000df41d01007387 */ /* 0x0005e20000100800 */
[----:B---3--:R-:W-:-:S05]  /*12310*/  IADD3 R31, P3, PT, R88, R92, RZ ;  /* 0x0000005c581f7210 */ /* 0x008fca0007f7e0ff */
[----:B------:R3:W-:Y:S01]  /*12320*/  STL [R1+0xdf8], R31 ;  /* 0x000df81f01007387 */ /* 0x0007e20000100800 */
[----:B-1----:R-:W-:-:S03]  /*12330*/  IADD3 R4, P4, PT, R86, R92, RZ ;  /* 0x0000005c56047210 */ /* 0x002fc60007f9e0ff */
[----:B------:R-:W4:Y:S01]  /*12340*/  LDL.LU R33, [R1+0xad8] ;  /* 0x000ad80001217983 */ /* 0x000f220000300800 */
[----:B--2---:R-:W-:-:S03]  /*12350*/  IADD3 R29, P5, PT, R2, R92, RZ ;  /* 0x0000005c021d7210 */ /* 0x004fc60007fbe0ff */
[----:B------:R1:W-:Y:S01]  /*12360*/  STL [R1+0xdfc], R4 ;  /* 0x000dfc0401007387 */ /* 0x0003e20000100800 */
[----:B---3--:R-:W-:-:S03]  /*12370*/  IMAD.X R31, R85, 0x1, R91, P2 ;  /* 0x00000001551f7824 */ /* 0x008fc600010e065b */
[----:B-1----:R-:W2:Y:S04]  /*12380*/  LDL.LU R4, [R1+0xad0] ;  /* 0x000ad00001047983 */ /* 0x002ea80000300800 */
[----:B------:R1:W-:Y:S04]  /*12390*/  STL [R1+0xe00], R29 ;  /* 0x000e001d01007387 */ /* 0x0003e80000100800 */
[----:B------:R-:W3:Y:S01]  /*123a0*/  LDL.LU.64 R84, [R1+0xf18] ;  /* 0x000f180001547983 */ /* 0x000ee20000300a00 */
[----:B-1----:R-:W-:-:S03]  /*123b0*/  IMAD.X R29, R89, 0x1, R91, P3 ;  /* 0x00000001591d7824 */ /* 0x002fc600018e065b */
[----:B------:R-:W2:Y:S04]  /*123c0*/  LDL.LU.64 R88, [R1+0xf10] ;  /* 0x000f100001587983 */ /* 0x000ea80000300a00 */
[----:B------:R1:W-:Y:S02]  /*123d0*/  STL [R1+0x688], R31 ;  /* 0x0006881f01007387 */ /* 0x0003e40000100800 */
[--C-:B-1----:R-:W-:Y:S02]  /*123e0*/  IMAD.X R31, R87, 0x1, R91.reuse, P4 ;  /* 0x00000001571f7824 */ /* 0x102fe400020e065b */
[----:B------:R-:W2:Y:S04]  /*123f0*/  LDL.LU.64 R86, [R1+0xf08] ;  /* 0x000f080001567983 */ /* 0x000ea80000300a00 */
[----:B------:R1:W-:Y:S02]  /*12400*/  STL [R1+0x690], R29 ;  /* 0x0006901d01007387 */ /* 0x0003e40000100800 */
[----:B-1----:R-:W-:-:S02]  /*12410*/  IMAD.X R29, R3, 0x1, R91, P5 ;  /* 0x00000001031d7824 */ /* 0x002fc400028e065b */
[----:B------:R-:W2:Y:S04]  /*12420*/  LDL.LU.64 R2, [R1+0xf00] ;  /* 0x000f000001027983 */ /* 0x000ea80000300a00 */
[----:B------:R3:W-:Y:S04]  /*12430*/  STL [R1+0x698], R31 ;  /* 0x0006981f01007387 */ /* 0x0007e80000100800 */
[----:B------:R2:W-:Y:S01]  /*12440*/  STL [R1+0x6a0], R29 ;  /* 0x0006a01d01007387 */ /* 0x0005e20000100800 */
[----:B----4-:R-:W-:-:S05]  /*12450*/  IADD3 R35, P2, PT, R82, R92, RZ ;  /* 0x0000005c52237210 */ /* 0x010fca0007f5e0ff */
[----:B------:R-:W-:Y:S01]  /*12460*/  STL [R1+0xe04], R35 ;  /* 0x000e042301007387 */ /* 0x000fe20000100800 */
[----:B---3--:R-:W-:-:S05]  /*12470*/  IADD3 R31, P3, PT, R84, R92, RZ ;  /* 0x0000005c541f7210 */ /* 0x008fca0007f7e0ff */
[----:B------:R1:W-:Y:S01]  /*12480*/  STL [R1+0xe08], R31 ;  /* 0x000e081f01007387 */ /* 0x0003e20000100800 */
[----:B--2---:R-:W-:-:S03]  /*12490*/  IADD3 R29, P4, PT, R88, R92, RZ ;  /* 0x0000005c581d7210 */ /* 0x004fc60007f9e0ff */
[----:B-1----:R-:W2:Y:S04]  /*124a0*/  LDL.LU R31, [R1+0xac8] ;  /* 0x000ac800011f7983 */ /* 0x002ea80000300800 */
[----:B------:R1:W-:Y:S04]  /*124b0*/  STL [R1+0xe0c], R29 ;  /* 0x000e0c1d01007387 */ /* 0x0003e80000100800 */
[----:B-1----:R-:W3:Y:S01]  /*124c0*/  LDL.LU R29, [R1+0xac0] ;  /* 0x000ac000011d7983 */ /* 0x002ee20000300800 */
[----:B------:R-:W-:Y:S01]  /*124d0*/  IADD3 R35, P5, PT, R86, R92, RZ ;  /* 0x0000005c56237210 */ /* 0x000fe20007fbe0ff */
[--C-:B------:R-:W-:Y:S01]  /*124e0*/  IMAD.X R84, R85, 0x1, R91.reuse, P3 ;  /* 0x0000000155547824 */ /* 0x100fe200018e065b */
[-C--:B------:R-:W-:Y:S01]  /*124f0*/  IADD3 R33, P3, PT, R33, R90.reuse, RZ ;  /* 0x0000005a21217210 */ /* 0x080fe20007f7e0ff */
[--C-:B------:R-:W-:Y:S01]  /*12500*/  IMAD.X R88, R89, 0x1, R91.reuse, P4 ;  /* 0x0000000159587824 */ /* 0x100fe200020e065b */
[----:B------:R-:W-:Y:S01]  /*12510*/  IADD3 R4, P4, PT, R4, R90, RZ ;  /* 0x0000005a04047210 */ /* 0x000fe20007f9e0ff */
[----:B------:R-:W-:Y:S01]  /*12520*/  STL [R1+0xe10], R35 ;  /* 0x000e102301007387 */ /* 0x000fe20000100800 */
[----:B------:R-:W-:-:S03]  /*12530*/  IMAD.X R82, R83, 0x1, R91, P2 ;  /* 0x0000000153527824 */ /* 0x000fc600010e065b */
[----:B------:R-:W4:Y:S04]  /*12540*/  LDL.LU R83, [R1+0xab8] ;  /* 0x000ab80001537983 */ /* 0x000f280000300800 */
[----:B------:R-:W4:Y:S04]  /*12550*/  LDL.LU R81, [R1+0xad4] ;  /* 0x000ad40001517983 */ /* 0x000f280000300800 */
[----:B------:R-:W-:Y:S04]  /*12560*/  STL [R1+0xad8], R33 ;  /* 0x000ad82101007387 */ /* 0x000fe80000100800 */
[----:B------:R-:W4:Y:S04]  /*12570*/  LDL.LU R79, [R1+0xab0] ;  /* 0x000ab000014f7983 */ /* 0x000f280000300800 */
[----:B------:R1:W-:Y:S04]  /*12580*/  STL [R1+0xad0], R4 ;  /* 0x000ad00401007387 */ /* 0x0003e80000100800 */
        /* <DEDUP_REMOVED lines=16> */
[----:B------:R-:W-:-:S03]  /*12690*/  IMAD.X R86, R87, 0x1, R91, P5 ;  /* 0x0000000157567824 */ /* 0x000fc600028e065b */
[----:B------:R-:W4:Y:S04]  /*126a0*/  LDL.LU R45, [R1+0xa8c] ;  /* 0x000a8c00012d7983 */ /* 0x000f280000300800 */
[----:B------:R-:W4:Y:S04]  /*126b0*/  LDL.LU R43, [R1+0xa68] ;  /* 0x000a6800012b7983 */ /* 0x000f280000300800 */
[----:B------:R-:W4:Y:S04]  /*126c0*/  LDL.LU R41, [R1+0xa84] ;  /* 0x000a840001297983 */ /* 0x000f280000300800 */
[----:B-1----:R-:W4:Y:S04]  /*126d0*/  LDL.LU R4, [R1+0xa60] ;  /* 0x000a600001047983 */ /* 0x002f280000300800 */
[----:B------:R-:W4:Y:S04]  /*126e0*/  LDL.LU R39, [R1+0xa7c] ;  /* 0x000a7c0001277983 */ /* 0x000f280000300800 */
[----:B------:R-:W4:Y:S04]  /*126f0*/  LDL.LU R37, [R1+0xa58] ;  /* 0x000a580001257983 */ /* 0x000f280000300800 */
[----:B------:R-:W4:Y:S01]  /*12700*/  LDL.LU R35, [R1+0xa74] ;  /* 0x000a740001237983 */ /* 0x000f220000300800 */
[----:B--2---:R-:W-:-:S05]  /*12710*/  IADD3 R31, P5, PT, R31, R90, RZ ;  /* 0x0000005a1f1f7210 */ /* 0x004fca0007fbe0ff */
[----:B------:R1:W-:Y:S04]  /*12720*/  STL [R1+0xac8], R31 ;  /* 0x000ac81f01007387 */ /* 0x0003e80000100800 */
[----:B------:R-:W2:Y:S01]  /*12730*/  LDL.LU R33, [R1+0xa6c] ;  /* 0x000a6c0001217983 */ /* 0x000ea20000300800 */
[----:B---3--:R-:W-:-:S03]  /*12740*/  IADD3 R29, P6, PT, R29, R90, RZ ;  /* 0x0000005a1d1d7210 */ /* 0x008fc60007fde0ff */
[----:B-1----:R-:W3:Y:S04]  /*12750*/  LDL.LU R31, [R1+0xa44] ;  /* 0x000a4400011f7983 */ /* 0x002ee80000300800 */
[----:B------:R1:W-:Y:S04]  /*12760*/  STL [R1+0xac0], R29 ;  /* 0x000ac01d01007387 */ /* 0x0003e80000100800 */
[----:B-1----:R-:W3:Y:S01]  /*12770*/  LDL.LU R29, [R1+0xa64] ;  /* 0x000a6400011d7983 */ /* 0x002ee20000300800 */
[-C--:B----4-:R-:W-:Y:S01]  /*12780*/  IADD3 R83, P2, PT, R83, R90.reuse, RZ ;  /* 0x0000005a53537210 */ /* 0x090fe20007f5e0ff */
[----:B------:R-:W-:Y:S01]  /*12790*/  IMAD.X R81, R81, 0x1, R3, P3 ;  /* 0x0000000151517824 */ /* 0x000fe200018e0603 */
[----:B------:R-:W-:-:S03]  /*127a0*/  IADD3 R79, P3, PT, R79, R90, RZ ;  /* 0x0000005a4f4f7210 */ /* 0x000fc60007f7e0ff */
[----:B------:R1:W-:Y:S04]  /*127b0*/  STL [R1+0xab8], R83 ;  /* 0x000ab85301007387 */ /* 0x0003e80000100800 */
[----:B------:R4:W-:Y:S01]  /*127c0*/  STL [R1+0xad4], R81 ;  /* 0x000ad45101007387 */ /* 0x0009e20000100800 */
[----:B------:R-:W-:-:S03]  /*127d0*/  IMAD.X R77, R77, 0x1, R3, P4 ;  /* 0x000000014d4d7824 */ /* 0x000fc600020e0603 */
[----:B------:R0:W-:Y:S01]  /*127e0*/  STL [R1+0xab0], R79 ;  /* 0x000ab04f01007387 */ /* 0x0001e20000100800 */
[----:B------:R-:W-:-:S03]  /*127f0*/  IADD3 R75, P4, PT, R75, R90, RZ ;  /* 0x0000005a4b4b7210 */ /* 0x000fc60007f9e0ff */
        /* <DEDUP_REMOVED lines=31> */
[-C--:B------:R-:W-:Y:S01]  /*129f0*/  IADD3 R43, P2, PT, R43, R90.reuse, RZ ;  /* 0x0000005a2b2b7210 */ /* 0x080fe20007f5e0ff */
[--C-:B------:R-:W-:Y:S01]  /*12a00*/  IMAD.X R41, R41, 0x1, R3.reuse, P3 ;  /* 0x0000000129297824 */ /* 0x100fe200018e0603 */
[----:B------:R-:W-:Y:S01]  /*12a10*/  IADD3 R4, P3, PT, R4, R90, RZ ;  /* 0x0000005a04047210 */ /* 0x000fe20007f7e0ff */
[----:B------:R0:W-:Y:S01]  /*12a20*/  STL [R1+0xa8c], R45 ;  /* 0x000a8c2d01007387 */ /* 0x0001e20000100800 */
[----:B------:R-:W-:-:S03]  /*12a30*/  IMAD.X R39, R39, 0x1, R3, P4 ;  /* 0x0000000127277824 */ /* 0x000fc600020e0603 */
[----:B------:R-:W-:Y:S01]  /*12a40*/  STL [R1+0xa60], R4 ;  /* 0x000a600401007387 */ /* 0x000fe20000100800 */
[----:B------:R-:W-:-:S03]  /*12a50*/  IADD3 R37, P4, PT, R37, R90, RZ ;  /* 0x0000005a25257210 */ /* 0x000fc60007f9e0ff */
[----:B------:R0:W-:Y:S01]  /*12a60*/  STL [R1+0xa68], R43 ;  /* 0x000a682b01007387 */ /* 0x0001e20000100800 */
[----:B------:R-:W-:-:S03]  /*12a70*/  IMAD.X R35, R35, 0x1, R3, P5 ;  /* 0x0000000123237824 */ /* 0x000fc600028e0603 */
[----:B------:R0:W-:Y:S04]  /*12a80*/  STL [R1+0xa84], R41 ;  /* 0x000a842901007387 */ /* 0x0001e80000100800 */
[----:B------:R0:W-:Y:S04]  /*12a90*/  STL [R1+0xa7c], R39 ;  /* 0x000a7c2701007387 */ /* 0x0001e80000100800 */
[----:B------:R0:W-:Y:S04]  /*12aa0*/  STL [R1+0xa58], R37 ;  /* 0x000a582501007387 */ /* 0x0001e80000100800 */
[----:B------:R0:W-:Y:S04]  /*12ab0*/  STL [R1+0xa74], R35 ;  /* 0x000a742301007387 */ /* 0x0001e80000100800 */
[----:B------:R-:W4:Y:S01]  /*12ac0*/  LDL.LU R89, [R1+0xa3c] ;  /* 0x000a3c0001597983 */ /* 0x000f220000300800 */
[----:B--2---:R-:W-:Y:S01]  /*12ad0*/  IMAD.X R33, R33, 0x1, R3, P6 ;  /* 0x0000000121217824 */ /* 0x004fe200030e0603 */
[----:B---3--:R-:W-:-:S04]  /*12ae0*/  IADD3 R31, P6, PT, R31, R90, RZ ;  /* 0x0000005a1f1f7210 */ /* 0x008fc80007fde0ff */
[----:B------:R2:W-:Y:S04]  /*12af0*/  STL [R1+0xa6c], R33 ;  /* 0x000a6c2101007387 */ /* 0x0005e80000100800 */
[----:B------:R-:W3:Y:S04]  /*12b00*/  LDL.LU R87, [R1+0xa5c] ;  /* 0x000a5c0001577983 */ /* 0x000ee80000300800 */
[----:B------:R0:W-:Y:S04]  /*12b10*/  STL [R1+0xa44], R31 ;  /* 0x000a441f01007387 */ /* 0x0001e80000100800 */
[----:B------:R-:W3:Y:S01]  /*12b20*/  LDL.LU R85, [R1+0xa34] ;  /* 0x000a340001557983 */ /* 0x000ee20000300800 */
[----:B------:R-:W-:-:S05]  /*12b30*/  IMAD.X R29, R29, 0x1, R3, P2 ;  /* 0x000000011d1d7824 */ /* 0x000fca00010e0603 */
[----:B------:R0:W-:Y:S04]  /*12b40*/  STL [R1+0xa64], R29 ;  /* 0x000a641d01007387 */ /* 0x0001e80000100800 */
[----:B-1----:R-:W3:Y:S04]  /*12b50*/  LDL.LU R83, [R1+0xa54] ;  /* 0x000a540001537983 */ /* 0x002ee80000300800 */
[----:B----4-:R-:W4:Y:S04]  /*12b60*/  LDL.LU R81, [R1+0xa2c] ;  /* 0x000a2c0001517983 */ /* 0x010f280000300800 */
[----:B0-----:R-:W4:Y:S04]  /*12b70*/  LDL.LU R79, [R1+0xa40] ;  /* 0x000a4000014f7983 */ /* 0x001f280000300800 */
        /* <DEDUP_REMOVED lines=22> */
[----:B--2---:R-:W2:Y:S04]  /*12ce0*/  LDL.LU R33, [R1+0x9e0] ;  /* 0x0009e00001217983 */ /* 0x004ea80000300800 */
[----:B------:R-:W2:Y:S04]  /*12cf0*/  LDL.LU R31, [R1+0x9d8] ;  /* 0x0009d800011f7983 */ /* 0x000ea80000300800 */
[----:B------:R-:W2:Y:S01]  /*12d00*/  LDL.LU R29, [R1+0x9d0] ;  /* 0x0009d000011d7983 */ /* 0x000ea20000300800 */
[----:B------:R-:W-:Y:S01]  /*12d10*/  IADD3 R89, P2, PT, R89, R90, RZ ;  /* 0x0000005a59597210 */ /* 0x000fe20007f5e0ff */
[----:B------:R-:W-:-:S04]  /*12d20*/  USHF.L.U32 UR4, UR4, 0x1f, URZ ;  /* 0x0000001f04047899 */ /* 0x000fc800080006ff */
[----:B------:R0:W-:Y:S02]  /*12d30*/  STL [R1+0xa3c], R89 ;  /* 0x000a3c5901007387 */ /* 0x0001e40000100800 */
[----:B------:R-:W-:-:S04]  /*12d40*/  IMAD.U32 R4, RZ, RZ, UR4 ;  /* 0x00000004ff047e24 */ /* 0x000fc8000f8e00ff */
[----:B------:R-:W1:Y:S01]  /*12d50*/  SYNCS.PHASECHK.TRANS64.TRYWAIT P5, [UR8], R4 ;  /* 0x00000004ff0075a7 */ /* 0x000e6200080a1108 */
[----:B---3--:R-:W-:Y:S01]  /*12d60*/  IMAD.X R87, R87, 0x1, R3, P3 ;  /* 0x0000000157577824 */ /* 0x008fe200018e0603 */
[----:B------:R-:W-:-:S04]  /*12d70*/  IADD3 R85, P3, PT, R85, R90, RZ ;  /* 0x0000005a55557210 */ /* 0x000fc80007f7e0ff */
[----:B------:R0:W-:Y:S04]  /*12d80*/  STL [R1+0xa5c], R87 ;  /* 0x000a5c5701007387 */ /* 0x0001e80000100800 */
[----:B------:R0:W-:Y:S01]  /*12d90*/  STL [R1+0xa34], R85 ;  /* 0x000a345501007387 */ /* 0x0001e20000100800 */
[----:B------:R-:W-:Y:S01]  /*12da0*/  IMAD.X R83, R83, 0x1, R3, P4 ;  /* 0x0000000153537824 */ /* 0x000fe200020e0603 */
[----:B----4-:R-:W-:-:S04]  /*12db0*/  IADD3 R81, P4, PT, R81, R90, RZ ;  /* 0x0000005a51517210 */ /* 0x010fc80007f9e0ff */
        /* <DEDUP_REMOVED lines=24> */
[----:B------:R-:W-:Y:S02]  /*12f40*/  IMAD.X R55, R55, 0x1, R3, P3 ;  /* 0x0000000137377824 */ /* 0x000fe400018e0603 */
        /* <DEDUP_REMOVED lines=18> */
[----:B------:R0:W-:Y:S01]  /*13070*/  STL [R1+0x9f8], R43 ;  /* 0x0009f82b01007387 */ /* 0x0001e20000100800 */
[----:B--2---:R-:W-:-:S03]  /*13080*/  IMAD.X R33, R33, 0x1, R3, P6 ;  /* 0x0000000121217824 */ /* 0x004fc600030e0603 */
[----:B------:R0:W-:Y:S01]  /*13090*/  STL [R1+0x9dc], R41 ;  /* 0x0009dc2901007387 */ /* 0x0001e20000100800 */
[----:B------:R-:W-:-:S03]  /*130a0*/  IMAD.X R31, R31, 0x1, R3, P2 ;  /* 0x000000011f1f7824 */ /* 0x000fc600010e0603 */
[----:B------:R0:W-:Y:S01]  /*130b0*/  STL [R1+0x9f0], R39 ;  /* 0x0009f02701007387 */ /* 0x0001e20000100800 */
[----:B------:R-:W-:-:S03]  /*130c0*/  IMAD.X R29, R29, 0x1, R3, P3 ;  /* 0x000000011d1d7824 */ /* 0x000fc600018e0603 */
[----:B------:R0:W-:Y:S04]  /*130d0*/  STL [R1+0x9d4], R37 ;  /* 0x0009d42501007387 */ /* 0x0001e80000100800 */
[----:B------:R0:W-:Y:S04]  /*130e0*/  STL [R1+0x9e8], R35 ;  /* 0x0009e82301007387 */ /* 0x0001e80000100800 */
[----:B------:R0:W-:Y:S04]  /*130f0*/  STL [R1+0x9d0], R29 ;  /* 0x0009d01d01007387 */ /* 0x0001e80000100800 */
[----:B------:R0:W-:Y:S04]  /*13100*/  STL [R1+0x9e0], R33 ;  /* 0x0009e02101007387 */ /* 0x0001e80000100800 */
[----:B------:R0:W-:Y:S01]  /*13110*/  STL [R1+0x9d8], R31 ;  /* 0x0009d81f01007387 */ /* 0x0001e20000100800 */
[----:B-1----:R-:W-:Y:S05]  /*13120*/  @!P5 BRA `(.L_x_8) ;  /* 0x000001740094d947 */ /* 0x002fea0003800000 */
.L_x_16:
[----:B------:R-:W-:Y:S01]  /*13130*/  STL [R1+0x198c], R4 ;  /* 0x00198c0401007387 */ /* 0x000fe20000100800 */
[----:B------:R-:W-:-:S03]  /*13140*/  VIADD R93, R93, 0x1 ;  /* 0x000000015d5d7836 */ /* 0x000fc60000000000 */
        /* <DEDUP_REMOVED lines=75> */
[----:B------:R1:W-:Y:S04]  /*13600*/  STL [R1+0x1abc], R4 ;  /* 0x001abc0401007387 */ /* 0x0003e80000100800 */
[----:B------:R-:W-:Y:S04]  /*13610*/  STL [R1+0x1988], R89 ;  /* 0x0019885901007387 */ /* 0x000fe80000100800 */
[----:B------:R-:W-:Y:S01]  /*13620*/  STL [R1+0x1984], R87 ;  /* 0x0019845701007387 */ /* 0x000fe20000100800 */
[----:B-1----:R-:W-:-:S03]  /*13630*/  PRMT R4, RZ, 0x7610, R4 ;  /* 0x00007610ff047816 */ /* 0x002fc60000000004 */
        /* <DEDUP_REMOVED lines=29> */
[----:B-----5:R-:W-:Y:S04]  /*13810*/  STL [R1+0x190c], R34 ;  /* 0x00190c2201007387 */ /* 0x020fe80000100800 */
        /* <DEDUP_REMOVED lines=64> */
[----:B------:R1:W-:Y:S04]  /*13c20*/  STL.S16 [R1+0x9c0], R4 ;  /* 0x0009c00401007387 */ /* 0x0003e80000100600 */
[----:B-1----:R-:W2:Y:S02]  /*13c30*/  LDL.LU R4, [R1+0x1abc] ;  /* 0x001abc0001047983 */ /* 0x002ea40000300800 */
[----:B--2---:R-:W-:-:S05]  /*13c40*/  PRMT R4, RZ, 0x7610, R4 ;  /* 0x00007610ff047816 */ /* 0x004fca0000000004 */
        /* <DEDUP_REMOVED lines=163> */
[----:B-1----:R-:W2:Y:S01]  /*14680*/  LDL.LU R4, [R1+0x19e0] ;  /* 0x0019e00001047983 */ /* 0x002ea20000300800 */
[----:B------:R-:W-:Y:S02]  /*14690*/  PRMT R3, RZ, 0x7610, R3 ;  /* 0x00007610ff037816 */ /* 0x000fe40000000003 */
[----:B------:R-:W-:Y:S02]  /*146a0*/  PRMT R90, RZ, 0x7610, R90 ;  /* 0x00007610ff5a7816 */ /* 0x000fe4000000005a */
[----:B------:R-:W-:Y:S01]  /*146b0*/  PRMT R91, RZ, 0x7610, R91 ;  /* 0x00007610ff5b7816 */ /* 0x000fe2000000005b */
[----:B------:R-:W-:Y:S01]  /*146c0*/  STL [R1+0x1610], R3 ;  /* 0x0016100301007387 */ /* 0x000fe20000100800 */
[----:B------:R-:W-:-:S03]  /*146d0*/  PRMT R92, RZ, 0x7610, R92 ;  /* 0x00007610ff5c7816 */ /* 0x000fc6000000005c */
[----:B------:R-:W-:Y:S04]  /*146e0*/  STL.64 [R1+0x15f8], R90 ;  /* 0x0015f85a01007387 */ /* 0x000fe80000100a00 */
[----:B------:R-:W-:Y:S01]  /*146f0*/  STL [R1+0x1628], R92 ;  /* 0x0016285c01007387 */ /* 0x000fe20000100800 */
        /* <DEDUP_REMOVED lines=60> */
[----:B0-----:R-:W-:Y:S02]  /*14ac0*/  PRMT R89, RZ, 0x7610, R89 ;  /* 0x00007610ff597816 */ /* 0x001fe40000000059 */
[----:B------:R-:W-:Y:S02]  /*14ad0*/  PRMT R87, RZ, 0x7610, R87 ;  /* 0x00007610ff577816 */ /* 0x000fe40000000057 */
[----:B------:R-:W-:Y:S02]  /*14ae0*/  PRMT R85, RZ, 0x7610, R85 ;  /* 0x00007610ff557816 */ /* 0x000fe40000000055 */
        /* <DEDUP_REMOVED lines=35> */
[----:B--2---:R-:W-:-:S05]  /*14d20*/  PRMT R4, RZ, 0x7610, R4 ;  /* 0x00007610ff047816 */ /* 0x004fca0000000004 */
[----:B------:R0:W-:Y:S04]  /*14d30*/  STL.S16 [R1+0x8a4], R4 ;  /* 0x0008a40401007387 */ /* 0x0001e80000100600 */
[----:B0-----:R-:W2:Y:S04]  /*14d40*/  LDL.LU R4, [R1+0x198c] ;  /* 0x00198c0001047983 */ /* 0x001ea80000300800 */
[----:B------:R0:W-:Y:S04]  /*14d50*/  STL.S16 [R1+0x8a0], R89 ;  /* 0x0008a05901007387 */ /* 0x0001e80000100600 */
[----:B0-----:R-:W3:Y:S04]  /*14d60*/  LDL.LU R89, [R1+0x1988] ;  /* 0x0019880001597983 */ /* 0x001ee80000300800 */
[----:B------:R0:W-:Y:S04]  /*14d70*/  STL.S16 [R1+0x89c], R87 ;  /* 0x00089c5701007387 */ /* 0x0001e80000100600 */
[----:B0-----:R-:W4:Y:S04]  /*14d80*/  LDL.LU R87, [R1+0x1984] ;  /* 0x0019840001577983 */ /* 0x001f280000300800 */
[----:B------:R0:W-:Y:S04]  /*14d90*/  STL.S16 [R1+0x898], R85 ;  /* 0x0008985501007387 */ /* 0x0001e80000100600 */
[----:B0-----:R-:W2:Y:S04]  /*14da0*/  LDL.LU R85, [R1+0x1980] ;  /* 0x0019800001557983 */ /* 0x001ea80000300800 */
        /* <DEDUP_REMOVED lines=54> */
[----:B------:R0:W-:Y:S01]  /*15110*/  STL.S16 [R1+0x848], R29 ;  /* 0x0008481d01007387 */ /* 0x0001e20000100600 */
[----:B------:R-:W-:-:S03]  /*15120*/  PRMT R46, RZ, 0x7610, R46 ;  /* 0x00007610ff2e7816 */ /* 0x000fc6000000002e */
        /* <DEDUP_REMOVED lines=10> */
[----:B------:R-:W-:Y:S04]  /*151d0*/  STL [R1+0x12a8], R0 ;  /* 0x0012a80001007387 */ /* 0x000fe80000100800 */
        /* <DEDUP_REMOVED lines=72> */
[----:B0-----:R-:W3:Y:S04]  /*15660*/  LDL.LU R32, [R1+0x18a4] ;  /* 0x0018a40001207983 */ /* 0x001ee80000300800 */
[----:B------:R0:W-:Y:S01]  /*15670*/  STL.S16 [R1+0x7d0], R5 ;  /* 0x0007d00501007387 */ /* 0x0001e20000100600 */
[----:B------:R-:W-:-:S03]  /*15680*/  PRMT R11, RZ, 0x7610, R11 ;  /* 0x00007610ff0b7816 */ /* 0x000fc6000000000b */
[----:B0-----:R-:W3:Y:S04]  /*15690*/  LDL.LU R5, [R1+0x18a0] ;  /* 0x0018a00001057983 */ /* 0x001ee80000300800 */
[----:B------:R0:W-:Y:S01]  /*156a0*/  STL.S16 [R1+0x7cc], R6 ;  /* 0x0007cc0601007387 */ /* 0x0001e20000100600 */
[----:B------:R-:W-:-:S03]  /*156b0*/  PRMT R12, RZ, 0x7610, R12 ;  /* 0x00007610ff0c7816 */ /* 0x000fc6000000000c */
[----:B0-----:R-:W4:Y:S04]  /*156c0*/  LDL.LU R6, [R1+0x189c] ;  /* 0x00189c0001067983 */ /* 0x001f280000300800 */
        /* <DEDUP_REMOVED lines=58> */
[----:B--2---:R-:W-:Y:S02]  /*15a70*/  PRMT R4, RZ, 0x7610, R4 ;  /* 0x00007610ff047816 */ /* 0x004fe40000000004 */
[----:B------:R-:W-:Y:S01]  /*15a80*/  PRMT R92, RZ, 0x7610, R92 ;  /* 0x00007610ff5c7816 */ /* 0x000fe2000000005c */
[----:B0-----:R-:W2:Y:S04]  /*15a90*/  LDL.LU R26, [R1+0x184c] ;  /* 0x00184c00011a7983 */ /* 0x001ea80000300800 */
[----:B------:R0:W-:Y:S01]  /*15aa0*/  STL.S16 [R1+0x778], R27 ;  /* 0x0007781b01007387 */ /* 0x0001e20000100600 */
[----:B------:R-:W-:-:S02]  /*15ab0*/  PRMT R91, RZ, 0x7610, R91 ;  /* 0x00007610ff5b7816 */ /* 0x000fc4000000005b */
[----:B------:R-:W-:Y:S01]  /*15ac0*/  PRMT R90, RZ, 0x7610, R90 ;  /* 0x00007610ff5a7816 */ /* 0x000fe2000000005a */
[----:B0-----:R-:W2:Y:S04]  /*15ad0*/  LDL.LU R27, [R1+0x1848] ;  /* 0x00184800011b7983 */ /* 0x001ea80000300800 */
[----:B------:R0:W-:Y:S01]  /*15ae0*/  STL.S16 [R1+0x774], R82 ;  /* 0x0007745201007387 */ /* 0x0001e20000100600 */
[----:B---3--:R-:W-:Y:S02]  /*15af0*/  PRMT R89, RZ, 0x7610, R89 ;  /* 0x00007610ff597816 */ /* 0x008fe40000000059 */
[----:B----4-:R-:W-:Y:S01]  /*15b00*/  PRMT R87, RZ, 0x7610, R87 ;  /* 0x00007610ff577816 */ /* 0x010fe20000000057 */
[----:B0-----:R-:W3:Y:S04]  /*15b10*/  LDL.LU R82, [R1+0x1844] ;  /* 0x0018440001527983 */ /* 0x001ee80000300800 */
[----:B------:R0:W-:Y:S01]  /*15b20*/  STL.S16 [R1+0x770], R84 ;  /* 0x0007705401007387 */ /* 0x0001e20000100600 */
[----:B------:R-:W-:-:S02]  /*15b30*/  PRMT R85, RZ, 0x7610, R85 ;  /* 0x00007610ff557816 */ /* 0x000fc40000000055 */
[----:B------:R-:W-:Y:S01]  /*15b40*/  PRMT R83, RZ, 0x7610, R83 ;  /* 0x00007610ff537816 */ /* 0x000fe20000000053 */
[----:B0-----:R-:W4:Y:S04]  /*15b50*/  LDL.LU R84, [R1+0x1840] ;  /* 0x0018400001547983 */ /* 0x001f280000300800 */
[----:B------:R0:W-:Y:S01]  /*15b60*/  STL.S16 [R1+0x76c], R88 ;  /* 0x00076c5801007387 */ /* 0x0001e20000100600 */
[----:B------:R-:W-:Y:S02]  /*15b70*/  PRMT R81, RZ, 0x7610, R81 ;  /* 0x00007610ff517816 */ /* 0x000fe40000000051 */
[----:B------:R-:W-:Y:S01]  /*15b80*/  PRMT R79, RZ, 0x7610, R79 ;  /* 0x00007610ff4f7816 */ /* 0x000fe2000000004f */
[----:B0-----:R-:W2:Y:S04]  /*15b90*/  LDL.LU R88, [R1+0x183c] ;  /* 0x00183c0001587983 */ /* 0x001ea80000300800 */
[----:B------:R0:W-:Y:S01]  /*15ba0*/  STL.S16 [R1+0x768], R86 ;  /* 0x0007685601007387 */ /* 0x0001e20000100600 */
[----:B------:R-:W-:-:S02]  /*15bb0*/  PRMT R77, RZ, 0x7610, R77 ;  /* 0x00007610ff4d7816 */ /* 0x000fc4000000004d */
[----:B------:R-:W-:Y:S01]  /*15bc0*/  PRMT R75, RZ, 0x7610, R75 ;  /* 0x00007610ff4b7816 */ /* 0x000fe2000000004b */
[----:B0-----:R-:W2:Y:S01]  /*15bd0*/  LDL.LU R86, [R1+0x1838] ;  /* 0x0018380001567983 */ /* 0x001ea20000300800 */
[----:B------:R-:W-:Y:S02]  /*15be0*/  PRMT R73, RZ, 0x7610, R73 ;  /* 0x00007610ff497816 */ /* 0x000fe40000000049 */
[----:B------:R-:W-:Y:S01]  /*15bf0*/  PRMT R71, RZ, 0x7610, R71 ;  /* 0x00007610ff477816 */ /* 0x000fe20000000047 */
[----:B------:R0:W-:Y:S01]  /*15c00*/  STL.S16 [R1+0x764], R4 ;  /* 0x0007640401007387 */ /* 0x0001e20000100600 */
[----:B------:R-:W-:Y:S02]  /*15c10*/  PRMT R69, RZ, 0x7610, R69 ;  /* 0x00007610ff457816 */ /* 0x000fe40000000045 */
[----:B------:R-:W-:Y:S01]  /*15c20*/  PRMT R67, RZ, 0x7610, R67 ;  /* 0x00007610ff437816 */ /* 0x000fe20000000043 */
[----:B------:R-:W-:Y:S01]  /*15c30*/  STL.S16 [R1+0x760], R92 ;  /* 0x0007605c01007387 */ /* 0x000fe20000100600 */
[----:B------:R-:W-:-:S02]  /*15c40*/  PRMT R65, RZ, 0x7610, R65 ;  /* 0x00007610ff417816 */ /* 0x000fc40000000041 */
[----:B------:R-:W-:Y:S01]  /*15c50*/  PRMT R63, RZ, 0x7610, R63 ;  /* 0x00007610ff3f7816 */ /* 0x000fe2000000003f */
[----:B------:R-:W-:Y:S01]  /*15c60*/  STL.S16 [R1+0x75c], R91 ;  /* 0x00075c5b01007387 */ /* 0x000fe20000100600 */
[----:B------:R-:W-:Y:S01]  /*15c70*/  PRMT R61, RZ, 0x7610, R61 ;  /* 0x00007610ff3d7816 */ /* 0x000fe2000000003d */
[----:B0-----:R-:W0:Y:S01]  /*15c80*/  LDC R4, c[0x0][0x3a0] ;  /* 0x0000e800ff047b82 */ /* 0x001e220000000800 */
[----:B------:R-:W-:Y:S01]  /*15c90*/  PRMT R59, RZ, 0x7610, R59 ;  /* 0x00007610ff3b7816 */ /* 0x000fe2000000003b */
[----:B------:R-:W-:Y:S01]  /*15ca0*/  STL.S16 [R1+0x758], R90 ;  /* 0x0007585a01007387 */ /* 0x000fe20000100600 */
[----:B------:R-:W-:Y:S02]  /*15cb0*/  PRMT R57, RZ, 0x7610, R57 ;  /* 0x00007610ff397816 */ /* 0x000fe40000000039 */
[----:B------:R-:W-:Y:S01]  /*15cc0*/  PRMT R55, RZ, 0x7610, R55 ;  /* 0x00007610ff377816 */ /* 0x000fe20000000037 */
[----:B------:R-:W-:Y:S01]  /*15cd0*/  STL.S16 [R1+0x754], R89 ;  /* 0x0007545901007387 */ /* 0x000fe20000100600 */
[----:B------:R-:W-:-:S02]  /*15ce0*/  PRMT R35, RZ, 0x7610, R35 ;  /* 0x00007610ff237816 */ /* 0x000fc40000000023 */
[----:B------:R-:W-:Y:S01]  /*15cf0*/  PRMT R53, RZ, 0x7610, R53 ;  /* 0x00007610ff357816 */ /* 0x000fe20000000035 */
[----:B------:R-:W-:Y:S01]  /*15d00*/  STL.S16 [R1+0x750], R87 ;  /* 0x0007505701007387 */ /* 0x000fe20000100600 */
[----:B------:R-:W-:-:S03]  /*15d10*/  PRMT R37, RZ, 0x7610, R37 ;  /* 0x00007610ff257816 */ /* 0x000fc60000000025 */
[----:B------:R-:W-:Y:S04]  /*15d20*/  STL.S16 [R1+0x74c], R85 ;  /* 0x00074c5501007387 */ /* 0x000fe80000100600 */
        /* <DEDUP_REMOVED lines=15> */
[----:B------:R1:W-:Y:S04]  /*15e20*/  STL.S16 [R1+0x6fc], R35 ;  /* 0x0006fc2301007387 */ /* 0x0003e80000100600 */
[----:B-1----:R-:W2:Y:S01]  /*15e30*/  LDL.LU R35, [R1+0xe14] ;  /* 0x000e140001237983 */ /* 0x002ea20000300800 */
[----:B------:R-:W-:-:S03]  /*15e40*/  PRMT R33, RZ, 0x7610, R33 ;  /* 0x00007610ff217816 */ /* 0x000fc60000000021 */
[----:B------:R-:W-:Y:S04]  /*15e50*/  STL.S16 [R1+0x6f8], R53 ;  /* 0x0006f83501007387 */ /* 0x000fe80000100600 */
[----:B------:R1:W-:Y:S04]  /*15e60*/  STL.S16 [R1+0x6f4], R37 ;  /* 0x0006f42501007387 */ /* 0x0003e80000100600 */
[----:B-1----:R-:W3:Y:S01]  /*15e70*/  LDL.LU R37, [R1+0xe18] ;  /* 0x000e180001257983 */ /* 0x002ee20000300800 */
[----:B------:R-:W-:Y:S02]  /*15e80*/  PRMT R51, RZ, 0x7610, R51 ;  /* 0x00007610ff337816 */ /* 0x000fe40000000033 */
[----:B------:R-:W-:Y:S01]  /*15e90*/  PRMT R31, RZ, 0x7610, R31 ;  /* 0x00007610ff1f7816 */ /* 0x000fe2000000001f */
[----:B------:R1:W-:Y:S01]  /*15ea0*/  STL.S16 [R1+0x6f0], R33 ;  /* 0x0006f02101007387 */ /* 0x0003e20000100600 */
[----:B------:R-:W-:-:S03]  /*15eb0*/  PRMT R49, RZ, 0x7610, R49 ;  /* 0x00007610ff317816 */ /* 0x000fc60000000031 */
[----:B-1----:R-:W4:Y:S01]  /*15ec0*/  LDL.LU R33, [R1+0xe1c] ;  /* 0x000e1c0001217983 */ /* 0x002f220000300800 */
[----:B------:R-:W-:-:S03]  /*15ed0*/  PRMT R47, RZ, 0x7610, R47 ;  /* 0x00007610ff2f7816 */ /* 0x000fc6000000002f */
[----:B------:R-:W-:Y:S01]  /*15ee0*/  STL.S16 [R1+0x6ec], R51 ;  /* 0x0006ec3301007387 */ /* 0x000fe20000100600 */
[----:B------:R-:W-:-:S03]  /*15ef0*/  PRMT R43, RZ, 0x7610, R43 ;  /* 0x00007610ff2b7816 */ /* 0x000fc6000000002b */
[----:B------:R1:W-:Y:S01]  /*15f00*/  STL.S16 [R1+0x6e8], R31 ;  /* 0x0006e81f01007387 */ /* 0x0003e20000100600 */
[----:B------:R-:W-:Y:S02]  /*15f10*/  PRMT R45, RZ, 0x7610, R45 ;  /* 0x00007610ff2d7816 */ /* 0x000fe4000000002d */
[----:B------:R-:W-:Y:S01]  /*15f20*/  PRMT R3, RZ, 0x7610, R3 ;  /* 0x00007610ff037816 */ /* 0x000fe20000000003 */
[----:B-1----:R-:W4:Y:S01]  /*15f30*/  LDL.LU R31, [R1+0xe20] ;  /* 0x000e2000011f7983 */ /* 0x002f220000300800 */
[----:B------:R-:W-:-:S03]  /*15f40*/  PRMT R41, RZ, 0x7610, R41 ;  /* 0x00007610ff297816 */ /* 0x000fc60000000029 */
[----:B------:R-:W-:Y:S04]  /*15f50*/  STL.S16 [R1+0x6e4], R49 ;  /* 0x0006e43101007387 */ /* 0x000fe80000100600 */
[----:B------:R-:W-:Y:S01]  /*15f60*/  STL.S16 [R1+0x6e0], R47 ;  /* 0x0006e02f01007387 */ /* 0x000fe20000100600 */
[----:B------:R-:W-:-:S03]  /*15f70*/  PRMT R2, RZ, 0x7610, R2 ;  /* 0x00007610ff027816 */ /* 0x000fc60000000002 */
[----:B------:R1:W-:Y:S01]  /*15f80*/  STL.S16 [R1+0x6dc], R43 ;  /* 0x0006dc2b01007387 */ /* 0x0003e20000100600 */
[----:B------:R-:W-:Y:S02]  /*15f90*/  PRMT R0, RZ, 0x7610, R0 ;  /* 0x00007610ff007816 */ /* 0x000fe40000000000 */
[----:B------:R-:W-:Y:S01]  /*15fa0*/  PRMT R39, RZ, 0x7610, R39 ;  /* 0x00007610ff277816 */ /* 0x000fe20000000027 */
[----:B-1----:R-:W4:Y:S04]  /*15fb0*/  LDL.LU R43, [R1+0xe24] ;  /* 0x000e2400012b7983 */ /* 0x002f280000300800 */
[----:B------:R-:W-:Y:S04]  /*15fc0*/  STL.S16 [R1+0x6d8], R45 ;  /* 0x0006d82d01007387 */ /* 0x000fe80000100600 */
[----:B------:R1:W-:Y:S01]  /*15fd0*/  STL.S16 [R1+0x6d4], R3 ;  /* 0x0006d40301007387 */ /* 0x0003e20000100600 */
[----:B------:R-:W-:-:S03]  /*15fe0*/  PRMT R29, RZ, 0x7610, R29 ;  /* 0x00007610ff1d7816 */ /* 0x000fc6000000001d */
[----:B-1----:R-:W4:Y:S04]  /*15ff0*/  LDL.LU R3, [R1+0xe28] ;  /* 0x000e280001037983 */ /* 0x002f280000300800 */
[----:B------:R-:W4:Y:S04]  /*16000*/  LDL.LU R47, [R1+0xe2c] ;  /* 0x000e2c00012f7983 */ /* 0x000f280000300800 */
[----:B------:R-:W-:Y:S04]  /*16010*/  STL.S16 [R1+0x6d0], R41 ;  /* 0x0006d02901007387 */ /* 0x000fe80000100600 */
[----:B------:R-:W4:Y:S04]  /*16020*/  LDL.LU R49, [R1+0xe30] ;  /* 0x000e300001317983 */ /* 0x000f280000300800 */
[----:B------:R1:W-:Y:S04]  /*16030*/  STL [R1+0x1300], R2 ;  /* 0x0013000201007387 */ /* 0x0003e80000100800 */
[----:B------:R0:W-:Y:S04]  /*16040*/  STL [R1+0x13a8], R0 ;  /* 0x0013a80001007387 */ /* 0x0001e80000100800 */
[----:B------:R-:W4:Y:S01]  /*16050*/  LDL.LU R51, [R1+0xe34] ;  /* 0x000e340001337983 */ /* 0x000f220000300800 */
[----:B-1----:R-:W-:-:S03]  /*16060*/  PRMT R2, RZ, 0x7610, R2 ;  /* 0x00007610ff027816 */ /* 0x002fc60000000002 */
[----:B------:R-:W-:Y:S01]  /*16070*/  STL.S16 [R1+0x6c4], R39 ;  /* 0x0006c42701007387 */ /* 0x000fe20000100600 */
[----:B0-----:R-:W-:-:S03]  /*16080*/  PRMT R0, RZ, 0x7610, R0 ;  /* 0x00007610ff007816 */ /* 0x001fc60000000000 */
[----:B------:R0:W-:Y:S04]  /*16090*/  STL.S16 [R1+0x6c0], R29 ;  /* 0x0006c01d01007387 */ /* 0x0001e80000100600 */
[----:B------:R-:W4:Y:S04]  /*160a0*/  LDL.LU R53, [R1+0xe38] ;  /* 0x000e380001357983 */ /* 0x000f280000300800 */
[----:B------:R1:W-:Y:S04]  /*160b0*/  STL.S16 [R1+0x6bc], R2 ;  /* 0x0006bc0201007387 */ /* 0x0003e80000100600 */
[----:B0-----:R-:W4:Y:S01]  /*160c0*/  LDL.LU R29, [R1+0xe3c] ;  /* 0x000e3c00011d7983 */ /* 0x001f220000300800 */
[----:B------:R-:W-:-:S03]  /*160d0*/  IMAD R4, R93, -0x40, R4 ;  /* 0xffffffc05d047824 */ /* 0x000fc600078e0204 */
[----:B------:R0:W-:Y:S04]  /*160e0*/  STL.S16 [R1+0x6b8], R0 ;  /* 0x0006b80001007387 */ /* 0x0001e80000100600 */
[----:B------:R-:W-:Y:S04]  /*160f0*/  STL [R1+0xf0c], R93 ;  /* 0x000f0c5d01007387 */ /* 0x000fe80000100800 */
[----:B------:R-:W-:Y:S01]  /*16100*/  STL [R1+0x1058], R93 ;  /* 0x0010585d01007387 */ /* 0x000fe20000100800 */
[----:B--2---:R-:W-:-:S04]  /*16110*/  LOP3.LUT R35, R35, R34, RZ, 0x3c, !PT ;  /* 0x0000002223237212 */ /* 0x004fc800078e3cff */
[----:B------:R-:W-:-:S04]  /*16120*/  LOP3.LUT R34, R35, R34, RZ, 0x3c, !PT ;  /* 0x0000002223227212 */ /* 0x000fc800078e3cff */
[----:B------:R-:W-:-:S05]  /*16130*/  LOP3.LUT R35, R35, R34, RZ, 0x3c, !PT ;  /* 0x0000002223237212 */ /* 0x000fca00078e3cff */
[----:B------:R-:W-:Y:S04]  /*16140*/  STL.64 [R1+0x1190], R34 ;  /* 0x0011902201007387 */ /* 0x000fe80000100a00 */
[----:B-1----:R-:W2:Y:S01]  /*16150*/  LDL.LU R2, [R1+0xe40] ;  /* 0x000e400001027983 */ /* 0x002ea20000300800 */
[----:B---3--:R-:W-:-:S04]  /*16160*/  LOP3.LUT R37, R37, R36, RZ, 0x3c, !PT ;  /* 0x0000002425257212 */ /* 0x008fc800078e3cff */
[----:B------:R-:W-:Y:S01]  /*16170*/  LOP3.LUT R36, R37, R36, RZ, 0x3c, !PT ;  /* 0x0000002425247212 */ /* 0x000fe200078e3cff */
[----:B------:R-:W-:-:S03]  /*16180*/  IMAD.MOV.U32 R39, RZ, RZ, R38 ;  /* 0x000000ffff277224 */ /* 0x000fc600078e0026 */
[----:B------:R-:W-:Y:S01]  /*16190*/  LOP3.LUT R37, R37, R36, RZ, 0x3c, !PT ;  /* 0x0000002425257212 */ /* 0x000fe200078e3cff */
[----:B----4-:R-:W-:-:S04]  /*161a0*/  IMAD.MOV.U32 R38, RZ, RZ, R33 ;  /* 0x000000ffff267224 */ /* 0x010fc800078e0021 */
[----:B------:R-:W-:Y:S04]  /*161b0*/  STL.64 [R1+0x1198], R36 ;  /* 0x0011982401007387 */ /* 0x000fe80000100a00 */
[----:B0-----:R-:W3:Y:S04]  /*161c0*/  LDL.LU R0, [R1+0xe44] ;  /* 0x000e440001007983 */ /* 0x001ee80000300800 */
[----:B------:R-:W-:Y:S01]  /*161d0*/  STL.64 [R1+0x11a0], R38 ;  /* 0x0011a02601007387 */ /* 0x000fe20000100a00 */
[----:B------:R-:W-:-:S03]  /*161e0*/  IMAD.MOV.U32 R41, RZ, RZ, R40 ;  /* 0x000000ffff297224 */ /* 0x000fc600078e0028 */
[----:B------:R-:W4:Y:S01]  /*161f0*/  LDL.LU R33, [R1+0xe48] ;  /* 0x000e480001217983 */ /* 0x000f220000300800 */
[----:B------:R-:W-:-:S03]  /*16200*/  IMAD.MOV.U32 R40, RZ, RZ, R31 ;  /* 0x000000ffff287224 */ /* 0x000fc600078e001f */
[----:B------:R-:W4:Y:S01]  /*16210*/  LDL.LU R31, [R1+0xe4c] ;  /* 0x000e4c00011f7983 */ /* 0x000f220000300800 */
[----:B------:R-:W-:-:S03]  /*16220*/  IMAD.MOV.U32 R45, RZ, RZ, R44 ;  /* 0x000000ffff2d7224 */ /* 0x000fc600078e002c */
[----:B------:R-:W-:Y:S01]  /*16230*/  STL.64 [R1+0x11a8], R40 ;  /* 0x0011a82801007387 */ /* 0x000fe20000100a00 */
[----:B------:R-:W-:-:S04]  /*16240*/  LOP3.LUT R43, R43, R42, RZ, 0x3c, !PT ;  /* 0x0000002a2b2b7212 */ /* 0x000fc800078e3cff */
[----:B------:R-:W-:-:S04]  /*16250*/  LOP3.LUT R42, R43, R42, RZ, 0x3c, !PT ;  /* 0x0000002a2b2a7212 */ /* 0x000fc800078e3cff */
[----:B------:R-:W-:Y:S02]  /*16260*/  LOP3.LUT R43, R43, R42, RZ, 0x3c, !PT ;  /* 0x0000002a2b2b7212 */ /* 0x000fe400078e3cff */
[----:B------:R-:W-:Y:S01]  /*16270*/  LOP3.LUT R47, R47, R46, RZ, 0x3c, !PT ;  /* 0x0000002e2f2f7212 */ /* 0x000fe200078e3cff */
[----:B------:R-:W-:-:S03]  /*16280*/  IMAD.MOV.U32 R44, RZ, RZ, R3 ;  /* 0x000000ffff2c7224 */ /* 0x000fc600078e0003 */
[----:B------:R-:W-:Y:S02]  /*16290*/  LOP3.LUT R46, R47, R46, RZ, 0x3c, !PT ;  /* 0x0000002e2f2e7212 */ /* 0x000fe400078e3cff */
[----:B------:R-:W-:Y:S02]  /*162a0*/  LOP3.LUT R49, R49, R48, RZ, 0x3c, !PT ;  /* 0x0000003031317212 */ /* 0x000fe400078e3cff */
[----:B------:R-:W-:Y:S02]  /*162b0*/  LOP3.LUT R47, R47, R46, RZ, 0x3c, !PT ;  /* 0x0000002e2f2f7212 */ /* 0x000fe400078e3cff */
[----:B------:R-:W-:Y:S01]  /*162c0*/  LOP3.LUT R48, R49, R48, RZ, 0x3c, !PT ;  /* 0x0000003031307212 */ /* 0x000fe200078e3cff */
[----:B------:R0:W-:Y:S01]  /*162d0*/  STL.64 [R1+0x11f0], R42 ;  /* 0x0011f02a01007387 */ /* 0x0001e20000100a00 */
[----:B------:R-:W-:-:S03]  /*162e0*/  LOP3.LUT R51, R51, R50, RZ, 0x3c, !PT ;  /* 0x0000003233337212 */ /* 0x000fc600078e3cff */
[----:B------:R-:W4:Y:S01]  /*162f0*/  LDL.LU R3, [R1+0xe50] ;  /* 0x000e500001037983 */ /* 0x000f220000300800 */
[----:B------:R-:W-:Y:S02]  /*16300*/  LOP3.LUT R49, R49, R48, RZ, 0x3c, !PT ;  /* 0x0000003031317212 */ /* 0x000fe400078e3cff */
[----:B------:R-:W-:Y:S01]  /*16310*/  LOP3.LUT R50, R51, R50, RZ, 0x3c, !PT ;  /* 0x0000003233327212 */ /* 0x000fe200078e3cff */
[----:B------:R1:W-:Y:S01]  /*16320*/  STL.64 [R1+0x11f8], R44 ;  /* 0x0011f82c01007387 */ /* 0x0003e20000100a00 */
[----:B------:R-:W-:-:S03]  /*16330*/  LOP3.LUT R53, R53, R52, RZ, 0x3c, !PT ;  /* 0x0000003435357212 */ /* 0x000fc600078e3cff */
[----:B------:R-:W-:Y:S01]  /*16340*/  STL.64 [R1+0x1200], R46 ;  /* 0x0012002e01007387 */ /* 0x000fe20000100a00 */
[----:B------:R-:W-:Y:S02]  /*16350*/  LOP3.LUT R51, R51, R50, RZ, 0x3c, !PT ;  /* 0x0000003233337212 */ /* 0x000fe400078e3cff */
[C---:B------:R-:W-:Y:S01]  /*16360*/  LOP3.LUT R52, R53.reuse, R52, RZ, 0x3c, !PT ;  /* 0x0000003435347212 */ /* 0x040fe200078e3cff */
[----:B0-----:R-:W4:Y:S03]  /*16370*/  LDL.LU R42, [R1+0xe54] ;  /* 0x000e5400012a7983 */ /* 0x001f260000300800 */
[----:B------:R-:W-:Y:S01]  /*16380*/  LOP3.LUT R53, R53, R52, RZ, 0x3c, !PT ;  /* 0x0000003435357212 */ /* 0x000fe200078e3cff */
[----:B------:R0:W-:Y:S04]  /*16390*/  STL.64 [R1+0x1208], R48 ;  /* 0x0012083001007387 */ /* 0x0001e80000100a00 */
[----:B------:R-:W4:Y:S04]  /*163a0*/  LDL.LU R41, [R1+0xe58] ;  /* 0x000e580001297983 */ /* 0x000f280000300800 */
[----:B------:R-:W4:Y:S01]  /*163b0*/  LDL.LU R40, [R1+0xe5c] ;  /* 0x000e5c0001287983 */ /* 0x000f220000300800 */
[----:B------:R-:W-:-:S03]  /*163c0*/  IMAD.MOV.U32 R55, RZ, RZ, R54 ;  /* 0x000000ffff377224 */ /* 0x000fc600078e0036 */
[----:B------:R0:W-:Y:S01]  /*163d0*/  STL.64 [R1+0x12b0], R50 ;  /* 0x0012b03201007387 */ /* 0x0001e20000100a00 */
[----:B------:R-:W-:-:S03]  /*163e0*/  IMAD.MOV.U32 R54, RZ, RZ, R29 ;  /* 0x000000ffff367224 */ /* 0x000fc600078e001d */
[----:B------:R-:W4:Y:S04]  /*163f0*/  LDL.LU R39, [R1+0xe60] ;  /* 0x000e600001277983 */ /* 0x000f280000300800 */
[----:B------:R-:W4:Y:S04]  /*16400*/  LDL.LU R38, [R1+0xe64] ;  /* 0x000e640001267983 */ /* 0x000f280000300800 */
[----:B------:R-:W-:Y:S04]  /*16410*/  STL.64 [R1+0x12c0], R52 ;  /* 0x0012c03401007387 */ /* 0x000fe80000100a00 */
[----:B------:R-:W4:Y:S01]  /*16420*/  LDL.LU R37, [R1+0xe68] ;  /* 0x000e680001257983 */ /* 0x000f220000300800 */
[----:B------:R-:W-:-:S03]  /*16430*/  IMAD.MOV.U32 R57, RZ, RZ, R56 ;  /* 0x000000ffff397224 */ /* 0x000fc600078e0038 */
[----:B------:R-:W4:Y:S04]  /*16440*/  LDL.LU R29, [R1+0xe6c] ;  /* 0x000e6c00011d7983 */ /* 0x000f280000300800 */
[----:B------:R-:W-:Y:S01]  /*16450*/  STL.64 [R1+0x12c8], R54 ;  /* 0x0012c83601007387 */ /* 0x000fe20000100a00 */
[----:B--2---:R-:W-:-:S03]  /*16460*/  IMAD.MOV.U32 R56, RZ, RZ, R2 ;  /* 0x000000ffff387224 */ /* 0x004fc600078e0002 */
[----:B------:R-:W2:Y:S01]  /*16470*/  LDL.LU R2, [R1+0xe70] ;  /* 0x000e700001027983 */ /* 0x000ea20000300800 */
[----:B------:R-:W-:Y:S02]  /*16480*/  IMAD.MOV.U32 R59, RZ, RZ, R58 ;  /* 0x000000ffff3b7224 */ /* 0x000fe400078e003a */
[----:B------:R-:W-:Y:S01]  /*16490*/  IMAD.MOV.U32 R61, RZ, RZ, R60 ;  /* 0x000000ffff3d7224 */ /* 0x000fe200078e003c */
[----:B------:R-:W-:Y:S01]  /*164a0*/  STL.64 [R1+0x12d0], R56 ;  /* 0x0012d03801007387 */ /* 0x000fe20000100a00 */
[----:B------:R-:W-:Y:S02]  /*164b0*/  IMAD.MOV.U32 R63, RZ, RZ, R62 ;  /* 0x000000ffff3f7224 */ /* 0x000fe400078e003e */
[----:B---3--:R-:W-:Y:S02]  /*164c0*/  IMAD.MOV.U32 R58, RZ, RZ, R0 ;  /* 0x000000ffff3a7224 */ /* 0x008fe400078e0000 */
[----:B------:R-:W3:Y:S01]  /*164d0*/  LDL.LU R0, [R1+0x6a8] ;  /* 0x0006a80001007983 */ /* 0x000ee20000300800 */
[----:B----4-:R-:W-:-:S03]  /*164e0*/  IMAD.MOV.U32 R60, RZ, RZ, R33 ;  /* 0x000000ffff3c7224 */ /* 0x010fc600078e0021 */
[----:B------:R-:W-:Y:S04]  /*164f0*/  STL.64 [R1+0x1348], R58 ;  /* 0x0013483a01007387 */ /* 0x000fe80000100a00 */
[----:B------:R-:W-:Y:S01]  /*16500*/  STL.64 [R1+0x1350], R60 ;  /* 0x0013503c01007387 */ /* 0x000fe20000100a00 */
[----:B------:R-:W-:-:S03]  /*16510*/  IMAD.MOV.U32 R62, RZ, RZ, R31 ;  /* 0x000000ffff3e7224 */ /* 0x000fc600078e001f */
[----:B------:R-:W4:Y:S04]  /*16520*/  LDL.LU R31, [R1+0x6ac] ;  /* 0x0006ac00011f7983 */ /* 0x000f280000300800 */
[----:B------:R-:W4:Y:S01]  /*16530*/  LDL.LU R33, [R1+0x6b0] ;  /* 0x0006b00001217983 */ /* 0x000f220000300800 */
[----:B------:R-:W-:Y:S02]  /*16540*/  IMAD.MOV.U32 R65, RZ, RZ, R64 ;  /* 0x000000ffff417224 */ /* 0x000fe400078e0040 */
[----:B------:R-:W-:Y:S01]  /*16550*/  IMAD.MOV.U32 R67, RZ, RZ, R66 ;  /* 0x000000ffff437224 */ /* 0x000fe200078e0042 */
[----:B------:R-:W-:Y:S01]  /*16560*/  STL.64 [R1+0x1358], R62 ;  /* 0x0013583e01007387 */ /* 0x000fe20000100a00 */
[----:B------:R-:W-:-:S03]  /*16570*/  IMAD.MOV.U32 R69, RZ, RZ, R68 ;  /* 0x000000ffff457224 */ /* 0x000fc600078e0044 */
[----:B------:R-:W4:Y:S01]  /*16580*/  LDL.LU R35, [R1] ;  /* 0x0000000001237983 */ /* 0x000f220000300800 */
[----:B------:R-:W-:Y:S02]  /*16590*/  IMAD.MOV.U32 R71, RZ, RZ, R70 ;  /* 0x000000ffff477224 */ /* 0x000fe400078e0046 */
[----:B------:R-:W-:Y:S01]  /*165a0*/  IMAD.MOV.U32 R73, RZ, RZ, R72 ;  /* 0x000000ffff497224 */ /* 0x000fe200078e0048 */
[----:B------:R-:W4:Y:S01]  /*165b0*/  LDL.LU R34, [R1+0x8] ;  /* 0x0000080001227983 */ /* 0x000f220000300800 */
[----:B------:R-:W-:-:S03]  /*165c0*/  IMAD.MOV.U32 R75, RZ, RZ, R74 ;  /* 0x000000ffff4b7224 */ /* 0x000fc600078e004a */
[----:B------:R-:W4:Y:S01]  /*165d0*/  LDL.LU R36, [R1+0x10] ;  /* 0x0000100001247983 */ /* 0x000f220000300800 */
[----:B------:R-:W-:Y:S02]  /*165e0*/  IMAD.MOV.U32 R77, RZ, RZ, R76 ;  /* 0x000000ffff4d7224 */ /* 0x000fe400078e004c */
[----:B------:R-:W-:Y:S02]  /*165f0*/  IMAD.MOV.U32 R79, RZ, RZ, R78 ;  /* 0x000000ffff4f7224 */ /* 0x000fe400078e004e */
[----:B------:R-:W-:Y:S02]  /*16600*/  IMAD.MOV.U32 R81, RZ, RZ, R80 ;  /* 0x000000ffff517224 */ /* 0x000fe400078e0050 */
[----:B------:R-:W-:Y:S02]  /*16610*/  IMAD.MOV.U32 R64, RZ, RZ, R3 ;  /* 0x000000ffff407224 */ /* 0x000fe400078e0003 */
[----:B------:R-:W4:Y:S04]  /*16620*/  LDL.LU R3, [R1+0x18] ;  /* 0x0000180001037983 */ /* 0x000f280000300800 */
[----:B------:R-:W-:Y:S01]  /*16630*/  STL.64 [R1+0x1360], R64 ;  /* 0x0013604001007387 */ /* 0x000fe20000100a00 */
[----:B------:R-:W-:-:S02]  /*16640*/  IMAD.MOV.U32 R66, RZ, RZ, R42 ;  /* 0x000000ffff427224 */ /* 0x000fc400078e002a */
[----:B------:R-:W-:-:S03]  /*16650*/  IMAD.MOV.U32 R68, RZ, RZ, R41 ;  /* 0x000000ffff447224 */ /* 0x000fc600078e0029 */
[----:B------:R-:W-:Y:S01]  /*16660*/  STL.64 [R1+0x13e0], R66 ;  /* 0x0013e04201007387 */ /* 0x000fe20000100a00 */
        /* <DEDUP_REMOVED lines=9> */
[----:B------:R-:W-:Y:S04]  /*16700*/  STL.64 [R1+0x14c8], R76 ;  /* 0x0014c84c01007387 */ /* 0x000fe80000100a00 */
[----:B------:R-:W-:Y:S01]  /*16710*/  STL.64 [R1+0x14d0], R78 ;  /* 0x0014d04e01007387 */ /* 0x000fe20000100a00 */
[----:B--2---:R-:W-:-:S03]  /*16720*/  IMAD.MOV.U32 R80, RZ, RZ, R2 ;  /* 0x000000ffff507224 */ /* 0x004fc600078e0002 */
[----:B------:R-:W2:Y:S01]  /*16730*/  LDL.LU R2, [R1+0x20] ;  /* 0x0000200001027983 */ /* 0x000ea20000300800 */
[----:B------:R-:W-:-:S03]  /*16740*/  IMAD.MOV.U32 R29, RZ, RZ, R28 ;  /* 0x000000ffff1d7224 */ /* 0x000fc600078e001c */
[----:B------:R-:W-:Y:S04]  /*16750*/  STL.64 [R1+0x14d8], R80 ;  /* 0x0014d85001007387 */ /* 0x000fe80000100a00 */
[----:B------:R-:W2:Y:S04]  /*16760*/  LDL.LU R42, [R1+0x28] ;  /* 0x00002800012a7983 */ /* 0x000ea80000300800 */
[----:B-1----:R-:W2:Y:S01]  /*16770*/  LDL.LU R44, [R1+0x30] ;  /* 0x00003000012c7983 */ /* 0x002ea20000300800 */
[----:B---3--:R-:W-:-:S03]  /*16780*/  IMAD.MOV.U32 R28, RZ, RZ, R0 ;  /* 0x000000ffff1c7224 */ /* 0x008fc600078e0000 */
[----:B------:R-:W3:Y:S01]  /*16790*/  LDL.LU R0, [R1+0x38] ;  /* 0x0000380001007983 */ /* 0x000ee20000300800 */
[----:B----4-:R-:W-:Y:S02]  /*167a0*/  LOP3.LUT R31, R31, R30, RZ, 0x3c, !PT ;  /* 0x0000001e1f1f7212 */ /* 0x010fe400078e3cff */
[----:B------:R-:W-:Y:S02]  /*167b0*/  LOP3.LUT R33, R33, R32, RZ, 0x3c, !PT ;  /* 0x0000002021217212 */ /* 0x000fe400078e3cff */
[----:B------:R-:W-:Y:S02]  /*167c0*/  LOP3.LUT R30, R31, R30, RZ, 0x3c, !PT ;  /* 0x0000001e1f1e7212 */ /* 0x000fe400078e3cff */
[----:B------:R-:W-:Y:S02]  /*167d0*/  LOP3.LUT R32, R33, R32, RZ, 0x3c, !PT ;  /* 0x0000002021207212 */ /* 0x000fe400078e3cff */
[----:B------:R-:W-:Y:S02]  /*167e0*/  LOP3.LUT R31, R31, R30, RZ, 0x3c, !PT ;  /* 0x0000001e1f1f7212 */ /* 0x000fe400078e3cff */
[----:B------:R-:W-:Y:S01]  /*167f0*/  LOP3.LUT R33, R33, R32, RZ, 0x3c, !PT ;  /* 0x0000002021217212 */ /* 0x000fe200078e3cff */
[----:B------:R-:W-:Y:S04]  /*16800*/  STL.64 [R1+0x1110], R28 ;  /* 0x0011101c01007387 */ /* 0x000fe80000100a00 */
[----:B------:R-:W-:Y:S04]  /*16810*/  STL.64 [R1+0x1118], R30 ;  /* 0x0011181e01007387 */ /* 0x000fe80000100a00 */
[----:B------:R1:W-:Y:S04]  /*16820*/  STL.64 [R1+0x1120], R32 ;  /* 0x0011202001007387 */ /* 0x0003e80000100a00 */
[----:B------:R4:W-:Y:S04]  /*16830*/  STL [R1+0x13b8], R5 ;  /* 0x0013b80501007387 */ /* 0x0009e80000100800 */
[----:B0-----:R-:W3:Y:S04]  /*16840*/  LDL.LU R48, [R1+0x40] ;  /* 0x0000400001307983 */ /* 0x001ee80000300800 */
[----:B------:R-:W3:Y:S04]  /*16850*/  LDL.LU R50, [R1+0xd8] ;  /* 0x0000d80001327983 */ /* 0x000ee80000300800 */
[----:B-1----:R-:W3:Y:S04]  /*16860*/  LDL.LU R33, [R1+0xe0] ;  /* 0x0000e00001217983 */ /* 0x002ee80000300800 */
[----:B------:R-:W3:Y:S01]  /*16870*/  LDL.LU R32, [R1+0xe8] ;  /* 0x0000e80001207983 */ /* 0x000ee20000300800 */
[----:B------:R-:W-:-:S02]  /*16880*/  IMAD.MOV.U32 R28, RZ, RZ, R35 ;  /* 0x000000ffff1c7224 */ /* 0x000fc400078e0023 */
[----:B------:R-:W-:Y:S01]  /*16890*/  IMAD.MOV.U32 R29, RZ, RZ, R5 ;  /* 0x000000ffff1d7224 */ /* 0x000fe200078e0005 */
[----:B------:R-:W3:Y:S01]  /*168a0*/  LDL.LU R31, [R1+0xf0] ;  /* 0x0000f000011f7983 */ /* 0x000ee20000300800 */
[----:B------:R-:W-:Y:S02]  /*168b0*/  IMAD.MOV.U32 R35, RZ, RZ, R6 ;  /* 0x000000ffff237224 */ /* 0x000fe400078e0006 */
[----:B------:R-:W-:Y:S01]  /*168c0*/  IMAD.MOV.U32 R37, RZ, RZ, R7 ;  /* 0x000000ffff257224 */ /* 0x000fe200078e0007 */
[----:B------:R-:W3:Y:S01]  /*168d0*/  LDL.LU R30, [R1+0xf8] ;  /* 0x0000f800011e7983 */ /* 0x000ee20000300800 */
[----:B------:R-:W-:-:S03]  /*168e0*/  IMAD.MOV.U32 R39, RZ, RZ, R8 ;  /* 0x000000ffff277224 */ /* 0x000fc600078e0008 */
[----:B------:R-:W3:Y:S04]  /*168f0*/  LDL.LU R7, [R1+0x100] ;  /* 0x0001000001077983 */ /* 0x000ee80000300800 */
[----:B------:R-:W-:Y:S04]  /*16900*/  STL.64 [R1], R28 ;  /* 0x0000001c01007387 */ /* 0x000fe80000100a00 */
[----:B------:R-:W-:Y:S01]  /*16910*/  STL.64 [R1+0x8], R34 ;  /* 0x0000082201007387 */ /* 0x000fe20000100a00 */
[----:B------:R-:W-:-:S03]  /*16920*/  IMAD.MOV.U32 R38, RZ, RZ, R3 ;  /* 0x000000ffff267224 */ /* 0x000fc600078e0003 */
[----:B------:R-:W-:Y:S04]  /*16930*/  STL.64 [R1+0x11b0], R34 ;  /* 0x0011b02201007387 */ /* 0x000fe80000100a00 */
[----:B------:R-:W-:Y:S04]  /*16940*/  STL.64 [R1+0x10], R36 ;  /* 0x0000102401007387 */ /* 0x000fe80000100a00 */
[----:B------:R-:W-:Y:S04]  /*16950*/  STL.64 [R1+0x11b8], R36 ;  /* 0x0011b82401007387 */ /* 0x000fe80000100a00 */
[----:B------:R-:W-:Y:S04]  /*16960*/  STL.64 [R1+0x18], R38 ;  /* 0x0000182601007387 */ /* 0x000fe80000100a00 */
[----:B------:R-:W-:Y:S04]  /*16970*/  STL.64 [R1+0x11c0], R38 ;  /* 0x0011c02601007387 */ /* 0x000fe80000100a00 */
[----:B------:R-:W-:Y:S04]  /*16980*/  STL.64 [R1+0x1128], R28 ;  /* 0x0011281c01007387 */ /* 0x000fe80000100a00 */
[----:B------:R-:W3:Y:S01]  /*16990*/  LDL.LU R3, [R1+0x108] ;  /* 0x0001080001037983 */ /* 0x000ee20000300800 */
[----:B--2---:R-:W-:-:S03]  /*169a0*/  IMAD.MOV.U32 R40, RZ, RZ, R2 ;  /* 0x000000ffff287224 */ /* 0x004fc600078e0002 */
[----:B------:R-:W2:Y:S04]  /*169b0*/  LDL.LU R2, [R1+0x110] ;  /* 0x0001100001027983 */ /* 0x000ea80000300800 */
[----:B------:R-:W2:Y:S01]  /*169c0*/  LDL.LU R6, [R1+0x118] ;  /* 0x0001180001067983 */ /* 0x000ea20000300800 */
[----:B------:R-:W-:-:S03]  /*169d0*/  IMAD.MOV.U32 R41, RZ, RZ, R9 ;  /* 0x000000ffff297224 */ /* 0x000fc600078e0009 */
[----:B----4-:R-:W4:Y:S01]  /*169e0*/  LDL.LU R5, [R1+0x120] ;  /* 0x0001200001057983 */ /* 0x010f220000300800 */
[----:B------:R-:W-:Y:S02]  /*169f0*/  IMAD.MOV.U32 R43, RZ, RZ, R10 ;  /* 0x000000ffff2b7224 */ /* 0x000fe400078e000a */
[----:B------:R-:W-:Y:S02]  /*16a00*/  IMAD.MOV.U32 R45, RZ, RZ, R11 ;  /* 0x000000ffff2d7224 */ /* 0x000fe400078e000b */
[----:B---3--:R-:W-:Y:S02]  /*16a10*/  IMAD.MOV.U32 R46, RZ, RZ, R0 ;  /* 0x000000ffff2e7224 */ /* 0x008fe400078e0000 */
[----:B------:R-:W3:Y:S01]  /*16a20*/  LDL.LU R0, [R1+0x128] ;  /* 0x0001280001007983 */ /* 0x000ee20000300800 */
        /* <DEDUP_REMOVED lines=10> */
[----:B------:R-:W-:Y:S04]  /*16ad0*/  STL.64 [R1+0x38], R46 ;  /* 0x0000382e01007387 */ /* 0x000fe80000100a00 */
[----:B------:R-:W-:Y:S04]  /*16ae0*/  STL.64 [R1+0x1220], R46 ;  /* 0x0012202e01007387 */ /* 0x000fe80000100a00 */
[----:B------:R-:W-:Y:S04]  /*16af0*/  STL.64 [R1+0x11c8], R40 ;  /* 0x0011c82801007387 */ /* 0x000fe80000100a00 */
[----:B------:R-:W-:Y:S01]  /*16b00*/  STL.64 [R1+0x40], R48 ;  /* 0x0000403001007387 */ /* 0x000fe20000100a00 */
[----:B------:R-:W-:-:S02]  /*16b10*/  IMAD.MOV.U32 R54, RZ, RZ, R50 ;  /* 0x000000ffff367224 */ /* 0x000fc400078e0032 */
[----:B------:R-:W-:Y:S02]  /*16b20*/  IMAD.MOV.U32 R56, RZ, RZ, R33 ;  /* 0x000000ffff387224 */ /* 0x000fe400078e0021 */
[----:B------:R-:W-:Y:S01]  /*16b30*/  IMAD.MOV.U32 R8, RZ, RZ, R32 ;  /* 0x000000ffff087224 */ /* 0x000fe200078e0020 */
[----:B------:R-:W-:Y:S04]  /*16b40*/  STL.64 [R1+0xd8], R54 ;  /* 0x0000d83601007387 */ /* 0x000fe80000100a00 */
[----:B------:R0:W-:Y:S04]  /*16b50*/  STL.64 [R1+0xe8], R8 ;  /* 0x0000e80801007387 */ /* 0x0001e80000100a00 */
[----:B------:R-:W-:Y:S04]  /*16b60*/  STL.64 [R1+0x12d8], R54 ;  /* 0x0012d83601007387 */ /* 0x000fe80000100a00 */
[----:B------:R-:W-:Y:S01]  /*16b70*/  STL.64 [R1+0xe0], R56 ;  /* 0x0000e03801007387 */ /* 0x000fe20000100a00 */
[----:B0-----:R-:W-:-:S02]  /*16b80*/  IMAD.MOV.U32 R8, RZ, RZ, R31 ;  /* 0x000000ffff087224 */ /* 0x001fc400078e001f */
[----:B------:R-:W-:Y:S01]  /*16b90*/  IMAD.MOV.U32 R9, RZ, RZ, R17 ;  /* 0x000000ffff097224 */ /* 0x000fe200078e0011 */
[----:B------:R-:W-:Y:S04]  /*16ba0*/  STL.64 [R1+0x12e0], R56 ;  /* 0x0012e03801007387 */ /* 0x000fe80000100a00 */
[----:B------:R-:W-:Y:S04]  /*16bb0*/  STL.64 [R1+0x1228], R48 ;  /* 0x0012283001007387 */ /* 0x000fe80000100a00 */
[----:B------:R-:W-:Y:S04]  /*16bc0*/  STL.64 [R1+0x1130], R16 ;  /* 0x0011301001007387 */ /* 0x000fe80000100a00 */
[----:B------:R2:W-:Y:S04]  /*16bd0*/  STL.64 [R1+0xf0], R8 ;  /* 0x0000f00801007387 */ /* 0x0005e80000100a00 */
[----:B------:R-:W3:Y:S01]  /*16be0*/  LDL.LU R14, [R1+0x130] ;  /* 0x00013000010e7983 */ /* 0x000ee20000300800 */
[----:B------:R-:W-:-:S03]  /*16bf0*/  IMAD.MOV.U32 R64, RZ, RZ, R3 ;  /* 0x000000ffff407224 */ /* 0x000fc600078e0003 */
[----:B------:R-:W3:Y:S01]  /*16c00*/  LDL.LU R3, [R1+0x138] ;  /* 0x0001380001037983 */ /* 0x000ee20000300800 */
[----:B--2---:R-:W-:-:S03]  /*16c10*/  IMAD.MOV.U32 R8, RZ, RZ, R2 ;  /* 0x000000ffff087224 */ /* 0x004fc600078e0002 */
[----:B------:R-:W2:Y:S01]  /*16c20*/  LDL.LU R2, [R1+0x140] ;  /* 0x0001400001027983 */ /* 0x000ea20000300800 */
[----:B------:R-:W-:Y:S02]  /*16c30*/  IMAD.MOV.U32 R9, RZ, RZ, R21 ;  /* 0x000000ffff097224 */ /* 0x000fe400078e0015 */
[----:B------:R-:W-:Y:S02]  /*16c40*/  IMAD.MOV.U32 R60, RZ, RZ, R30 ;  /* 0x000000ffff3c7224 */ /* 0x000fe400078e001e */
[----:B------:R-:W-:Y:S02]  /*16c50*/  IMAD.MOV.U32 R61, RZ, RZ, R18 ;  /* 0x000000ffff3d7224 */ /* 0x000fe400078e0012 */
[----:B------:R-:W-:Y:S02]  /*16c60*/  IMAD.MOV.U32 R62, RZ, RZ, R7 ;  /* 0x000000ffff3e7224 */ /* 0x000fe400078e0007 */
[----:B------:R-:W-:Y:S01]  /*16c70*/  IMAD.MOV.U32 R63, RZ, RZ, R19 ;  /* 0x000000ffff3f7224 */ /* 0x000fe200078e0013 */
[----:B------:R0:W-:Y:S01]  /*16c80*/  STL.64 [R1+0x110], R8 ;  /* 0x0001100801007387 */ /* 0x0001e20000100a00 */
[----:B------:R-:W-:-:S03]  /*16c90*/  IMAD.MOV.U32 R65, RZ, RZ, R20 ;  /* 0x000000ffff417224 */ /* 0x000fc600078e0014 */
[----:B------:R-:W-:Y:S04]  /*16ca0*/  STL.64 [R1+0xf8], R60 ;  /* 0x0000f83c01007387 */ /* 0x000fe80000100a00 */
[----:B------:R-:W-:Y:S04]  /*16cb0*/  STL.64 [R1+0x1368], R60 ;  /* 0x0013683c01007387 */ /* 0x000fe80000100a00 */
[----:B------:R-:W-:Y:S04]  /*16cc0*/  STL.64 [R1+0x100], R62 ;  /* 0x0001003e01007387 */ /* 0x000fe80000100a00 */
[----:B------:R-:W-:Y:S04]  /*16cd0*/  STL.64 [R1+0x1370], R62 ;  /* 0x0013703e01007387 */ /* 0x000fe80000100a00 */
[----:B------:R-:W-:Y:S04]  /*16ce0*/  STL.64 [R1+0x108], R64 ;  /* 0x0001084001007387 */ /* 0x000fe80000100a00 */
[----:B------:R-:W-:Y:S04]  /*16cf0*/  STL.64 [R1+0x1378], R64 ;  /* 0x0013784001007387 */ /* 0x000fe80000100a00 */
[----:B------:R1:W-:Y:S04]  /*16d00*/  STL.64 [R1+0x1160], R22 ;  /* 0x0011601601007387 */ /* 0x0003e80000100a00 */
[----:B------:R-:W2:Y:S04]  /*16d10*/  LDL.LU R21, [R1+0x148] ;  /* 0x0001480001157983 */ /* 0x000ea80000300800 */
[----:B------:R-:W2:Y:S04]  /*16d20*/  LDL.LU R20, [R1+0x6b4] ;  /* 0x0006b40001147983 */ /* 0x000ea80000300800 */
[----:B------:R-:W2:Y:S04]  /*16d30*/  LDL.LU R13, [R1+0x150] ;  /* 0x00015000010d7983 */ /* 0x000ea80000300800 */
[----:B------:R-:W2:Y:S01]  /*16d40*/  LDL.LU R12, [R1+0x708] ;  /* 0x00070800010c7983 */ /* 0x000ea20000300800 */
[----:B------:R-:W-:-:S03]  /*16d50*/  IMAD.MOV.U32 R66, RZ, RZ, R6 ;  /* 0x000000ffff427224 */ /* 0x000fc600078e0006 */
[----:B------:R-:W2:Y:S04]  /*16d60*/  LDL.LU R7, [R1+0x48] ;  /* 0x0000480001077983 */ /* 0x000ea80000300800 */
[----:B------:R-:W2:Y:S01]  /*16d70*/  LDL.LU R6, [R1+0x70c] ;  /* 0x00070c0001067983 */ /* 0x000ea20000300800 */
[----:B----4-:R-:W-:-:S03]  /*16d80*/  IMAD.MOV.U32 R68, RZ, RZ, R5 ;  /* 0x000000ffff447224 */ /* 0x010fc600078e0005 */
[----:B0-----:R-:W4:Y:S01]  /*16d90*/  LDL.LU R9, [R1+0x50] ;  /* 0x0000500001097983 */ /* 0x001f220000300800 */
[----:B---3--:R-:W-:-:S03]  /*16da0*/  IMAD.MOV.U32 R70, RZ, RZ, R0 ;  /* 0x000000ffff467224 */ /* 0x008fc600078e0000 */
[----:B------:R-:W4:Y:S04]  /*16db0*/  LDL.LU R8, [R1+0x710] ;  /* 0x0007100001087983 */ /* 0x000f280000300800 */
[----:B------:R-:W3:Y:S04]  /*16dc0*/  LDL.LU R11, [R1+0x58] ;  /* 0x00005800010b7983 */ /* 0x000ee80000300800 */
[----:B------:R-:W3:Y:S04]  /*16dd0*/  LDL.LU R10, [R1+0x714] ;  /* 0x00071400010a7983 */ /* 0x000ee80000300800 */
[----:B------:R-:W3:Y:S04]  /*16de0*/  LDL.LU R5, [R1+0x60] ;  /* 0x0000600001057983 */ /* 0x000ee80000300800 */
[----:B------:R-:W4:Y:S01]  /*16df0*/  LDL.LU R0, [R1+0xae0] ;  /* 0x000ae00001007983 */ /* 0x000f220000300800 */
[----:B------:R-:W-:-:S02]  /*16e00*/  IMAD.MOV.U32 R67, RZ, RZ, R22 ;  /* 0x000000ffff437224 */ /* 0x000fc400078e0016 */
[----:B------:R-:W-:Y:S02]  /*16e10*/  IMAD.MOV.U32 R69, RZ, RZ, R23 ;  /* 0x000000ffff457224 */ /* 0x000fe400078e0017 */
[----:B------:R-:W-:Y:S01]  /*16e20*/  IMAD.MOV.U32 R71, RZ, RZ, R24 ;  /* 0x000000ffff477224 */ /* 0x000fe200078e0018 */
[----:B------:R-:W-:Y:S04]  /*16e30*/  STL.64 [R1+0x118], R66 ;  /* 0x0001184201007387 */ /* 0x000fe80000100a00 */
[----:B------:R-:W-:Y:S04]  /*16e40*/  STL.64 [R1+0x1400], R66 ;  /* 0x0014004201007387 */ /* 0x000fe80000100a00 */
[----:B------:R-:W-:Y:S04]  /*16e50*/  STL.64 [R1+0x120], R68 ;  /* 0x0001204401007387 */ /* 0x000fe80000100a00 */
[----:B------:R-:W-:Y:S01]  /*16e60*/  STL.64 [R1+0x1408], R68 ;  /* 0x0014084401007387 */ /* 0x000fe20000100a00 */
[----:B------:R-:W-:-:S03]  /*16e70*/  IMAD.MOV.U32 R72, RZ, RZ, R14 ;  /* 0x000000ffff487224 */ /* 0x000fc600078e000e */
[----:B------:R-:W-:Y:S04]  /*16e80*/  STL.64 [R1+0x128], R70 ;  /* 0x0001284601007387 */ /* 0x000fe80000100a00 */
[----:B------:R-:W-:Y:S04]  /*16e90*/  STL.64 [R1+0x1410], R70 ;  /* 0x0014104601007387 */ /* 0x000fe80000100a00 */
[----:B------:R-:W4:Y:S04]  /*16ea0*/  LDL.LU R15, [R1+0x158] ;  /* 0x00015800010f7983 */ /* 0x000f280000300800 */
[----:B------:R-:W4:Y:S04]  /*16eb0*/  LDL.LU R14, [R1+0xae4] ;  /* 0x000ae400010e7983 */ /* 0x000f280000300800 */
[----:B------:R-:W4:Y:S04]  /*16ec0*/  LDL.LU R19, [R1+0x160] ;  /* 0x0001600001137983 */ /* 0x000f280000300800 */
[----:B------:R-:W4:Y:S01]  /*16ed0*/  LDL.LU R18, [R1+0xae8] ;  /* 0x000ae80001127983 */ /* 0x000f220000300800 */
[----:B------:R-:W-:-:S03]  /*16ee0*/  IMAD.MOV.U32 R74, RZ, RZ, R3 ;  /* 0x000000ffff4a7224 */ /* 0x000fc600078e0003 */
[----:B------:R-:W4:Y:S04]  /*16ef0*/  LDL.LU R17, [R1+0x168] ;  /* 0x0001680001117983 */ /* 0x000f280000300800 */
[----:B------:R-:W4:Y:S04]  /*16f00*/  LDL.LU R16, [R1+0xaec] ;  /* 0x000aec0001107983 */ /* 0x000f280000300800 */
[----:B------:R-:W4:Y:S01]  /*16f10*/  LDL.LU R3, [R1+0x170] ;  /* 0x0001700001037983 */ /* 0x000f220000300800 */
[----:B--2---:R-:W-:-:S03]  /*16f20*/  IMAD.MOV.U32 R76, RZ, RZ, R2 ;  /* 0x000000ffff4c7224 */ /* 0x004fc600078e0002 */
[----:B------:R-:W2:Y:S01]  /*16f30*/  LDL.LU R2, [R1+0xaf0] ;  /* 0x000af00001027983 */ /* 0x000ea20000300800 */
[----:B------:R-:W-:Y:S02]  /*16f40*/  IMAD.MOV.U32 R73, RZ, RZ, R25 ;  /* 0x000000ffff497224 */ /* 0x000fe400078e0019 */
[----:B------:R-:W-:Y:S02]  /*16f50*/  IMAD.MOV.U32 R75, RZ, RZ, R26 ;  /* 0x000000ffff4b7224 */ /* 0x000fe400078e001a */
[----:B------:R-:W-:Y:S01]  /*16f60*/  IMAD.MOV.U32 R77, RZ, RZ, R27 ;  /* 0x000000ffff4d7224 */ /* 0x000fe200078e001b */
[----:B------:R-:W-:Y:S04]  /*16f70*/  STL.64 [R1+0x130], R72 ;  /* 0x0001304801007387 */ /* 0x000fe80000100a00 */
[----:B------:R-:W-:Y:S04]  /*16f80*/  STL.64 [R1+0x1418], R72 ;  /* 0x0014184801007387 */ /* 0x000fe80000100a00 */
[----:B------:R-:W-:Y:S04]  /*16f90*/  STL.64 [R1+0x138], R74 ;  /* 0x0001384a01007387 */ /* 0x000fe80000100a00 */
[----:B------:R-:W-:Y:S04]  /*16fa0*/  STL.64 [R1+0x14e0], R74 ;  /* 0x0014e04a01007387 */ /* 0x000fe80000100a00 */
[----:B------:R-:W-:Y:S04]  /*16fb0*/  STL.64 [R1+0x140], R76 ;  /* 0x0001404c01007387 */ /* 0x000fe80000100a00 */
[----:B------:R-:W-:Y:S01]  /*16fc0*/  STL.64 [R1+0x14e8], R76 ;  /* 0x0014e84c01007387 */ /* 0x000fe20000100a00 */
[----:B------:R-:W-:-:S02]  /*16fd0*/  IMAD.MOV.U32 R79, RZ, RZ, R21 ;  /* 0x000000ffff4f7224 */ /* 0x000fc400078e0015 */
[----:B------:R-:W-:Y:S02]  /*16fe0*/  IMAD.MOV.U32 R78, RZ, RZ, R20 ;  /* 0x000000ffff4e7224 */ /* 0x000fe400078e0014 */
[----:B------:R-:W-:-:S03]  /*16ff0*/  IMAD.MOV.U32 R81, RZ, RZ, R13 ;  /* 0x000000ffff517224 */ /* 0x000fc600078e000d */
[----:B------:R-:W-:Y:S01]  /*17000*/  STL.64 [R1+0x148], R78 ;  /* 0x0001484e01007387 */ /* 0x000fe20000100a00 */
[----:B------:R-:W-:-:S03]  /*17010*/  IMAD.MOV.U32 R80, RZ, RZ, R12 ;  /* 0x000000ffff507224 */ /* 0x000fc600078e000c */
[----:B------:R-:W-:Y:S04]  /*17020*/  STL.64 [R1+0x14f0], R78 ;  /* 0x0014f04e01007387 */ /* 0x000fe80000100a00 */
[----:B------:R-:W-:Y:S04]  /*17030*/  STL.64 [R1+0x150], R80 ;  /* 0x0001505001007387 */ /* 0x000fe80000100a00 */
[----:B------:R-:W-:Y:S04]  /*17040*/  STL.64 [R1+0x14f8], R80 ;  /* 0x0014f85001007387 */ /* 0x000fe80000100a00 */
[----:B------:R-:W2:Y:S04]  /*17050*/  LDL.LU R31, [R1+0x178] ;  /* 0x00017800011f7983 */ /* 0x000ea80000300800 */
[----:B------:R-:W2:Y:S04]  /*17060*/  LDL.LU R30, [R1+0xaf4] ;  /* 0x000af400011e7983 */ /* 0x000ea80000300800 */
[----:B------:R-:W2:Y:S04]  /*17070*/  LDL.LU R29, [R1+0x180] ;  /* 0x00018000011d7983 */ /* 0x000ea80000300800 */
[----:B------:R-:W2:Y:S01]  /*17080*/  LDL.LU R28, [R1+0xaf8] ;  /* 0x000af800011c7983 */ /* 0x000ea20000300800 */
[----:B---3--:R-:W-:-:S03]  /*17090*/  IMAD.MOV.U32 R13, RZ, RZ, R5 ;  /* 0x000000ffff0d7224 */ /* 0x008fc600078e0005 */
[----:B------:R-:W3:Y:S01]  /*170a0*/  LDL.LU R27, [R1+0x188] ;  /* 0x00018800011b7983 */ /* 0x000ee20000300800 */
[----:B----4-:R-:W-:-:S03]  /*170b0*/  IMAD.MOV.U32 R12, RZ, RZ, R0 ;  /* 0x000000ffff0c7224 */ /* 0x010fc600078e0000 */
[----:B------:R-:W4:Y:S04]  /*170c0*/  LDL.LU R26, [R1+0xafc] ;  /* 0x000afc00011a7983 */ /* 0x000f280000300800 */
[----:B------:R-:W3:Y:S04]  /*170d0*/  LDL.LU R5, [R1+0x190] ;  /* 0x0001900001057983 */ /* 0x000ee80000300800 */
[----:B------:R-:W4:Y:S04]  /*170e0*/  LDL.LU R0, [R1+0xb00] ;  /* 0x000b000001007983 */ /* 0x000f280000300800 */
[----:B------:R-:W-:Y:S04]  /*170f0*/  STL.64 [R1+0x48], R6 ;  /* 0x0000480601007387 */ /* 0x000fe80000100a00 */
[----:B------:R-:W-:Y:S04]  /*17100*/  STL.64 [R1+0x1138], R6 ;  /* 0x0011380601007387 */ /* 0x000fe80000100a00 */
[----:B------:R-:W-:Y:S04]  /*17110*/  STL.64 [R1+0x50], R8 ;  /* 0x0000500801007387 */ /* 0x000fe80000100a00 */
[----:B------:R-:W-:Y:S04]  /*17120*/  STL.64 [R1+0x1140], R8 ;  /* 0x0011400801007387 */ /* 0x000fe80000100a00 */
[----:B------:R-:W-:Y:S04]  /*17130*/  STL.64 [R1+0x58], R10 ;  /* 0x0000580a01007387 */ /* 0x000fe80000100a00 */
[----:B------:R-:W-:Y:S04]  /*17140*/  STL.64 [R1+0x1148], R10 ;  /* 0x0011480a01007387 */ /* 0x000fe80000100a00 */
[----:B------:R-:W-:Y:S04]  /*17150*/  STL.64 [R1+0x60], R12 ;  /* 0x0000600c01007387 */ /* 0x000fe80000100a00 */
[----:B------:R0:W-:Y:S04]  /*17160*/  STL.64 [R1+0x1150], R12 ;  /* 0x0011500c01007387 */ /* 0x0001e80000100a00 */
[----:B-1----:R-:W4:Y:S01]  /*17170*/  LDL.LU R23, [R1+0x198] ;  /* 0x0001980001177983 */ /* 0x002f220000300800 */
[----:B------:R-:W-:-:S03]  /*17180*/  IMAD.MOV.U32 R21, RZ, RZ, R17 ;  /* 0x000000ffff157224 */ /* 0x000fc600078e0011 */
[----:B------:R-:W4:Y:S01]  /*17190*/  LDL.LU R22, [R1+0xb04] ;  /* 0x000b040001167983 */ /* 0x000f220000300800 */
[----:B------:R-:W-:-:S03]  /*171a0*/  IMAD.MOV.U32 R20, RZ, RZ, R16 ;  /* 0x000000ffff147224 */ /* 0x000fc600078e0010 */
[----:B------:R-:W4:Y:S01]  /*171b0*/  LDL.LU R17, [R1+0x1a0] ;  /* 0x0001a00001117983 */ /* 0x000f220000300800 */
[----:B------:R-:W-:-:S03]  /*171c0*/  IMAD.MOV.U32 R25, RZ, RZ, R3 ;  /* 0x000000ffff197224 */ /* 0x000fc600078e0003 */
[----:B------:R-:W4:Y:S04]  /*171d0*/  LDL.LU R16, [R1+0xb08] ;  /* 0x000b080001107983 */ /* 0x000f280000300800 */
[----:B0-----:R-:W4:Y:S04]  /*171e0*/  LDL.LU R13, [R1+0x1a8] ;  /* 0x0001a800010d7983 */ /* 0x001f280000300800 */
[----:B------:R-:W4:Y:S04]  /*171f0*/  LDL.LU R12, [R1+0xb0c] ;  /* 0x000b0c00010c7983 */ /* 0x000f280000300800 */
[----:B------:R-:W4:Y:S01]  /*17200*/  LDL.LU R3, [R1+0x1b0] ;  /* 0x0001b00001037983 */ /* 0x000f220000300800 */
[----:B--2---:R-:W-:-:S03]  /*17210*/  IMAD.MOV.U32 R24, RZ, RZ, R2 ;  /* 0x000000ffff187224 */ /* 0x004fc600078e0002 */
[----:B------:R-:W2:Y:S04]  /*17220*/  LDL.LU R2, [R1+0xb10] ;  /* 0x000b100001027983 */ /* 0x000ea80000300800 */
[----:B------:R-:W-:Y:S04]  /*17230*/  STL.64 [R1+0x158], R14 ;  /* 0x0001580e01007387 */ /* 0x000fe80000100a00 */
[----:B------:R-:W-:Y:S04]  /*17240*/  STL.64 [R1+0x1158], R14 ;  /* 0x0011580e01007387 */ /* 0x000fe80000100a00 */
[----:B------:R-:W-:Y:S04]  /*17250*/  STL.64 [R1+0x160], R18 ;  /* 0x0001601201007387 */ /* 0x000fe80000100a00 */
[----:B------:R0:W-:Y:S04]  /*17260*/  STL.64 [R1+0x1168], R18 ;  /* 0x0011681201007387 */ /* 0x0001e80000100a00 */
[----:B------:R-:W-:Y:S04]  /*17270*/  STL.64 [R1+0x168], R20 ;  /* 0x0001681401007387 */ /* 0x000fe80000100a00 */
[----:B------:R-:W-:Y:S04]  /*17280*/  STL.64 [R1+0x1170], R20 ;  /* 0x0011701401007387 */ /* 0x000fe80000100a00 */
[----:B------:R-:W-:Y:S04]  /*17290*/  STL.64 [R1+0x170], R24 ;  /* 0x0001701801007387 */ /* 0x000fe80000100a00 */
[----:B------:R-:W-:Y:S04]  /*172a0*/  STL.64 [R1+0x1178], R24 ;  /* 0x0011781801007387 */ /* 0x000fe80000100a00 */
[----:B------:R-:W2:Y:S04]  /*172b0*/  LDL.LU R11, [R1+0x1b8] ;  /* 0x0001b800010b7983 */ /* 0x000ea80000300800 */
[----:B------:R-:W2:Y:S04]  /*172c0*/  LDL.LU R10, [R1+0xb14] ;  /* 0x000b1400010a7983 */ /* 0x000ea80000300800 */
[----:B------:R-:W2:Y:S04]  /*172d0*/  LDL.LU R9, [R1+0x1c0] ;  /* 0x0001c00001097983 */ /* 0x000ea80000300800 */
[----:B------:R-:W2:Y:S04]  /*172e0*/  LDL.LU R8, [R1+0xb18] ;  /* 0x000b180001087983 */ /* 0x000ea80000300800 */
[----:B------:R-:W2:Y:S04]  /*172f0*/  LDL.LU R7, [R1+0x1c8] ;  /* 0x0001c80001077983 */ /* 0x000ea80000300800 */
[----:B------:R-:W2:Y:S01]  /*17300*/  LDL.LU R6, [R1+0xb1c] ;  /* 0x000b1c0001067983 */ /* 0x000ea20000300800 */
[----:B------:R-:W-:-:S02]  /*17310*/  IMAD.MOV.U32 R35, RZ, RZ, R31 ;  /* 0x000000ffff237224 */ /* 0x000fc400078e001f */
[----:B------:R-:W-:Y:S02]  /*17320*/  IMAD.MOV.U32 R34, RZ, RZ, R30 ;  /* 0x000000ffff227224 */ /* 0x000fe400078e001e */
[----:B---3--:R-:W-:Y:S02]  /*17330*/  IMAD.MOV.U32 R41, RZ, RZ, R5 ;  /* 0x000000ffff297224 */ /* 0x008fe400078e0005 */
[----:B------:R-:W3:Y:S01]  /*17340*/  LDL.LU R5, [R1+0x1d0] ;  /* 0x0001d00001057983 */ /* 0x000ee20000300800 */
[----:B----4-:R-:W-:-:S03]  /*17350*/  IMAD.MOV.U32 R40, RZ, RZ, R0 ;  /* 0x000000ffff287224 */ /* 0x010fc600078e0000 */
[----:B------:R-:W4:Y:S01]  /*17360*/  LDL.LU R0, [R1+0xb20] ;  /* 0x000b200001007983 */ /* 0x000f220000300800 */
[----:B------:R-:W-:Y:S02]  /*17370*/  IMAD.MOV.U32 R36, RZ, RZ, R28 ;  /* 0x000000ffff247224 */ /* 0x000fe400078e001c */
[----:B------:R-:W-:Y:S01]  /*17380*/  IMAD.MOV.U32 R37, RZ, RZ, R29 ;  /* 0x000000ffff257224 */ /* 0x000fe200078e001d */
[----:B------:R-:W-:Y:S01]  /*17390*/  STL.64 [R1+0x178], R34 ;  /* 0x0001782201007387 */ /* 0x000fe20000100a00 */
[----:B------:R-:W-:Y:S02]  /*173a0*/  IMAD.MOV.U32 R38, RZ, RZ, R26 ;  /* 0x000000ffff267224 */ /* 0x000fe400078e001a */
[----:B------:R-:W-:Y:S01]  /*173b0*/  IMAD.MOV.U32 R39, RZ, RZ, R27 ;  /* 0x000000ffff277224 */ /* 0x000fe200078e001b */
[----:B------:R-:W-:Y:S04]  /*173c0*/  STL.64 [R1+0x11d0], R34 ;  /* 0x0011d02201007387 */ /* 0x000fe80000100a00 */
[----:B------:R-:W-:Y:S04]  /*173d0*/  STL.64 [R1+0x180], R36 ;  /* 0x0001802401007387 */ /* 0x000fe80000100a00 */
[----:B------:R-:W-:Y:S04]  /*173e0*/  STL.64 [R1+0x11d8], R36 ;  /* 0x0011d82401007387 */ /* 0x000fe80000100a00 */
[----:B------:R-:W-:Y:S04]  /*173f0*/  STL.64 [R1+0x188], R38 ;  /* 0x0001882601007387 */ /* 0x000fe80000100a00 */
[----:B------:R-:W-:Y:S04]  /*17400*/  STL.64 [R1+0x11e0], R38 ;  /* 0x0011e02601007387 */ /* 0x000fe80000100a00 */
[----:B------:R-:W-:Y:S04]  /*17410*/  STL.64 [R1+0x190], R40 ;  /* 0x0001902801007387 */ /* 0x000fe80000100a00 */
[----:B------:R-:W-:Y:S01]  /*17420*/  STL.64 [R1+0x11e8], R40 ;  /* 0x0011e82801007387 */ /* 0x000fe20000100a00 */
[----:B------:R-:W-:-:S03]  /*17430*/  IMAD.MOV.U32 R49, RZ, RZ, R3 ;  /* 0x000000ffff317224 */ /* 0x000fc600078e0003 */
[----:B------:R-:W4:Y:S01]  /*17440*/  LDL.LU R3, [R1+0x1d8] ;  /* 0x0001d80001037983 */ /* 0x000f220000300800 */
[----:B--2---:R-:W-:-:S03]  /*17450*/  IMAD.MOV.U32 R48, RZ, RZ, R2 ;  /* 0x000000ffff307224 */ /* 0x004fc600078e0002 */
[----:B------:R-:W2:Y:S01]  /*17460*/  LDL.LU R2, [R1+0xb24] ;  /* 0x000b240001027983 */ /* 0x000ea20000300800 */
[----:B------:R-:W-:-:S03]  /*17470*/  IMAD.MOV.U32 R45, RZ, RZ, R17 ;  /* 0x000000ffff2d7224 */ /* 0x000fc600078e0011 */
[----:B0-----:R-:W2:Y:S01]  /*17480*/  LDL.LU R19, [R1+0x1e0] ;  /* 0x0001e00001137983 */ /* 0x001ea20000300800 */
[----:B------:R-:W-:-:S03]  /*17490*/  IMAD.MOV.U32 R44, RZ, RZ, R16 ;  /* 0x000000ffff2c7224 */ /* 0x000fc600078e0010 */
[----:B------:R-:W2:Y:S01]  /*174a0*/  LDL.LU R18, [R1+0xb28] ;  /* 0x000b280001127983 */ /* 0x000ea20000300800 */
[----:B------:R-:W-:Y:S02]  /*174b0*/  IMAD.MOV.U32 R42, RZ, RZ, R22 ;  /* 0x000000ffff2a7224 */ /* 0x000fe400078e0016 */
[----:B------:R-:W-:Y:S01]  /*174c0*/  IMAD.MOV.U32 R43, RZ, RZ, R23 ;  /* 0x000000ffff2b7224 */ /* 0x000fe200078e0017 */
[----:B------:R-:W2:Y:S01]  /*174d0*/  LDL.LU R17, [R1+0x1e8] ;  /* 0x0001e80001117983 */ /* 0x000ea20000300800 */
[----:B------:R-:W-:-:S03]  /*174e0*/  IMAD.MOV.U32 R47, RZ, RZ, R13 ;  /* 0x000000ffff2f7224 */ /* 0x000fc600078e000d */
[----:B------:R-:W2:Y:S01]  /*174f0*/  LDL.LU R16, [R1+0xb2c] ;  /* 0x000b2c0001107983 */ /* 0x000ea20000300800 */
[----:B------:R-:W-:-:S03]  /*17500*/  IMAD.MOV.U32 R46, RZ, RZ, R12 ;  /* 0x000000ffff2e7224 */ /* 0x000fc600078e000c */
[----:B------:R-:W2:Y:S04]  /*17510*/  LDL.LU R15, [R1+0x1f0] ;  /* 0x0001f000010f7983 */ /* 0x000ea80000300800 */
[----:B------:R-:W2:Y:S04]  /*17520*/  LDL.LU R14, [R1+0xb30] ;  /* 0x000b3000010e7983 */ /* 0x000ea80000300800 */
[----:B------:R-:W2:Y:S04]  /*17530*/  LDL.LU R13, [R1+0x1f8] ;  /* 0x0001f800010d7983 */ /* 0x000ea80000300800 */
[----:B------:R-:W2:Y:S04]  /*17540*/  LDL.LU R12, [R1+0xb34] ;  /* 0x000b3400010c7983 */ /* 0x000ea80000300800 */
[----:B------:R-:W-:Y:S04]  /*17550*/  STL.64 [R1+0x198], R42 ;  /* 0x0001982a01007387 */ /* 0x000fe80000100a00 */
[----:B------:R-:W-:Y:S04]  /*17560*/  STL.64 [R1+0x1230], R42 ;  /* 0x0012302a01007387 */ /* 0x000fe80000100a00 */
[----:B------:R-:W-:Y:S04]  /*17570*/  STL.64 [R1+0x1a0], R44 ;  /* 0x0001a02c01007387 */ /* 0x000fe80000100a00 */
[----:B------:R-:W-:Y:S01]  /*17580*/  STL.64 [R1+0x1238], R44 ;  /* 0x0012382c01007387 */ /* 0x000fe20000100a00 */
[----:B------:R-:W-:-:S03]  /*17590*/  IMAD.MOV.U32 R55, RZ, RZ, R11 ;  /* 0x000000ffff377224 */ /* 0x000fc600078e000b */
[----:B------:R-:W-:Y:S01]  /*175a0*/  STL.64 [R1+0x1a8], R46 ;  /* 0x0001a82e01007387 */ /* 0x000fe20000100a00 */
[----:B------:R-:W-:-:S03]  /*175b0*/  IMAD.MOV.U32 R54, RZ, RZ, R10 ;  /* 0x000000ffff367224 */ /* 0x000fc600078e000a */
[----:B------:R-:W-:Y:S04]  /*175c0*/  STL.64 [R1+0x1240], R46 ;  /* 0x0012402e01007387 */ /* 0x000fe80000100a00 */
[----:B------:R-:W-:Y:S04]  /*175d0*/  STL.64 [R1+0x1b0], R48 ;  /* 0x0001b03001007387 */ /* 0x000fe80000100a00 */
[----:B------:R-:W-:Y:S04]  /*175e0*/  STL.64 [R1+0x1250], R48 ;  /* 0x0012503001007387 */ /* 0x000fe80000100a00 */
[----:B------:R-:W2:Y:S04]  /*175f0*/  LDL.LU R11, [R1+0x200] ;  /* 0x00020000010b7983 */ /* 0x000ea80000300800 */
[----:B------:R-:W2:Y:S01]  /*17600*/  LDL.LU R10, [R1+0xb38] ;  /* 0x000b3800010a7983 */ /* 0x000ea20000300800 */
[----:B------:R-:W-:-:S03]  /*17610*/  IMAD.MOV.U32 R57, RZ, RZ, R9 ;  /* 0x000000ffff397224 */ /* 0x000fc600078e0009 */
[----:B------:R3:W-:Y:S01]  /*17620*/  STL.64 [R1+0x1c8], R6 ;  /* 0x0001c80601007387 */ /* 0x0007e20000100a00 */
[----:B------:R-:W-:-:S03]  /*17630*/  IMAD.MOV.U32 R56, RZ, RZ, R8 ;  /* 0x000000ffff387224 */ /* 0x000fc600078e0008 */
[----:B------:R-:W2:Y:S04]  /*17640*/  LDL.LU R9, [R1+0x208] ;  /* 0x0002080001097983 */ /* 0x000ea80000300800 */
[----:B------:R-:W2:Y:S01]  /*17650*/  LDL.LU R8, [R1+0xb3c] ;  /* 0x000b3c0001087983 */ /* 0x000ea20000300800 */
[----:B---3--:R-:W-:Y:S02]  /*17660*/  IMAD.MOV.U32 R7, RZ, RZ, R5 ;  /* 0x000000ffff077224 */ /* 0x008fe400078e0005 */
[----:B----4-:R-:W-:-:S05]  /*17670*/  IMAD.MOV.U32 R6, RZ, RZ, R0 ;  /* 0x000000ffff067224 */ /* 0x010fca00078e0000 */
[----:B------:R0:W-:Y:S04]  /*17680*/  STL.64 [R1+0x1d0], R6 ;  /* 0x0001d00601007387 */ /* 0x0001e80000100a00 */
[----:B0-----:R-:W3:Y:S04]  /*17690*/  LDL.LU R7, [R1+0x210] ;  /* 0x0002100001077983 */ /* 0x001ee80000300800 */
[----:B------:R-:W4:Y:S04]  /*176a0*/  LDL.LU R0, [R1+0xb40] ;  /* 0x000b400001007983 */ /* 0x000f280000300800 */
[----:B------:R-:W-:Y:S04]  /*176b0*/  STL.64 [R1+0x1b8], R54 ;  /* 0x0001b83601007387 */ /* 0x000fe80000100a00 */
[----:B------:R-:W-:Y:S04]  /*176c0*/  STL.64 [R1+0x12e8], R54 ;  /* 0x0012e83601007387 */ /* 0x000fe80000100a00 */
[----:B------:R-:W-:Y:S04]  /*176d0*/  STL.64 [R1+0x1c0], R56 ;  /* 0x0001c03801007387 */ /* 0x000fe80000100a00 */
[----:B------:R-:W-:Y:S04]  /*176e0*/  STL.64 [R1+0x12f0], R56 ;  /* 0x0012f03801007387 */ /* 0x000fe80000100a00 */
[----:B------:R-:W3:Y:S04]  /*176f0*/  LDL.LU R6, [R1+0x218] ;  /* 0x0002180001067983 */ /* 0x000ee80000300800 */
[----:B------:R-:W3:Y:S04]  /*17700*/  LDL.LU R5, [R1+0xb44] ;  /* 0x000b440001057983 */ /* 0x000ee80000300800 */
[----:B--2---:R0:W-:Y:S04]  /*17710*/  STL.64 [R1+0x1d8], R2 ;  /* 0x0001d80201007387 */ /* 0x0041e80000100a00 */
[----:B0-----:R-:W2:Y:S04]  /*17720*/  LDL.LU R3, [R1+0x220] ;  /* 0x0002200001037983 */ /* 0x001ea80000300800 */
[----:B------:R-:W2:Y:S04]  /*17730*/  LDL.LU R2, [R1+0xb48] ;  /* 0x000b480001027983 */ /* 0x000ea80000300800 */
[----:B------:R0:W-:Y:S04]  /*17740*/  STL.64 [R1+0x1e0], R18 ;  /* 0x0001e01201007387 */ /* 0x0001e80000100a00 */
[----:B------:R-:W2:Y:S01]  /*17750*/  LDL.LU R21, [R1+0x228] ;  /* 0x0002280001157983 */ /* 0x000ea20000300800 */
[----:B------:R-:W-:-:S02]  /*17760*/  IMAD.MOV.U32 R60, RZ, RZ, R16 ;  /* 0x000000ffff3c7224 */ /* 0x000fc400078e0010 */
[----:B------:R-:W-:Y:S01]  /*17770*/  IMAD.MOV.U32 R61, RZ, RZ, R17 ;  /* 0x000000ffff3d7224 */ /* 0x000fe200078e0011 */
[----:B------:R1:W-:Y:S04]  /*17780*/  STL.64 [R1+0x1f8], R12 ;  /* 0x0001f80c01007387 */ /* 0x0003e80000100a00 */
[----:B------:R-:W2:Y:S04]  /*17790*/  LDL.LU R20, [R1+0xb4c] ;  /* 0x000b4c0001147983 */ /* 0x000ea80000300800 */
[----:B0-----:R-:W2:Y:S01]  /*177a0*/  LDL.LU R19, [R1+0x230] ;  /* 0x0002300001137983 */ /* 0x001ea20000300800 */
[----:B------:R-:W-:-:S03]  /*177b0*/  IMAD.MOV.U32 R62, RZ, RZ, R14 ;  /* 0x000000ffff3e7224 */ /* 0x000fc600078e000e */
[----:B------:R-:W2:Y:S01]  /*177c0*/  LDL.LU R18, [R1+0xb50] ;  /* 0x000b500001127983 */ /* 0x000ea20000300800 */
[----:B------:R-:W-:-:S03]  /*177d0*/  IMAD.MOV.U32 R63, RZ, RZ, R15 ;  /* 0x000000ffff3f7224 */ /* 0x000fc600078e000f */
[----:B------:R-:W2:Y:S04]  /*177e0*/  LDL.LU R17, [R1+0x68] ;  /* 0x0000680001117983 */ /* 0x000ea80000300800 */
[----:B------:R-:W2:Y:S04]  /*177f0*/  LDL.LU R16, [R1+0xb54] ;  /* 0x000b540001107983 */ /* 0x000ea80000300800 */
[----:B------:R-:W2:Y:S04]  /*17800*/  LDL.LU R15, [R1+0x70] ;  /* 0x00007000010f7983 */ /* 0x000ea80000300800 */
[----:B------:R-:W2:Y:S04]  /*17810*/  LDL.LU R14, [R1+0xb58] ;  /* 0x000b5800010e7983 */ /* 0x000ea80000300800 */
        /* <DEDUP_REMOVED lines=8> */
[----:B-1----:R-:W2:Y:S04]  /*178a0*/  LDL.LU R13, [R1+0x78] ;  /* 0x00007800010d7983 */ /* 0x002ea80000300800 */
[----:B------:R-:W2:Y:S04]  /*178b0*/  LDL.LU R12, [R1+0xb5c] ;  /* 0x000b5c00010c7983 */ /* 0x000ea80000300800 */
[----:B------:R-:W2:Y:S01]  /*178c0*/  LDL.LU R11, [R1+0x80] ;  /* 0x00008000010b7983 */ /* 0x000ea20000300800 */
[----:B----4-:R-:W-:-:S03]  /*178d0*/  IMAD.MOV.U32 R70, RZ, RZ, R0 ;  /* 0x000000ffff467224 */ /* 0x010fc600078e0000 */
[----:B------:R-:W4:Y:S01]  /*178e0*/  LDL.LU R0, [R1+0xb60] ;  /* 0x000b600001007983 */ /* 0x000f220000300800 */
[----:B------:R-:W-:Y:S02]  /*178f0*/  IMAD.MOV.U32 R69, RZ, RZ, R9 ;  /* 0x000000ffff457224 */ /* 0x000fe400078e0009 */
[----:B---3--:R-:W-:Y:S01]  /*17900*/  IMAD.MOV.U32 R71, RZ, RZ, R7 ;  /* 0x000000ffff477224 */ /* 0x008fe200078e0007 */
[----:B------:R-:W3:Y:S01]  /*17910*/  LDL.LU R10, [R1+0x238] ;  /* 0x00023800010a7983 */ /* 0x000ee20000300800 */
[----:B------:R-:W-:-:S03]  /*17920*/  IMAD.MOV.U32 R68, RZ, RZ, R8 ;  /* 0x000000ffff447224 */ /* 0x000fc600078e0008 */
[----:B------:R-:W3:Y:S04]  /*17930*/  LDL.LU R9, [R1+0xb64] ;  /* 0x000b640001097983 */ /* 0x000ee80000300800 */
[----:B------:R-:W3:Y:S01]  /*17940*/  LDL.LU R7, [R1+0x240] ;  /* 0x0002400001077983 */ /* 0x000ee20000300800 */
[----:B------:R-:W-:-:S03]  /*17950*/  IMAD.MOV.U32 R75, RZ, RZ, R6 ;  /* 0x000000ffff4b7224 */ /* 0x000fc600078e0006 */
[----:B------:R-:W3:Y:S01]  /*17960*/  LDL.LU R6, [R1+0xb68] ;  /* 0x000b680001067983 */ /* 0x000ee20000300800 */
[----:B------:R-:W-:-:S03]  /*17970*/  IMAD.MOV.U32 R74, RZ, RZ, R5 ;  /* 0x000000ffff4a7224 */ /* 0x000fc600078e0005 */
[----:B------:R-:W3:Y:S04]  /*17980*/  LDL.LU R8, [R1+0x248] ;  /* 0x0002480001087983 */ /* 0x000ee80000300800 */
[----:B------:R-:W3:Y:S01]  /*17990*/  LDL.LU R5, [R1+0xb6c] ;  /* 0x000b6c0001057983 */ /* 0x000ee20000300800 */
[----:B--2---:R-:W-:-:S03]  /*179a0*/  IMAD.MOV.U32 R77, RZ, RZ, R3 ;  /* 0x000000ffff4d7224 */ /* 0x004fc600078e0003 */
[----:B------:R-:W2:Y:S01]  /*179b0*/  LDL.LU R3, [R1+0x250] ;  /* 0x0002500001037983 */ /* 0x000ea20000300800 */
[----:B------:R-:W-:-:S03]  /*179c0*/  IMAD.MOV.U32 R76, RZ, RZ, R2 ;  /* 0x000000ffff4c7224 */ /* 0x000fc600078e0002 */
[----:B------:R-:W2:Y:S04]  /*179d0*/  LDL.LU R2, [R1+0xb70] ;  /* 0x000b700001027983 */ /* 0x000ea80000300800 */
[----:B------:R-:W-:Y:S04]  /*179e0*/  STL.64 [R1+0x208], R68 ;  /* 0x0002084401007387 */ /* 0x000fe80000100a00 */
[----:B------:R-:W-:Y:S01]  /*179f0*/  STL [R1+0x1448], R68 ;  /* 0x0014484401007387 */ /* 0x000fe20000100800 */
[----:B------:R-:W-:-:S03]  /*17a00*/  IMAD.MOV.U32 R79, RZ, RZ, R21 ;  /* 0x000000ffff4f7224 */ /* 0x000fc600078e0015 */
[----:B------:R-:W-:Y:S04]  /*17a10*/  STL.64 [R1+0x218], R74 ;  /* 0x0002184a01007387 */ /* 0x000fe80000100a00 */
[----:B------:R-:W-:Y:S01]  /*17a20*/  STL [R1+0x1510], R74 ;  /* 0x0015104a01007387 */ /* 0x000fe20000100800 */
[----:B------:R-:W-:-:S03]  /*17a30*/  IMAD.MOV.U32 R78, RZ, RZ, R20 ;  /* 0x000000ffff4e7224 */ /* 0x000fc600078e0014 */
[----:B------:R-:W-:Y:S01]  /*17a40*/  STL [R1+0x1500], R75 ;  /* 0x0015004b01007387 */ /* 0x000fe20000100800 */
[----:B------:R-:W-:-:S03]  /*17a50*/  IMAD.MOV.U32 R81, RZ, RZ, R19 ;  /* 0x000000ffff517224 */ /* 0x000fc600078e0013 */
[----:B------:R-:W-:Y:S01]  /*17a60*/  STL.64 [R1+0x220], R76 ;  /* 0x0002204c01007387 */ /* 0x000fe20000100a00 */
[----:B------:R-:W-:-:S03]  /*17a70*/  IMAD.MOV.U32 R80, RZ, RZ, R18 ;  /* 0x000000ffff507224 */ /* 0x000fc600078e0012 */
[----:B------:R-:W-:Y:S04]  /*17a80*/  STL.64 [R1+0x1508], R76 ;  /* 0x0015084c01007387 */ /* 0x000fe80000100a00 */
[----:B------:R-:W-:Y:S04]  /*17a90*/  STL [R1+0x1428], R69 ;  /* 0x0014284501007387 */ /* 0x000fe80000100800 */
[----:B------:R-:W-:Y:S04]  /*17aa0*/  STL.64 [R1+0x210], R70 ;  /* 0x0002104601007387 */ /* 0x000fe80000100a00 */
[----:B------:R-:W-:Y:S04]  /*17ab0*/  STL.64 [R1+0x1430], R70 ;  /* 0x0014304601007387 */ /* 0x000fe80000100a00 */
[----:B------:R-:W-:Y:S04]  /*17ac0*/  STL.64 [R1+0x228], R78 ;  /* 0x0002284e01007387 */ /* 0x000fe80000100a00 */
[----:B------:R-:W-:Y:S04]  /*17ad0*/  STL.64 [R1+0x1518], R78 ;  /* 0x0015184e01007387 */ /* 0x000fe80000100a00 */
[----:B------:R-:W-:Y:S04]  /*17ae0*/  STL.64 [R1+0x230], R80 ;  /* 0x0002305001007387 */ /* 0x000fe80000100a00 */
[----:B------:R-:W-:Y:S04]  /*17af0*/  STL [R1+0x1530], R80 ;  /* 0x0015305001007387 */ /* 0x000fe80000100800 */
[----:B------:R-:W-:Y:S01]  /*17b00*/  STL [R1+0x1520], R81 ;  /* 0x0015205101007387 */ /* 0x000fe20000100800 */
[----:B------:R-:W-:-:S03]  /*17b10*/  IMAD.MOV.U32 R31, RZ, RZ, R15 ;  /* 0x000000ffff1f7224 */ /* 0x000fc600078e000f */
[----:B------:R-:W2:Y:S01]  /*17b20*/  LDL.LU R25, [R1+0x258] ;  /* 0x0002580001197983 */ /* 0x000ea20000300800 */
        /* <DEDUP_REMOVED lines=9> */
[----:B------:R-:W2:Y:S04]  /*17bc0*/  LDL.LU R14, [R1+0xb7c] ;  /* 0x000b7c00010e7983 */ /* 0x000ea80000300800 */
[----:B------:R-:W2:Y:S01]  /*17bd0*/  LDL.LU R13, [R1+0x270] ;  /* 0x00027000010d7983 */ /* 0x000ea20000300800 */
[----:B------:R-:W-:Y:S02]  /*17be0*/  IMAD.MOV.U32 R29, RZ, RZ, R11 ;  /* 0x000000ffff1d7224 */ /* 0x000fe400078e000b */
[----:B----4-:R-:W-:Y:S02]  /*17bf0*/  IMAD.MOV.U32 R28, RZ, RZ, R0 ;  /* 0x000000ffff1c7224 */ /* 0x010fe400078e0000 */
        /* <DEDUP_REMOVED lines=8> */
[----:B------:R-:W-:Y:S04]  /*17c80*/  STL.64 [R1+0x1260], R28 ;  /* 0x0012601c01007387 */ /* 0x000fe80000100a00 */
[----:B------:R-:W4:Y:S04]  /*17c90*/  LDL.LU R21, [R1+0x278] ;  /* 0x0002780001157983 */ /* 0x000f280000300800 */
[----:B------:R-:W4:Y:S04]  /*17ca0*/  LDL.LU R20, [R1+0xbc4] ;  /* 0x000bc40001147983 */ /* 0x000f280000300800 */
[----:B------:R-:W4:Y:S04]  /*17cb0*/  LDL.LU R19, [R1+0x280] ;  /* 0x0002800001137983 */ /* 0x000f280000300800 */
[----:B------:R-:W4:Y:S04]  /*17cc0*/  LDL.LU R18, [R1+0xbc8] ;  /* 0x000bc80001127983 */ /* 0x000f280000300800 */
[----:B------:R-:W4:Y:S01]  /*17cd0*/  LDL.LU R12, [R1+0x288] ;  /* 0x00028800010c7983 */ /* 0x000f220000300800 */
[----:B---3--:R-:W-:-:S02]  /*17ce0*/  IMAD.MOV.U32 R16, RZ, RZ, R9 ;  /* 0x000000ffff107224 */ /* 0x008fc400078e0009 */
[----:B------:R-:W-:Y:S02]  /*17cf0*/  IMAD.MOV.U32 R9, RZ, RZ, R8 ;  /* 0x000000ffff097224 */ /* 0x000fe400078e0008 */
[----:B------:R-:W-:Y:S02]  /*17d00*/  IMAD.MOV.U32 R8, RZ, RZ, R5 ;  /* 0x000000ffff087224 */ /* 0x000fe400078e0005 */
[----:B------:R-:W-:Y:S01]  /*17d10*/  IMAD.MOV.U32 R17, RZ, RZ, R10 ;  /* 0x000000ffff117224 */ /* 0x000fe200078e000a */
[----:B------:R-:W3:Y:S01]  /*17d20*/  LDL.LU R5, [R1+0xbcc] ;  /* 0x000bcc0001057983 */ /* 0x000ee20000300800 */
[----:B--2---:R-:W-:-:S03]  /*17d30*/  IMAD.MOV.U32 R11, RZ, RZ, R3 ;  /* 0x000000ffff0b7224 */ /* 0x004fc600078e0003 */
[----:B------:R-:W2:Y:S01]  /*17d40*/  LDL.LU R3, [R1+0x290] ;  /* 0x0002900001037983 */ /* 0x000ea20000300800 */
[----:B------:R-:W-:-:S03]  /*17d50*/  IMAD.MOV.U32 R10, RZ, RZ, R2 ;  /* 0x000000ffff0a7224 */ /* 0x000fc600078e0002 */
[----:B------:R-:W2:Y:S04]  /*17d60*/  LDL.LU R2, [R1+0xbd0] ;  /* 0x000bd00001027983 */ /* 0x000ea80000300800 */
[----:B------:R-:W-:Y:S04]  /*17d70*/  STL.64 [R1+0x238], R16 ;  /* 0x0002381001007387 */ /* 0x000fe80000100a00 */
[----:B------:R0:W-:Y:S04]  /*17d80*/  STL.64 [R1+0x1268], R16 ;  /* 0x0012681001007387 */ /* 0x0001e80000100a00 */
[----:B------:R-:W-:Y:S04]  /*17d90*/  STL.64 [R1+0x240], R6 ;  /* 0x0002400601007387 */ /* 0x000fe80000100a00 */
[----:B------:R-:W-:Y:S04]  /*17da0*/  STL.64 [R1+0x1270], R6 ;  /* 0x0012700601007387 */ /* 0x000fe80000100a00 */
[----:B------:R-:W-:Y:S04]  /*17db0*/  STL.64 [R1+0x248], R8 ;  /* 0x0002480801007387 */ /* 0x000fe80000100a00 */
[----:B------:R-:W-:Y:S04]  /*17dc0*/  STL.64 [R1+0x1280], R8 ;  /* 0x0012800801007387 */ /* 0x000fe80000100a00 */
[----:B------:R-:W-:Y:S04]  /*17dd0*/  STL.64 [R1+0x250], R10 ;  /* 0x0002500a01007387 */ /* 0x000fe80000100a00 */
[----:B------:R1:W-:Y:S04]  /*17de0*/  STL.64 [R1+0x1288], R10 ;  /* 0x0012880a01007387 */ /* 0x0003e80000100a00 */
[----:B0-----:R-:W2:Y:S04]  /*17df0*/  LDL.LU R17, [R1+0x298] ;  /* 0x0002980001117983 */ /* 0x001ea80000300800 */
[----:B------:R-:W2:Y:S01]  /*17e00*/  LDL.LU R16, [R1+0xbd4] ;  /* 0x000bd40001107983 */ /* 0x000ea20000300800 */
[----:B------:R-:W-:-:S02]  /*17e10*/  IMAD.MOV.U32 R35, RZ, RZ, R25 ;  /* 0x000000ffff237224 */ /* 0x000fc400078e0019 */
[----:B------:R-:W-:Y:S02]  /*17e20*/  IMAD.MOV.U32 R34, RZ, RZ, R24 ;  /* 0x000000ffff227224 */ /* 0x000fe400078e0018 */
[----:B------:R-:W-:Y:S02]  /*17e30*/  IMAD.MOV.U32 R37, RZ, RZ, R23 ;  /* 0x000000ffff257224 */ /* 0x000fe400078e0017 */
[----:B------:R-:W-:Y:S02]  /*17e40*/  IMAD.MOV.U32 R39, RZ, RZ, R15 ;  /* 0x000000ffff277224 */ /* 0x000fe400078e000f */
[----:B------:R-:W2:Y:S01]  /*17e50*/  LDL.LU R15, [R1+0x2a0] ;  /* 0x0002a000010f7983 */ /* 0x000ea20000300800 */
[----:B------:R-:W-:-:S03]  /*17e60*/  IMAD.MOV.U32 R38, RZ, RZ, R14 ;  /* 0x000000ffff267224 */ /* 0x000fc600078e000e */
[----:B------:R-:W2:Y:S01]  /*17e70*/  LDL.LU R14, [R1+0xbd8] ;  /* 0x000bd800010e7983 */ /* 0x000ea20000300800 */
[----:B------:R-:W-:-:S03]  /*17e80*/  IMAD.MOV.U32 R41, RZ, RZ, R13 ;  /* 0x000000ffff297224 */ /* 0x000fc600078e000d */
[----:B------:R-:W2:Y:S01]  /*17e90*/  LDL.LU R13, [R1+0x2a8] ;  /* 0x0002a800010d7983 */ /* 0x000ea20000300800 */
[----:B------:R-:W-:-:S03]  /*17ea0*/  IMAD.MOV.U32 R36, RZ, RZ, R22 ;  /* 0x000000ffff247224 */ /* 0x000fc600078e0016 */
[----:B-1----:R-:W2:Y:S01]  /*17eb0*/  LDL.LU R11, [R1+0xbdc] ;  /* 0x000bdc00010b7983 */ /* 0x002ea20000300800 */
[----:B----4-:R-:W-:-:S03]  /*17ec0*/  IMAD.MOV.U32 R40, RZ, RZ, R0 ;  /* 0x000000ffff287224 */ /* 0x010fc600078e0000 */
[----:B------:R-:W4:Y:S04]  /*17ed0*/  LDL.LU R6, [R1+0x2b0] ;  /* 0x0002b00001067983 */ /* 0x000f280000300800 */
        /* <DEDUP_REMOVED lines=10> */
[----:B------:R-:W4:Y:S04]  /*17f80*/  LDL.LU R12, [R1+0x2b8] ;  /* 0x0002b800010c7983 */ /* 0x000f280000300800 */
[----:B------:R-:W4:Y:S04]  /*17f90*/  LDL.LU R10, [R1+0xbe4] ;  /* 0x000be400010a7983 */ /* 0x000f280000300800 */
[----:B------:R-:W4:Y:S04]  /*17fa0*/  LDL.LU R9, [R1+0x2c0] ;  /* 0x0002c00001097983 */ /* 0x000f280000300800 */
[----:B------:R-:W4:Y:S01]  /*17fb0*/  LDL.LU R8, [R1+0xbe8] ;  /* 0x000be80001087983 */ /* 0x000f220000300800 */
[----:B---3--:R-:W-:-:S03]  /*17fc0*/  IMAD.MOV.U32 R46, RZ, RZ, R5 ;  /* 0x000000ffff2e7224 */ /* 0x008fc600078e0005 */
[----:B------:R-:W3:Y:S04]  /*17fd0*/  LDL.LU R7, [R1+0x2c8] ;  /* 0x0002c80001077983 */ /* 0x000ee80000300800 */
[----:B------:R-:W3:Y:S01]  /*17fe0*/  LDL.LU R5, [R1+0xbec] ;  /* 0x000bec0001057983 */ /* 0x000ee20000300800 */
[----:B--2---:R-:W-:-:S03]  /*17ff0*/  IMAD.MOV.U32 R49, RZ, RZ, R3 ;  /* 0x000000ffff317224 */ /* 0x004fc600078e0003 */
[----:B------:R-:W2:Y:S01]  /*18000*/  LDL.LU R3, [R1+0x2d0] ;  /* 0x0002d00001037983 */ /* 0x000ea20000300800 */
[----:B------:R-:W-:-:S03]  /*18010*/  IMAD.MOV.U32 R48, RZ, RZ, R2 ;  /* 0x000000ffff307224 */ /* 0x000fc600078e0002 */
[----:B------:R-:W2:Y:S01]  /*18020*/  LDL.LU R2, [R1+0xbf0] ;  /* 0x000bf00001027983 */ /* 0x000ea20000300800 */
[----:B------:R-:W-:Y:S02]  /*18030*/  IMAD.MOV.U32 R42, RZ, RZ, R20 ;  /* 0x000000ffff2a7224 */ /* 0x000fe400078e0014 */
[----:B------:R-:W-:Y:S02]  /*18040*/  IMAD.MOV.U32 R43, RZ, RZ, R21 ;  /* 0x000000ffff2b7224 */ /* 0x000fe400078e0015 */
[----:B------:R-:W-:Y:S02]  /*18050*/  IMAD.MOV.U32 R44, RZ, RZ, R18 ;  /* 0x000000ffff2c7224 */ /* 0x000fe400078e0012 */
[----:B------:R-:W-:Y:S01]  /*18060*/  IMAD.MOV.U32 R45, RZ, RZ, R19 ;  /* 0x000000ffff2d7224 */ /* 0x000fe200078e0013 */
[----:B------:R-:W-:Y:S04]  /*18070*/  STL.64 [R1+0x278], R42 ;  /* 0x0002782a01007387 */ /* 0x000fe80000100a00 */
[----:B------:R0:W-:Y:S04]  /*18080*/  STL.64 [R1+0x12f8], R42 ;  /* 0x0012f82a01007387 */ /* 0x0001e80000100a00 */
        /* <DEDUP_REMOVED lines=9> */
[----:B------:R-:W2:Y:S01]  /*18120*/  LDL.LU R20, [R1+0xbf8] ;  /* 0x000bf80001147983 */ /* 0x000ea20000300800 */
[----:B------:R-:W-:-:S03]  /*18130*/  IMAD.MOV.U32 R54, RZ, RZ, R16 ;  /* 0x000000ffff367224 */ /* 0x000fc600078e0010 */
[----:B------:R-:W2:Y:S01]  /*18140*/  LDL.LU R19, [R1+0x2e8] ;  /* 0x0002e80001137983 */ /* 0x000ea20000300800 */
[----:B------:R-:W-:Y:S02]  /*18150*/  IMAD.MOV.U32 R55, RZ, RZ, R17 ;  /* 0x000000ffff377224 */ /* 0x000fe400078e0011 */
[----:B------:R-:W-:Y:S02]  /*18160*/  IMAD.MOV.U32 R57, RZ, RZ, R15 ;  /* 0x000000ffff397224 */ /* 0x000fe400078e000f */
[----:B------:R-:W-:Y:S02]  /*18170*/  IMAD.MOV.U32 R56, RZ, RZ, R14 ;  /* 0x000000ffff387224 */ /* 0x000fe400078e000e */
[----:B0-----:R-:W-:Y:S02]  /*18180*/  IMAD.MOV.U32 R42, RZ, RZ, R11 ;  /* 0x000000ffff2a7224 */ /* 0x001fe400078e000b */
[----:B------:R-:W2:Y:S01]  /*18190*/  LDL.LU R11, [R1+0xbfc] ;  /* 0x000bfc00010b7983 */ /* 0x000ea20000300800 */
[----:B----4-:R-:W-:-:S03]  /*181a0*/  IMAD.MOV.U32 R45, RZ, RZ, R6 ;  /* 0x000000ffff2d7224 */ /* 0x010fc600078e0006 */
[----:B------:R-:W4:Y:S01]  /*181b0*/  LDL.LU R6, [R1+0x2f0] ;  /* 0x0002f00001067983 */ /* 0x000f220000300800 */
[----:B------:R-:W-:-:S03]  /*181c0*/  IMAD.MOV.U32 R44, RZ, RZ, R0 ;  /* 0x000000ffff2c7224 */ /* 0x000fc600078e0000 */
[----:B------:R-:W4:Y:S01]  /*181d0*/  LDL.LU R0, [R1+0xc00] ;  /* 0x000c000001007983 */ /* 0x000f220000300800 */
[----:B------:R-:W-:-:S03]  /*181e0*/  IMAD.MOV.U32 R43, RZ, RZ, R13 ;  /* 0x000000ffff2b7224 */ /* 0x000fc600078e000d */
        /* <DEDUP_REMOVED lines=10> */
[----:B------:R-:W-:-:S03]  /*18290*/  IMAD.MOV.U32 R61, RZ, RZ, R9 ;  /* 0x000000ffff3d7224 */ /* 0x000fc600078e0009 */
[----:B------:R-:W4:Y:S01]  /*182a0*/  LDL.LU R9, [R1+0xc04] ;  /* 0x000c040001097983 */ /* 0x000f220000300800 */
[----:B------:R-:W-:-:S03]  /*182b0*/  IMAD.MOV.U32 R60, RZ, RZ, R8 ;  /* 0x000000ffff3c7224 */ /* 0x000fc600078e0008 */
[----:B------:R-:W4:Y:S01]  /*182c0*/  LDL.LU R8, [R1+0x300] ;  /* 0x0003000001087983 */ /* 0x000f220000300800 */
[----:B------:R-:W-:Y:S02]  /*182d0*/  IMAD.MOV.U32 R65, RZ, RZ, R12 ;  /* 0x000000ffff417224 */ /* 0x000fe400078e000c */
[----:B---3--:R-:W-:Y:S02]  /*182e0*/  IMAD.MOV.U32 R62, RZ, RZ, R5 ;  /* 0x000000ffff3e7224 */ /* 0x008fe400078e0005 */
[----:B------:R-:W3:Y:S01]  /*182f0*/  LDL.LU R5, [R1+0xc08] ;  /* 0x000c080001057983 */ /* 0x000ee20000300800 */
[----:B--2---:R-:W-:-:S03]  /*18300*/  IMAD.MOV.U32 R13, RZ, RZ, R3 ;  /* 0x000000ffff0d7224 */ /* 0x004fc600078e0003 */
[----:B------:R-:W2:Y:S01]  /*18310*/  LDL.LU R3, [R1+0x308] ;  /* 0x0003080001037983 */ /* 0x000ea20000300800 */
[----:B------:R-:W-:-:S03]  /*18320*/  IMAD.MOV.U32 R12, RZ, RZ, R2 ;  /* 0x000000ffff0c7224 */ /* 0x000fc600078e0002 */
[----:B------:R-:W2:Y:S04]  /*18330*/  LDL.LU R2, [R1+0xc0c] ;  /* 0x000c0c0001027983 */ /* 0x000ea80000300800 */
[----:B------:R0:W-:Y:S04]  /*18340*/  STL.64 [R1+0x2d0], R12 ;  /* 0x0002d00c01007387 */ /* 0x0001e80000100a00 */
[----:B------:R-:W2:Y:S04]  /*18350*/  LDL.LU R18, [R1+0x310] ;  /* 0x0003100001127983 */ /* 0x000ea80000300800 */
[----:B------:R-:W2:Y:S04]  /*18360*/  LDL.LU R17, [R1+0xc10] ;  /* 0x000c100001117983 */ /* 0x000ea80000300800 */
[----:B0-----:R-:W2:Y:S01]  /*18370*/  LDL.LU R13, [R1+0x88] ;  /* 0x00008800010d7983 */ /* 0x001ea20000300800 */
[----:B------:R-:W-:-:S03]  /*18380*/  IMAD.MOV.U32 R63, RZ, RZ, R7 ;  /* 0x000000ffff3f7224 */ /* 0x000fc600078e0007 */
[----:B------:R-:W2:Y:S04]  /*18390*/  LDL.LU R12, [R1+0xc14] ;  /* 0x000c1400010c7983 */ /* 0x000ea80000300800 */
[----:B------:R-:W2:Y:S04]  /*183a0*/  LDL.LU R15, [R1+0x90] ;  /* 0x00009000010f7983 */ /* 0x000ea80000300800 */
[----:B------:R-:W2:Y:S04]  /*183b0*/  LDL.LU R14, [R1+0xc18] ;  /* 0x000c1800010e7983 */ /* 0x000ea80000300800 */
[----:B------:R-:W2:Y:S04]  /*183c0*/  LDL.LU R16, [R1+0x98] ;  /* 0x0000980001107983 */ /* 0x000ea80000300800 */
[----:B------:R-:W2:Y:S04]  /*183d0*/  LDL.LU R7, [R1+0xc1c] ;  /* 0x000c1c0001077983 */ /* 0x000ea80000300800 */
[----:B------:R-:W-:Y:S04]  /*183e0*/  STL.64 [R1+0x2b8], R64 ;  /* 0x0002b84001007387 */ /* 0x000fe80000100a00 */
        /* <DEDUP_REMOVED lines=9> */
[----:B------:R-:W-:Y:S02]  /*18480*/  IMAD.MOV.U32 R71, RZ, RZ, R19 ;  /* 0x000000ffff477224 */ /* 0x000fe400078e0013 */
[----:B----4-:R-:W-:Y:S02]  /*18490*/  IMAD.MOV.U32 R21, RZ, RZ, R6 ;  /* 0x000000ffff157224 */ /* 0x010fe400078e0006 */
[----:B------:R-:W4:Y:S01]  /*184a0*/  LDL.LU R6, [R1+0xa0] ;  /* 0x0000a00001067983 */ /* 0x000f220000300800 */
[----:B------:R-:W-:-:S03]  /*184b0*/  IMAD.MOV.U32 R20, RZ, RZ, R0 ;  /* 0x000000ffff147224 */ /* 0x000fc600078e0000 */
[----:B------:R-:W4:Y:S01]  /*184c0*/  LDL.LU R0, [R1+0xc20] ;  /* 0x000c200001007983 */ /* 0x000f220000300800 */
[----:B------:R-:W-:-:S03]  /*184d0*/  IMAD.MOV.U32 R70, RZ, RZ, R11 ;  /* 0x000000ffff467224 */ /* 0x000fc600078e000b */
[----:B------:R0:W-:Y:S04]  /*184e0*/  STL.64 [R1+0x2f0], R20 ;  /* 0x0002f01401007387 */ /* 0x0001e80000100a00 */
[----:B------:R-:W-:Y:S04]  /*184f0*/  STL.64 [R1+0x2d8], R72 ;  /* 0x0002d84801007387 */ /* 0x000fe80000100a00 */
[----:B------:R-:W-:Y:S04]  /*18500*/  STL.64 [R1+0x1438], R72 ;  /* 0x0014384801007387 */ /* 0x000fe80000100a00 */
[----:B------:R-:W-:Y:S04]  /*18510*/  STL.64 [R1+0x2e0], R66 ;  /* 0x0002e04201007387 */ /* 0x000fe80000100a00 */
[----:B------:R-:W-:Y:S04]  /*18520*/  STL.64 [R1+0x1440], R66 ;  /* 0x0014404201007387 */ /* 0x000fe80000100a00 */
[----:B------:R-:W-:Y:S04]  /*18530*/  STL.64 [R1+0x2e8], R70 ;  /* 0x0002e84601007387 */ /* 0x000fe80000100a00 */
[----:B------:R-:W-:Y:S04]  /*18540*/  STL.64 [R1+0x1450], R70 ;  /* 0x0014504601007387 */ /* 0x000fe80000100a00 */
[----:B0-----:R-:W4:Y:S04]  /*18550*/  LDL.LU R20, [R1+0x318] ;  /* 0x0003180001147983 */ /* 0x001f280000300800 */
[----:B------:R-:W4:Y:S01]  /*18560*/  LDL.LU R11, [R1+0xc24] ;  /* 0x000c2400010b7983 */ /* 0x000f220000300800 */
[----:B------:R-:W-:-:S03]  /*18570*/  IMAD.MOV.U32 R77, RZ, RZ, R10 ;  /* 0x000000ffff4d7224 */ /* 0x000fc600078e000a */
[----:B------:R-:W4:Y:S01]  /*18580*/  LDL.LU R10, [R1+0x320] ;  /* 0x00032000010a7983 */ /* 0x000f220000300800 */
[----:B------:R-:W-:-:S03]  /*18590*/  IMAD.MOV.U32 R76, RZ, RZ, R9 ;  /* 0x000000ffff4c7224 */ /* 0x000fc600078e0009 */
[----:B------:R-:W4:Y:S01]  /*185a0*/  LDL.LU R9, [R1+0xc28] ;  /* 0x000c280001097983 */ /* 0x000f220000300800 */
[----:B------:R-:W-:-:S03]  /*185b0*/  IMAD.MOV.U32 R79, RZ, RZ, R8 ;  /* 0x000000ffff4f7224 */ /* 0x000fc600078e0008 */
[----:B------:R-:W4:Y:S01]  /*185c0*/  LDL.LU R8, [R1+0x328] ;  /* 0x0003280001087983 */ /* 0x000f220000300800 */
[----:B---3--:R-:W-:-:S03]  /*185d0*/  IMAD.MOV.U32 R78, RZ, RZ, R5 ;  /* 0x000000ffff4e7224 */ /* 0x008fc600078e0005 */
[----:B------:R-:W3:Y:S01]  /*185e0*/  LDL.LU R5, [R1+0xc2c] ;  /* 0x000c2c0001057983 */ /* 0x000ee20000300800 */
[----:B--2---:R-:W-:-:S03]  /*185f0*/  IMAD.MOV.U32 R23, RZ, RZ, R3 ;  /* 0x000000ffff177224 */ /* 0x004fc600078e0003 */
[----:B------:R-:W2:Y:S01]  /*18600*/  LDL.LU R3, [R1+0x330] ;  /* 0x0003300001037983 */ /* 0x000ea20000300800 */
[----:B------:R-:W-:-:S03]  /*18610*/  IMAD.MOV.U32 R22, RZ, RZ, R2 ;  /* 0x000000ffff167224 */ /* 0x000fc600078e0002 */
[----:B------:R-:W2:Y:S01]  /*18620*/  LDL.LU R2, [R1+0xc30] ;  /* 0x000c300001027983 */ /* 0x000ea20000300800 */
[----:B------:R-:W-:-:S03]  /*18630*/  IMAD.MOV.U32 R19, RZ, RZ, R18 ;  /* 0x000000ffff137224 */ /* 0x000fc600078e0012 */
[----:B------:R0:W-:Y:S01]  /*18640*/  STL.64 [R1+0x308], R22 ;  /* 0x0003081601007387 */ /* 0x0001e20000100a00 */
[----:B------:R-:W-:-:S03]  /*18650*/  IMAD.MOV.U32 R18, RZ, RZ, R17 ;  /* 0x000000ffff127224 */ /* 0x000fc600078e0011 */
[----:B------:R-:W-:Y:S04]  /*18660*/  STL.64 [R1+0x2f8], R76 ;  /* 0x0002f84c01007387 */ /* 0x000fe80000100a00 */
[----:B------:R-:W-:Y:S04]  /*18670*/  STL.64 [R1+0x1528], R76 ;  /* 0x0015284c01007387 */ /* 0x000fe80000100a00 */
[----:B------:R4:W-:Y:S04]  /*18680*/  STL.64 [R1+0x310], R18 ;  /* 0x0003101201007387 */ /* 0x0009e80000100a00 */
[----:B------:R-:W-:Y:S04]  /*18690*/  STL.64 [R1+0x300], R78 ;  /* 0x0003004e01007387 */ /* 0x000fe80000100a00 */
[----:B------:R-:W-:Y:S04]  /*186a0*/  STL.64 [R1+0x1538], R78 ;  /* 0x0015384e01007387 */ /* 0x000fe80000100a00 */
[----:B------:R-:W2:Y:S01]  /*186b0*/  LDL.LU R32, [R1+0x338] ;  /* 0x0003380001207983 */ /* 0x000ea20000300800 */
[----:B0-----:R-:W-:-:S03]  /*186c0*/  IMAD.MOV.U32 R23, RZ, RZ, R16 ;  /* 0x000000ffff177224 */ /* 0x001fc600078e0010 */
[----:B------:R-:W2:Y:S01]  /*186d0*/  LDL.LU R29, [R1+0xc34] ;  /* 0x000c3400011d7983 */ /* 0x000ea20000300800 */
[----:B------:R-:W-:-:S03]  /*186e0*/  IMAD.MOV.U32 R22, RZ, RZ, R7 ;  /* 0x000000ffff167224 */ /* 0x000fc600078e0007 */
[----:B------:R-:W2:Y:S04]  /*186f0*/  LDL.LU R28, [R1+0x340] ;  /* 0x00034000011c7983 */ /* 0x000ea80000300800 */
[----:B------:R-:W2:Y:S04]  /*18700*/  LDL.LU R17, [R1+0xc38] ;  /* 0x000c380001117983 */ /* 0x000ea80000300800 */
[----:B------:R-:W2:Y:S04]  /*18710*/  LDL.LU R16, [R1+0x348] ;  /* 0x0003480001107983 */ /* 0x000ea80000300800 */
[----:B------:R-:W2:Y:S01]  /*18720*/  LDL.LU R7, [R1+0xc3c] ;  /* 0x000c3c0001077983 */ /* 0x000ea20000300800 */
[----:B----4-:R-:W-:-:S03]  /*18730*/  IMAD.MOV.U32 R19, RZ, RZ, R6 ;  /* 0x000000ffff137224 */ /* 0x010fc600078e0006 */
[----:B------:R-:W4:Y:S01]  /*18740*/  LDL.LU R6, [R1+0x350] ;  /* 0x0003500001067983 */ /* 0x000f220000300800 */
[----:B------:R-:W-:-:S03]  /*18750*/  IMAD.MOV.U32 R18, RZ, RZ, R0 ;  /* 0x000000ffff127224 */ /* 0x000fc600078e0000 */
[----:B------:R-:W4:Y:S04]  /*18760*/  LDL.LU R0, [R1+0xc40] ;  /* 0x000c400001007983 */ /* 0x000f280000300800 */
[----:B------:R-:W-:Y:S04]  /*18770*/  STL.64 [R1+0x88], R12 ;  /* 0x0000880c01007387 */ /* 0x000fe80000100a00 */
[----:B------:R0:W-:Y:S04]  /*18780*/  STL.64 [R1+0x1340], R12 ;  /* 0x0013400c01007387 */ /* 0x0001e80000100a00 */
[----:B------:R-:W-:Y:S04]  /*18790*/  STL.64 [R1+0x90], R14 ;  /* 0x0000900e01007387 */ /* 0x000fe80000100a00 */
[----:B------:R-:W-:Y:S04]  /*187a0*/  STL.64 [R1+0x13b0], R14 ;  /* 0x0013b00e01007387 */ /* 0x000fe80000100a00 */
[----:B------:R-:W-:Y:S04]  /*187b0*/  STL.64 [R1+0x98], R22 ;  /* 0x0000981601007387 */ /* 0x000fe80000100a00 */
[----:B------:R1:W-:Y:S04]  /*187c0*/  STL.64 [R1+0x13c0], R22 ;  /* 0x0013c01601007387 */ /* 0x0003e80000100a00 */
[----:B------:R-:W-:Y:S01]  /*187d0*/  STL.64 [R1+0xa0], R18 ;  /* 0x0000a01201007387 */ /* 0x000fe20000100a00 */
[----:B------:R-:W-:-:S03]  /*187e0*/  IMAD.MOV.U32 R21, RZ, RZ, R20 ;  /* 0x000000ffff157224 */ /* 0x000fc600078e0014 */
[----:B------:R-:W-:Y:S01]  /*187f0*/  STL.64 [R1+0x13c8], R18 ;  /* 0x0013c81201007387 */ /* 0x000fe20000100a00 */
[----:B------:R-:W-:Y:S02]  /*18800*/  IMAD.MOV.U32 R20, RZ, RZ, R11 ;  /* 0x000000ffff147224 */ /* 0x000fe400078e000b */
[----:B------:R-:W-:Y:S02]  /*18810*/  IMAD.MOV.U32 R25, RZ, RZ, R10 ;  /* 0x000000ffff197224 */ /* 0x000fe400078e000a */
[----:B------:R-:W-:Y:S02]  /*18820*/  IMAD.MOV.U32 R24, RZ, RZ, R9 ;  /* 0x000000ffff187224 */ /* 0x000fe400078e0009 */
[----:B------:R-:W4:Y:S01]  /*18830*/  LDL.LU R9, [R1+0x358] ;  /* 0x0003580001097983 */ /* 0x000f220000300800 */
[----:B------:R-:W-:-:S03]  /*18840*/  IMAD.MOV.U32 R27, RZ, RZ, R8 ;  /* 0x000000ffff1b7224 */ /* 0x000fc600078e0008 */
[----:B------:R-:W4:Y:S04]  /*18850*/  LDL.LU R8, [R1+0xc44] ;  /* 0x000c440001087983 */ /* 0x000f280000300800 */
[----:B------:R-:W4:Y:S04]  /*18860*/  LDL.LU R11, [R1+0x360] ;  /* 0x00036000010b7983 */ /* 0x000f280000300800 */
[----:B------:R-:W4:Y:S04]  /*18870*/  LDL.LU R10, [R1+0xc48] ;  /* 0x000c4800010a7983 */ /* 0x000f280000300800 */
[----:B0-----:R-:W4:Y:S01]  /*18880*/  LDL.LU R12, [R1+0x368] ;  /* 0x00036800010c7983 */ /* 0x001f220000300800 */
[----:B---3--:R-:W-:-:S03]  /*18890*/  IMAD.MOV.U32 R26, RZ, RZ, R5 ;  /* 0x000000ffff1a7224 */ /* 0x008fc600078e0005 */
        /* <DEDUP_REMOVED lines=10> */
[----:B------:R-:W-:Y:S04]  /*18940*/  STL [R1+0x1468], R26 ;  /* 0x0014681a01007387 */ /* 0x000fe80000100800 */
[----:B------:R-:W-:Y:S04]  /*18950*/  STL [R1+0x1458], R27 ;  /* 0x0014581b01007387 */ /* 0x000fe80000100800 */
[----:B------:R-:W-:Y:S04]  /*18960*/  STL.64 [R1+0x330], R30 ;  /* 0x0003301e01007387 */ /* 0x000fe80000100a00 */
[----:B------:R-:W-:Y:S04]  /*18970*/  STL.64 [R1+0x1460], R30 ;  /* 0x0014601e01007387 */ /* 0x000fe80000100a00 */
[----:B-1----:R-:W2:Y:S04]  /*18980*/  LDL.LU R23, [R1+0x378] ;  /* 0x0003780001177983 */ /* 0x002ea80000300800 */
[----:B------:R-:W2:Y:S04]  /*18990*/  LDL.LU R22, [R1+0xc54] ;  /* 0x000c540001167983 */ /* 0x000ea80000300800 */
[----:B0-----:R-:W2:Y:S04]  /*189a0*/  LDL.LU R21, [R1+0x380] ;  /* 0x0003800001157983 */ /* 0x001ea80000300800 */
[----:B------:R-:W2:Y:S04]  /*189b0*/  LDL.LU R20, [R1+0xc58] ;  /* 0x000c580001147983 */ /* 0x000ea80000300800 */
[----:B------:R-:W2:Y:S04]  /*189c0*/  LDL.LU R19, [R1+0x388] ;  /* 0x0003880001137983 */ /* 0x000ea80000300800 */
[----:B------:R-:W2:Y:S01]  /*189d0*/  LDL.LU R18, [R1+0xc5c] ;  /* 0x000c5c0001127983 */ /* 0x000ea20000300800 */
[----:B------:R-:W-:-:S02]  /*189e0*/  IMAD.MOV.U32 R33, RZ, RZ, R32 ;  /* 0x000000ffff217224 */ /* 0x000fc400078e0020 */
[----:B------:R-:W-:Y:S01]  /*189f0*/  IMAD.MOV.U32 R32, RZ, RZ, R29 ;  /* 0x000000ffff207224 */ /* 0x000fe200078e001d */
[----:B------:R-:W2:Y:S01]  /*18a00*/  LDL.LU R13, [R1+0x390] ;  /* 0x00039000010d7983 */ /* 0x000ea20000300800 */
[----:B------:R-:W-:Y:S02]  /*18a10*/  IMAD.MOV.U32 R29, RZ, RZ, R28 ;  /* 0x000000ffff1d7224 */ /* 0x000fe400078e001c */
[----:B------:R-:W-:Y:S02]  /*18a20*/  IMAD.MOV.U32 R28, RZ, RZ, R17 ;  /* 0x000000ffff1c7224 */ /* 0x000fe400078e0011 */
[----:B------:R-:W-:Y:S02]  /*18a30*/  IMAD.MOV.U32 R17, RZ, RZ, R16 ;  /* 0x000000ffff117224 */ /* 0x000fe400078e0010 */
[----:B------:R-:W-:Y:S02]  /*18a40*/  IMAD.MOV.U32 R16, RZ, RZ, R7 ;  /* 0x000000ffff107224 */ /* 0x000fe400078e0007 */
[----:B----4-:R-:W-:-:S02]  /*18a50*/  IMAD.MOV.U32 R7, RZ, RZ, R6 ;  /* 0x000000ffff077224 */ /* 0x010fc400078e0006 */
[----:B------:R-:W-:Y:S02]  /*18a60*/  IMAD.MOV.U32 R6, RZ, RZ, R0 ;  /* 0x000000ffff067224 */ /* 0x000fe400078e0000 */
[----:B------:R-:W4:Y:S04]  /*18a70*/  LDL.LU R0, [R1+0xc60] ;  /* 0x000c600001007983 */ /* 0x000f280000300800 */
[----:B------:R-:W-:Y:S04]  /*18a80*/  STL.64 [R1+0x338], R32 ;  /* 0x0003382001007387 */ /* 0x000fe80000100a00 */
[----:B------:R-:W-:Y:S04]  /*18a90*/  STL.64 [R1+0x1470], R32 ;  /* 0x0014702001007387 */ /* 0x000fe80000100a00 */
[----:B------:R-:W-:Y:S04]  /*18aa0*/  STL.64 [R1+0x340], R28 ;  /* 0x0003401c01007387 */ /* 0x000fe80000100a00 */
[----:B------:R-:W-:Y:S04]  /*18ab0*/  STL.64 [R1+0x1478], R28 ;  /* 0x0014781c01007387 */ /* 0x000fe80000100a00 */
[----:B------:R-:W-:Y:S04]  /*18ac0*/  STL.64 [R1+0x348], R16 ;  /* 0x0003481001007387 */ /* 0x000fe80000100a00 */
[----:B------:R-:W-:Y:S04]  /*18ad0*/  STL [R1+0x1490], R16 ;  /* 0x0014901001007387 */ /* 0x000fe80000100800 */
[----:B------:R-:W-:Y:S04]  /*18ae0*/  STL [R1+0x1480], R17 ;  /* 0x0014801101007387 */ /* 0x000fe80000100800 */
[----:B------:R-:W-:Y:S04]  /*18af0*/  STL.64 [R1+0x350], R6 ;  /* 0x0003500601007387 */ /* 0x000fe80000100a00 */
[----:B------:R0:W-:Y:S04]  /*18b00*/  STL.64 [R1+0x1488], R6 ;  /* 0x0014880601007387 */ /* 0x0001e80000100a00 */
[----:B------:R-:W4:Y:S04]  /*18b10*/  LDL.LU R15, [R1+0x398] ;  /* 0x00039800010f7983 */ /* 0x000f280000300800 */
[----:B------:R-:W4:Y:S01]  /*18b20*/  LDL.LU R14, [R1+0xc64] ;  /* 0x000c6400010e7983 */ /* 0x000f220000300800 */
[----:B------:R-:W-:-:S03]  /*18b30*/  IMAD.MOV.U32 R35, RZ, RZ, R12 ;  /* 0x000000ffff237224 */ /* 0x000fc600078e000c */
[----:B------:R-:W4:Y:S01]  /*18b40*/  LDL.LU R12, [R1+0x3a0] ;  /* 0x0003a000010c7983 */ /* 0x000f220000300800 */
[----:B---3--:R-:W-:-:S03]  /*18b50*/  IMAD.MOV.U32 R34, RZ, RZ, R5 ;  /* 0x000000ffff227224 */ /* 0x008fc600078e0005 */
[----:B0-----:R-:W3:Y:S04]  /*18b60*/  LDL.LU R7, [R1+0xc68] ;  /* 0x000c680001077983 */ /* 0x001ee80000300800 */
[----:B------:R-:W3:Y:S04]  /*18b70*/  LDL.LU R6, [R1+0x3a8] ;  /* 0x0003a80001067983 */ /* 0x000ee80000300800 */
[----:B------:R-:W3:Y:S01]  /*18b80*/  LDL.LU R5, [R1+0xc6c] ;  /* 0x000c6c0001057983 */ /* 0x000ee20000300800 */
[----:B--2---:R-:W-:-:S03]  /*18b90*/  IMAD.MOV.U32 R37, RZ, RZ, R3 ;  /* 0x000000ffff257224 */ /* 0x004fc600078e0003 */
[----:B------:R-:W2:Y:S01]  /*18ba0*/  LDL.LU R3, [R1+0x3b0] ;  /* 0x0003b00001037983 */ /* 0x000ea20000300800 */
[----:B------:R-:W-:-:S03]  /*18bb0*/  IMAD.MOV.U32 R36, RZ, RZ, R2 ;  /* 0x000000ffff247224 */ /* 0x000fc600078e0002 */
[----:B------:R-:W2:Y:S04]  /*18bc0*/  LDL.LU R2, [R1+0xc70] ;  /* 0x000c700001027983 */ /* 0x000ea80000300800 */
[----:B------:R-:W-:Y:S04]  /*18bd0*/  STL.64 [R1+0x358], R8 ;  /* 0x0003580801007387 */ /* 0x000fe80000100a00 */
[----:B------:R-:W-:Y:S04]  /*18be0*/  STL.64 [R1+0x1498], R8 ;  /* 0x0014980801007387 */ /* 0x000fe80000100a00 */
[----:B------:R-:W-:Y:S04]  /*18bf0*/  STL.64 [R1+0x360], R10 ;  /* 0x0003600a01007387 */ /* 0x000fe80000100a00 */
[----:B------:R-:W-:Y:S04]  /*18c00*/  STL [R1+0x1548], R10 ;  /* 0x0015480a01007387 */ /* 0x000fe80000100800 */
[----:B------:R0:W-:Y:S04]  /*18c10*/  STL [R1+0x14a0], R11 ;  /* 0x0014a00b01007387 */ /* 0x0001e80000100800 */
[----:B------:R-:W-:Y:S04]  /*18c20*/  STL.64 [R1+0x368], R34 ;  /* 0x0003682201007387 */ /* 0x000fe80000100a00 */
[----:B------:R-:W-:Y:S04]  /*18c30*/  STL.64 [R1+0x14a8], R34 ;  /* 0x0014a82201007387 */ /* 0x000fe80000100a00 */
[----:B------:R-:W-:Y:S04]  /*18c40*/  STL.64 [R1+0x370], R36 ;  /* 0x0003702401007387 */ /* 0x000fe80000100a00 */
[----:B------:R-:W-:Y:S01]  /*18c50*/  STL.64 [R1+0x14b0], R36 ;  /* 0x0014b02401007387 */ /* 0x000fe20000100a00 */
[----:B------:R-:W-:-:S03]  /*18c60*/  IMAD.MOV.U32 R55, RZ, RZ, R19 ;  /* 0x000000ffff377224 */ /* 0x000fc600078e0013 */
[----:B------:R-:W2:Y:S01]  /*18c70*/  LDL.LU R19, [R1+0x3b8] ;  /* 0x0003b80001137983 */ /* 0x000ea20000300800 */
[----:B------:R-:W-:-:S03]  /*18c80*/  IMAD.MOV.U32 R54, RZ, RZ, R18 ;  /* 0x000000ffff367224 */ /* 0x000fc600078e0012 */
[----:B------:R-:W2:Y:S04]  /*18c90*/  LDL.LU R18, [R1+0xc74] ;  /* 0x000c740001127983 */ /* 0x000ea80000300800 */
[----:B------:R-:W2:Y:S01]  /*18ca0*/  LDL.LU R17, [R1+0x3c0] ;  /* 0x0003c00001117983 */ /* 0x000ea20000300800 */
[----:B------:R-:W-:-:S03]  /*18cb0*/  IMAD.MOV.U32 R57, RZ, RZ, R13 ;  /* 0x000000ffff397224 */ /* 0x000fc600078e000d */
[----:B------:R-:W2:Y:S04]  /*18cc0*/  LDL.LU R16, [R1+0xc78] ;  /* 0x000c780001107983 */ /* 0x000ea80000300800 */
[----:B------:R-:W2:Y:S04]  /*18cd0*/  LDL.LU R13, [R1+0x3c8] ;  /* 0x0003c800010d7983 */ /* 0x000ea80000300800 */
[----:B0-----:R-:W2:Y:S04]  /*18ce0*/  LDL.LU R11, [R1+0xc7c] ;  /* 0x000c7c00010b7983 */ /* 0x001ea80000300800 */
[----:B------:R-:W2:Y:S01]  /*18cf0*/  LDL.LU R10, [R1+0x3d0] ;  /* 0x0003d000010a7983 */ /* 0x000ea20000300800 */
[----:B------:R-:W-:-:S02]  /*18d00*/  IMAD.MOV.U32 R46, RZ, RZ, R22 ;  /* 0x000000ffff2e7224 */ /* 0x000fc400078e0016 */
[----:B------:R-:W-:Y:S02]  /*18d10*/  IMAD.MOV.U32 R47, RZ, RZ, R23 ;  /* 0x000000ffff2f7224 */ /* 0x000fe400078e0017 */
[----:B------:R-:W-:Y:S02]  /*18d20*/  IMAD.MOV.U32 R48, RZ, RZ, R20 ;  /* 0x000000ffff307224 */ /* 0x000fe400078e0014 */
        /* <DEDUP_REMOVED lines=11> */
[----:B------:R-:W-:Y:S01]  /*18de0*/  STL [R1+0x1558], R57 ;  /* 0x0015583901007387 */ /* 0x000fe20000100800 */
[----:B------:R-:W-:-:S02]  /*18df0*/  IMAD.MOV.U32 R61, RZ, RZ, R15 ;  /* 0x000000ffff3d7224 */ /* 0x000fc400078e000f */
[----:B------:R-:W-:Y:S02]  /*18e00*/  IMAD.MOV.U32 R60, RZ, RZ, R14 ;  /* 0x000000ffff3c7224 */ /* 0x000fe400078e000e */
[----:B------:R-:W-:Y:S02]  /*18e10*/  IMAD.MOV.U32 R63, RZ, RZ, R12 ;  /* 0x000000ffff3f7224 */ /* 0x000fe400078e000c */
[----:B------:R-:W4:Y:S01]  /*18e20*/  LDL.LU R12, [R1+0x3d8] ;  /* 0x0003d800010c7983 */ /* 0x000f220000300800 */
[----:B---3--:R-:W-:-:S03]  /*18e30*/  IMAD.MOV.U32 R62, RZ, RZ, R7 ;  /* 0x000000ffff3e7224 */ /* 0x008fc600078e0007 */
[----:B------:R-:W3:Y:S01]  /*18e40*/  LDL.LU R9, [R1+0xc84] ;  /* 0x000c840001097983 */ /* 0x000ee20000300800 */
[----:B------:R-:W-:-:S03]  /*18e50*/  IMAD.MOV.U32 R15, RZ, RZ, R6 ;  /* 0x000000ffff0f7224 */ /* 0x000fc600078e0006 */
[----:B------:R-:W3:Y:S01]  /*18e60*/  LDL.LU R8, [R1+0x3e0] ;  /* 0x0003e00001087983 */ /* 0x000ee20000300800 */
[----:B------:R-:W-:-:S03]  /*18e70*/  IMAD.MOV.U32 R14, RZ, RZ, R5 ;  /* 0x000000ffff0e7224 */ /* 0x000fc600078e0005 */
[----:B------:R-:W3:Y:S04]  /*18e80*/  LDL.LU R7, [R1+0xc88] ;  /* 0x000c880001077983 */ /* 0x000ee80000300800 */
        /* <DEDUP_REMOVED lines=9> */
[----:B------:R-:W-:Y:S04]  /*18f20*/  STL.64 [R1+0x1570], R62 ;  /* 0x0015703e01007387 */ /* 0x000fe80000100a00 */
[----:B------:R-:W-:Y:S04]  /*18f30*/  STL.64 [R1+0x3a8], R14 ;  /* 0x0003a80e01007387 */ /* 0x000fe80000100a00 */
[----:B------:R0:W-:Y:S04]  /*18f40*/  STL.64 [R1+0x1578], R14 ;  /* 0x0015780e01007387 */ /* 0x0001e80000100a00 */
[----:B------:R-:W-:Y:S04]  /*18f50*/  STL.64 [R1+0x3b0], R22 ;  /* 0x0003b01601007387 */ /* 0x000fe80000100a00 */
[----:B------:R-:W-:Y:S04]  /*18f60*/  STL [R1+0x1590], R22 ;  /* 0x0015901601007387 */ /* 0x000fe80000100800 */
[----:B------:R1:W-:Y:S01]  /*18f70*/  STL [R1+0x1580], R23 ;  /* 0x0015801701007387 */ /* 0x0003e20000100800 */
[----:B------:R-:W-:-:S03]  /*18f80*/  IMAD.MOV.U32 R71, RZ, RZ, R17 ;  /* 0x000000ffff477224 */ /* 0x000fc600078e0011 */
[----:B------:R-:W2:Y:S01]  /*18f90*/  LDL.LU R17, [R1+0xa8] ;  /* 0x0000a80001117983 */ /* 0x000ea20000300800 */
[----:B------:R-:W-:-:S03]  /*18fa0*/  IMAD.MOV.U32 R70, RZ, RZ, R16 ;  /* 0x000000ffff467224 */ /* 0x000fc600078e0010 */
[----:B------:R-:W2:Y:S01]  /*18fb0*/  LDL.LU R16, [R1+0xc94] ;  /* 0x000c940001107983 */ /* 0x000ea20000300800 */
[----:B------:R-:W-:-:S03]  /*18fc0*/  IMAD.MOV.U32 R31, RZ, RZ, R13 ;  /* 0x000000ffff1f7224 */ /* 0x000fc600078e000d */
[----:B0-----:R-:W2:Y:S01]  /*18fd0*/  LDL.LU R15, [R1+0xb0] ;  /* 0x0000b000010f7983 */ /* 0x001ea20000300800 */
[----:B------:R-:W-:-:S03]  /*18fe0*/  IMAD.MOV.U32 R30, RZ, RZ, R11 ;  /* 0x000000ffff1e7224 */ /* 0x000fc600078e000b */
[----:B------:R-:W2:Y:S01]  /*18ff0*/  LDL.LU R14, [R1+0xc98] ;  /* 0x000c9800010e7983 */ /* 0x000ea20000300800 */
[----:B------:R-:W-:-:S03]  /*19000*/  IMAD.MOV.U32 R33, RZ, RZ, R10 ;  /* 0x000000ffff217224 */ /* 0x000fc600078e000a */
[----:B------:R-:W2:Y:S04]  /*19010*/  LDL.LU R13, [R1+0xb8] ;  /* 0x0000b800010d7983 */ /* 0x000ea80000300800 */
[----:B------:R-:W2:Y:S04]  /*19020*/  LDL.LU R11, [R1+0xc9c] ;  /* 0x000c9c00010b7983 */ /* 0x000ea80000300800 */
[----:B------:R-:W2:Y:S01]  /*19030*/  LDL.LU R10, [R1+0xc0] ;  /* 0x0000c000010a7983 */ /* 0x000ea20000300800 */
[----:B------:R-:W-:Y:S02]  /*19040*/  IMAD.MOV.U32 R66, RZ, RZ, R18 ;  /* 0x000000ffff427224 */ /* 0x000fe400078e0012 */
[----:B------:R-:W-:-:S02]  /*19050*/  IMAD.MOV.U32 R67, RZ, RZ, R19 ;  /* 0x000000ffff437224 */ /* 0x000fc400078e0013 */
[----:B----4-:R-:W-:Y:S02]  /*19060*/  IMAD.MOV.U32 R32, RZ, RZ, R0 ;  /* 0x000000ffff207224 */ /* 0x010fe400078e0000 */
        /* <DEDUP_REMOVED lines=9> */
[----:B------:R-:W-:Y:S01]  /*19100*/  STL.64 [R1+0x15a8], R32 ;  /* 0x0015a82001007387 */ /* 0x000fe20000100a00 */
[----:B------:R-:W-:-:S03]  /*19110*/  IMAD.MOV.U32 R49, RZ, RZ, R12 ;  /* 0x000000ffff317224 */ /* 0x000fc600078e000c */
[----:B------:R-:W4:Y:S01]  /*19120*/  LDL.LU R12, [R1+0x3f8] ;  /* 0x0003f800010c7983 */ /* 0x000f220000300800 */
[----:B---3--:R-:W-:-:S03]  /*19130*/  IMAD.MOV.U32 R48, RZ, RZ, R9 ;  /* 0x000000ffff307224 */ /* 0x008fc600078e0009 */
[----:B------:R-:W3:Y:S01]  /*19140*/  LDL.LU R9, [R1+0xca4] ;  /* 0x000ca40001097983 */ /* 0x000ee20000300800 */
[----:B------:R-:W-:-:S03]  /*19150*/  IMAD.MOV.U32 R55, RZ, RZ, R8 ;  /* 0x000000ffff377224 */ /* 0x000fc600078e0008 */
[----:B------:R-:W3:Y:S01]  /*19160*/  LDL.LU R8, [R1+0x400] ;  /* 0x0004000001087983 */ /* 0x000ee20000300800 */
[----:B------:R-:W-:-:S03]  /*19170*/  IMAD.MOV.U32 R54, RZ, RZ, R7 ;  /* 0x000000ffff367224 */ /* 0x000fc600078e0007 */
[----:B------:R-:W3:Y:S01]  /*19180*/  LDL.LU R7, [R1+0xca8] ;  /* 0x000ca80001077983 */ /* 0x000ee20000300800 */
[----:B------:R-:W-:-:S03]  /*19190*/  IMAD.MOV.U32 R61, RZ, RZ, R6 ;  /* 0x000000ffff3d7224 */ /* 0x000fc600078e0006 */
[----:B------:R-:W3:Y:S01]  /*191a0*/  LDL.LU R6, [R1+0x408] ;  /* 0x0004080001067983 */ /* 0x000ee20000300800 */
[----:B------:R-:W-:-:S03]  /*191b0*/  IMAD.MOV.U32 R60, RZ, RZ, R5 ;  /* 0x000000ffff3c7224 */ /* 0x000fc600078e0005 */
        /* <DEDUP_REMOVED lines=13> */
[----:B------:R-:W2:Y:S04]  /*19290*/  LDL.LU R19, [R1+0x418] ;  /* 0x0004180001137983 */ /* 0x000ea80000300800 */
[----:B------:R-:W2:Y:S01]  /*192a0*/  LDL.LU R18, [R1+0xcb4] ;  /* 0x000cb40001127983 */ /* 0x000ea20000300800 */
[----:B------:R-:W-:-:S03]  /*192b0*/  IMAD.MOV.U32 R39, RZ, RZ, R17 ;  /* 0x000000ffff277224 */ /* 0x000fc600078e0011 */
[----:B------:R-:W2:Y:S01]  /*192c0*/  LDL.LU R17, [R1+0x420] ;  /* 0x0004200001117983 */ /* 0x000ea20000300800 */
[----:B------:R-:W-:-:S03]  /*192d0*/  IMAD.MOV.U32 R38, RZ, RZ, R16 ;  /* 0x000000ffff267224 */ /* 0x000fc600078e0010 */
[----:B------:R-:W2:Y:S01]  /*192e0*/  LDL.LU R16, [R1+0xcb8] ;  /* 0x000cb80001107983 */ /* 0x000ea20000300800 */
[----:B------:R-:W-:-:S03]  /*192f0*/  IMAD.MOV.U32 R51, RZ, RZ, R15 ;  /* 0x000000ffff337224 */ /* 0x000fc600078e000f */
[----:B------:R-:W2:Y:S01]  /*19300*/  LDL.LU R15, [R1+0x428] ;  /* 0x00042800010f7983 */ /* 0x000ea20000300800 */
[----:B------:R-:W-:Y:S02]  /*19310*/  IMAD.MOV.U32 R50, RZ, RZ, R14 ;  /* 0x000000ffff327224 */ /* 0x000fe400078e000e */
[----:B------:R-:W-:Y:S02]  /*19320*/  IMAD.MOV.U32 R40, RZ, RZ, R11 ;  /* 0x000000ffff287224 */ /* 0x000fe400078e000b */
[----:B------:R-:W2:Y:S01]  /*19330*/  LDL.LU R11, [R1+0xcbc] ;  /* 0x000cbc00010b7983 */ /* 0x000ea20000300800 */
[----:B------:R-:W-:-:S03]  /*19340*/  IMAD.MOV.U32 R53, RZ, RZ, R10 ;  /* 0x000000ffff357224 */ /* 0x000fc600078e000a */
        /* <DEDUP_REMOVED lines=12> */
[----:B------:R-:W4:Y:S01]  /*19410*/  LDL.LU R14, [R1+0x438] ;  /* 0x00043800010e7983 */ /* 0x000f220000300800 */
[----:B------:R-:W-:-:S02]  /*19420*/  IMAD.MOV.U32 R43, RZ, RZ, R12 ;  /* 0x000000ffff2b7224 */ /* 0x000fc400078e000c */
[----:B---3--:R-:W-:Y:S02]  /*19430*/  IMAD.MOV.U32 R42, RZ, RZ, R9 ;  /* 0x000000ffff2a7224 */ /* 0x008fe400078e0009 */
[----:B------:R-:W3:Y:S01]  /*19440*/  LDL.LU R9, [R1+0xcc4] ;  /* 0x000cc40001097983 */ /* 0x000ee20000300800 */
[----:B------:R-:W-:Y:S02]  /*19450*/  IMAD.MOV.U32 R45, RZ, RZ, R8 ;  /* 0x000000ffff2d7224 */ /* 0x000fe400078e0008 */
[----:B------:R-:W-:Y:S02]  /*19460*/  IMAD.MOV.U32 R44, RZ, RZ, R7 ;  /* 0x000000ffff2c7224 */ /* 0x000fe400078e0007 */
        /* <DEDUP_REMOVED lines=17> */
[----:B------:R-:W-:Y:S04]  /*19580*/  STL.64 [R1+0x1618], R58 ;  /* 0x0016183a01007387 */ /* 0x000fe80000100a00 */
[----:B-1----:R-:W2:Y:S04]  /*19590*/  LDL.LU R23, [R1+0x458] ;  /* 0x0004580001177983 */ /* 0x002ea80000300800 */
[----:B------:R-:W2:Y:S01]  /*195a0*/  LDL.LU R22, [R1+0xcd4] ;  /* 0x000cd40001167983 */ /* 0x000ea20000300800 */
[----:B------:R-:W-:-:S03]  /*195b0*/  IMAD.MOV.U32 R21, RZ, RZ, R17 ;  /* 0x000000ffff157224 */ /* 0x000fc600078e0011 */
[----:B------:R-:W2:Y:S01]  /*195c0*/  LDL.LU R17, [R1+0x460] ;  /* 0x0004600001117983 */ /* 0x000ea20000300800 */
[----:B------:R-:W-:-:S03]  /*195d0*/  IMAD.MOV.U32 R20, RZ, RZ, R16 ;  /* 0x000000ffff147224 */ /* 0x000fc600078e0010 */
[----:B------:R-:W2:Y:S04]  /*195e0*/  LDL.LU R16, [R1+0xcd8] ;  /* 0x000cd80001107983 */ /* 0x000ea80000300800 */
[----:B0-----:R-:W2:Y:S01]  /*195f0*/  LDL.LU R12, [R1+0x468] ;  /* 0x00046800010c7983 */ /* 0x001ea20000300800 */
[----:B------:R-:W-:Y:S02]  /*19600*/  IMAD.MOV.U32 R25, RZ, RZ, R15 ;  /* 0x000000ffff197224 */ /* 0x000fe400078e000f */
[----:B------:R-:W-:Y:S02]  /*19610*/  IMAD.MOV.U32 R24, RZ, RZ, R11 ;  /* 0x000000ffff187224 */ /* 0x000fe400078e000b */
[----:B------:R-:W2:Y:S01]  /*19620*/  LDL.LU R11, [R1+0xcdc] ;  /* 0x000cdc00010b7983 */ /* 0x000ea20000300800 */
[----:B------:R-:W-:-:S03]  /*19630*/  IMAD.MOV.U32 R65, RZ, RZ, R10 ;  /* 0x000000ffff417224 */ /* 0x000fc600078e000a */
[----:B------:R-:W2:Y:S01]  /*19640*/  LDL.LU R10, [R1+0x470] ;  /* 0x00047000010a7983 */ /* 0x000ea20000300800 */
[----:B----4-:R-:W-:-:S03]  /*19650*/  IMAD.MOV.U32 R64, RZ, RZ, R0 ;  /* 0x000000ffff407224 */ /* 0x010fc600078e0000 */
[----:B------:R-:W4:Y:S04]  /*19660*/  LDL.LU R0, [R1+0xce0] ;  /* 0x000ce00001007983 */ /* 0x000f280000300800 */
[----:B------:R-:W-:Y:S04]  /*19670*/  STL.64 [R1+0x418], R18 ;  /* 0x0004181201007387 */ /* 0x000fe80000100a00 */
[----:B------:R0:W-:Y:S04]  /*19680*/  STL.64 [R1+0x1620], R18 ;  /* 0x0016201201007387 */ /* 0x0001e80000100a00 */
[----:B------:R-:W-:Y:S04]  /*19690*/  STL.64 [R1+0x420], R20 ;  /* 0x0004201401007387 */ /* 0x000fe80000100a00 */
[----:B------:R-:W-:Y:S04]  /*196a0*/  STL.64 [R1+0x1630], R20 ;  /* 0x0016301401007387 */ /* 0x000fe80000100a00 */
[----:B------:R-:W-:Y:S04]  /*196b0*/  STL.64 [R1+0x428], R24 ;  /* 0x0004281801007387 */ /* 0x000fe80000100a00 */
[----:B------:R-:W-:Y:S04]  /*196c0*/  STL.64 [R1+0x1640], R24 ;  /* 0x0016401801007387 */ /* 0x000fe80000100a00 */
[----:B------:R-:W-:Y:S04]  /*196d0*/  STL.64 [R1+0x430], R64 ;  /* 0x0004304001007387 */ /* 0x000fe80000100a00 */
[----:B------:R-:W-:Y:S01]  /*196e0*/  STL [R1+0x1668], R64 ;  /* 0x0016684001007387 */ /* 0x000fe20000100800 */
[----:B------:R-:W-:-:S03]  /*196f0*/  IMAD.MOV.U32 R29, RZ, RZ, R14 ;  /* 0x000000ffff1d7224 */ /* 0x000fc600078e000e */
[----:B------:R-:W-:Y:S04]  /*19700*/  STL [R1+0x1648], R65 ;  /* 0x0016484101007387 */ /* 0x000fe80000100800 */
[----:B------:R-:W4:Y:S04]  /*19710*/  LDL.LU R15, [R1+0x478] ;  /* 0x00047800010f7983 */ /* 0x000f280000300800 */
[----:B------:R-:W4:Y:S04]  /*19720*/  LDL.LU R14, [R1+0xce4] ;  /* 0x000ce400010e7983 */ /* 0x000f280000300800 */
[----:B0-----:R-:W4:Y:S04]  /*19730*/  LDL.LU R19, [R1+0x480] ;  /* 0x0004800001137983 */ /* 0x001f280000300800 */
[----:B------:R-:W4:Y:S04]  /*19740*/  LDL.LU R18, [R1+0xce8] ;  /* 0x000ce80001127983 */ /* 0x000f280000300800 */
[----:B------:R-:W4:Y:S01]  /*19750*/  LDL.LU R13, [R1+0x488] ;  /* 0x00048800010d7983 */ /* 0x000f220000300800 */
[----:B---3--:R-:W-:-:S02]  /*19760*/  IMAD.MOV.U32 R28, RZ, RZ, R9 ;  /* 0x000000ffff1c7224 */ /* 0x008fc400078e0009 */
[----:B------:R-:W-:Y:S02]  /*19770*/  IMAD.MOV.U32 R9, RZ, RZ, R8 ;  /* 0x000000ffff097224 */ /* 0x000fe400078e0008 */
[----:B------:R-:W-:Y:S02]  /*19780*/  IMAD.MOV.U32 R8, RZ, RZ, R5 ;  /* 0x000000ffff087224 */ /* 0x000fe400078e0005 */
        /* <DEDUP_REMOVED lines=12> */
[----:B------:R-:W-:Y:S01]  /*19850*/  STL.64 [R1+0x1670], R34 ;  /* 0x0016702201007387 */ /* 0x000fe20000100a00 */
[----:B------:R-:W-:-:S02]  /*19860*/  IMAD.MOV.U32 R37, RZ, RZ, R23 ;  /* 0x000000ffff257224 */ /* 0x000fc400078e0017 */
[----:B------:R-:W-:Y:S02]  /*19870*/  IMAD.MOV.U32 R36, RZ, RZ, R22 ;  /* 0x000000ffff247224 */ /* 0x000fe400078e0016 */
[----:B------:R-:W-:Y:S02]  /*19880*/  IMAD.MOV.U32 R47, RZ, RZ, R17 ;  /* 0x000000ffff2f7224 */ /* 0x000fe400078e0011 */
[----:B------:R-:W-:Y:S02]  /*19890*/  IMAD.MOV.U32 R46, RZ, RZ, R16 ;  /* 0x000000ffff2e7224 */ /* 0x000fe400078e0010 */
[----:B------:R-:W-:Y:S02]  /*198a0*/  IMAD.MOV.U32 R17, RZ, RZ, R12 ;  /* 0x000000ffff117224 */ /* 0x000fe400078e000c */
[----:B------:R-:W2:Y:S01]  /*198b0*/  LDL.LU R12, [R1+0x498] ;  /* 0x00049800010c7983 */ /* 0x000ea20000300800 */
[----:B------:R-:W-:-:S03]  /*198c0*/  IMAD.MOV.U32 R16, RZ, RZ, R11 ;  /* 0x000000ffff107224 */ /* 0x000fc600078e000b */
[----:B------:R-:W2:Y:S01]  /*198d0*/  LDL.LU R11, [R1+0xcf4] ;  /* 0x000cf400010b7983 */ /* 0x000ea20000300800 */
[----:B------:R-:W-:-:S03]  /*198e0*/  IMAD.MOV.U32 R27, RZ, RZ, R10 ;  /* 0x000000ffff1b7224 */ /* 0x000fc600078e000a */
[----:B------:R-:W2:Y:S04]  /*198f0*/  LDL.LU R10, [R1+0x4a0] ;  /* 0x0004a000010a7983 */ /* 0x000ea80000300800 */
[----:B0-----:R-:W2:Y:S04]  /*19900*/  LDL.LU R9, [R1+0xcf8] ;  /* 0x000cf80001097983 */ /* 0x001ea80000300800 */
[----:B------:R-:W2:Y:S01]  /*19910*/  LDL.LU R8, [R1+0x4a8] ;  /* 0x0004a80001087983 */ /* 0x000ea20000300800 */
[----:B----4-:R-:W-:-:S03]  /*19920*/  IMAD.MOV.U32 R26, RZ, RZ, R0 ;  /* 0x000000ffff1a7224 */ /* 0x010fc600078e0000 */
[----:B------:R-:W4:Y:S04]  /*19930*/  LDL.LU R7, [R1+0xcfc] ;  /* 0x000cfc0001077983 */ /* 0x000f280000300800 */
[----:B------:R-:W4:Y:S04]  /*19940*/  LDL.LU R6, [R1+0x4b0] ;  /* 0x0004b00001067983 */ /* 0x000f280000300800 */
[----:B------:R-:W4:Y:S04]  /*19950*/  LDL.LU R0, [R1+0xd00] ;  /* 0x000d000001007983 */ /* 0x000f280000300800 */
[----:B------:R-:W-:Y:S04]  /*19960*/  STL.64 [R1+0x458], R36 ;  /* 0x0004582401007387 */ /* 0x000fe80000100a00 */
[----:B------:R-:W-:Y:S04]  /*19970*/  STL [R1+0x1688], R36 ;  /* 0x0016882401007387 */ /* 0x000fe80000100800 */
[----:B------:R-:W-:Y:S04]  /*19980*/  STL [R1+0x1678], R37 ;  /* 0x0016782501007387 */ /* 0x000fe80000100800 */
[----:B------:R-:W-:Y:S04]  /*19990*/  STL.64 [R1+0x460], R46 ;  /* 0x0004602e01007387 */ /* 0x000fe80000100a00 */
[----:B------:R-:W-:Y:S04]  /*199a0*/  STL.64 [R1+0x1680], R46 ;  /* 0x0016802e01007387 */ /* 0x000fe80000100a00 */
[----:B------:R-:W-:Y:S04]  /*199b0*/  STL.64 [R1+0x468], R16 ;  /* 0x0004681001007387 */ /* 0x000fe80000100a00 */
[----:B------:R0:W-:Y:S04]  /*199c0*/  STL.64 [R1+0x1690], R16 ;  /* 0x0016901001007387 */ /* 0x0001e80000100a00 */
[----:B------:R-:W-:Y:S04]  /*199d0*/  STL.64 [R1+0x470], R26 ;  /* 0x0004701a01007387 */ /* 0x000fe80000100a00 */
[----:B------:R-:W-:Y:S04]  /*199e0*/  STL [R1+0x16a8], R26 ;  /* 0x0016a81a01007387 */ /* 0x000fe80000100800 */
[----:B------:R-:W-:Y:S01]  /*199f0*/  STL [R1+0x1698], R27 ;  /* 0x0016981b01007387 */ /* 0x000fe20000100800 */
[----:B------:R-:W-:-:S03]  /*19a00*/  IMAD.MOV.U32 R67, RZ, RZ, R19 ;  /* 0x000000ffff437224 */ /* 0x000fc600078e0013 */
        /* <DEDUP_REMOVED lines=11> */
[----:B------:R-:W2:Y:S01]  /*19ac0*/  LDL.LU R2, [R1+0xd10] ;  /* 0x000d100001027983 */ /* 0x000ea20000300800 */
[----:B------:R-:W-:-:S03]  /*19ad0*/  IMAD.MOV.U32 R71, RZ, RZ, R13 ;  /* 0x000000ffff477224 */ /* 0x000fc600078e000d */
        /* <DEDUP_REMOVED lines=9> */
[----:B------:R-:W2:Y:S04]  /*19b70*/  LDL.LU R16, [R1+0xc8] ;  /* 0x0000c80001107983 */ /* 0x000ea80000300800 */
        /* <DEDUP_REMOVED lines=8> */
[----:B----4-:R-:W-:-:S03]  /*19c00*/  IMAD.MOV.U32 R54, RZ, RZ, R7 ;  /* 0x000000ffff367224 */ /* 0x010fc600078e0007 */
[----:B------:R-:W4:Y:S01]  /*19c10*/  LDL.LU R7, [R1+0xd1c] ;  /* 0x000d1c0001077983 */ /* 0x000f220000300800 */
[----:B------:R-:W-:-:S03]  /*19c20*/  IMAD.MOV.U32 R11, RZ, RZ, R6 ;  /* 0x000000ffff0b7224 */ /* 0x000fc600078e0006 */
[----:B------:R-:W4:Y:S01]  /*19c30*/  LDL.LU R6, [R1+0x4e0] ;  /* 0x0004e00001067983 */ /* 0x000f220000300800 */
[----:B------:R-:W-:Y:S02]  /*19c40*/  IMAD.MOV.U32 R49, RZ, RZ, R10 ;  /* 0x000000ffff317224 */ /* 0x000fe400078e000a */
[----:B------:R-:W-:Y:S02]  /*19c50*/  IMAD.MOV.U32 R10, RZ, RZ, R0 ;  /* 0x000000ffff0a7224 */ /* 0x000fe400078e0000 */
        /* <DEDUP_REMOVED lines=8> */
[----:B------:R1:W-:Y:S01]  /*19ce0*/  STL.64 [R1+0x16e8], R10 ;  /* 0x0016e80a01007387 */ /* 0x0003e20000100a00 */
[----:B------:R-:W-:-:S03]  /*19cf0*/  IMAD.MOV.U32 R77, RZ, RZ, R17 ;  /* 0x000000ffff4d7224 */ /* 0x000fc600078e0011 */
[----:B------:R-:W4:Y:S04]  /*19d00*/  LDL.LU R17, [R1+0x4e8] ;  /* 0x0004e80001117983 */ /* 0x000f280000300800 */
[----:B0-----:R-:W4:Y:S04]  /*19d10*/  LDL.LU R15, [R1+0xd24] ;  /* 0x000d2400010f7983 */ /* 0x001f280000300800 */
[----:B------:R-:W4:Y:S04]  /*19d20*/  LDL.LU R14, [R1+0x4f0] ;  /* 0x0004f000010e7983 */ /* 0x000f280000300800 */
[----:B-1----:R-:W4:Y:S04]  /*19d30*/  LDL.LU R11, [R1+0xd28] ;  /* 0x000d2800010b7983 */ /* 0x002f280000300800 */
[----:B------:R-:W4:Y:S01]  /*19d40*/  LDL.LU R10, [R1+0x4f8] ;  /* 0x0004f800010a7983 */ /* 0x000f220000300800 */
[----:B---3--:R-:W-:-:S03]  /*19d50*/  IMAD.MOV.U32 R76, RZ, RZ, R5 ;  /* 0x000000ffff4c7224 */ /* 0x008fc600078e0005 */
        /* <DEDUP_REMOVED lines=12> */
[----:B------:R-:W-:Y:S04]  /*19e20*/  STL.64 [R1+0x16f8], R56 ;  /* 0x0016f83801007387 */ /* 0x000fe80000100a00 */
[----:B------:R-:W-:Y:S04]  /*19e30*/  STL.64 [R1+0x4c8], R76 ;  /* 0x0004c84c01007387 */ /* 0x000fe80000100a00 */
[----:B------:R-:W-:Y:S04]  /*19e40*/  STL.64 [R1+0x1700], R76 ;  /* 0x0017004c01007387 */ /* 0x000fe80000100a00 */
[----:B------:R-:W-:Y:S04]  /*19e50*/  STL.64 [R1+0x4d0], R78 ;  /* 0x0004d04e01007387 */ /* 0x000fe80000100a00 */
[----:B------:R-:W-:Y:S01]  /*19e60*/  STL.64 [R1+0x1708], R78 ;  /* 0x0017084e01007387 */ /* 0x000fe20000100a00 */
        /* <DEDUP_REMOVED lines=10> */
[----:B----4-:R-:W-:-:S03]  /*19f10*/  IMAD.MOV.U32 R38, RZ, RZ, R7 ;  /* 0x000000ffff267224 */ /* 0x010fc600078e0007 */
[----:B------:R-:W4:Y:S01]  /*19f20*/  LDL.LU R7, [R1+0xd3c] ;  /* 0x000d3c0001077983 */ /* 0x000f220000300800 */
[----:B------:R-:W-:-:S03]  /*19f30*/  IMAD.MOV.U32 R51, RZ, RZ, R6 ;  /* 0x000000ffff337224 */ /* 0x000fc600078e0006 */
[----:B------:R-:W4:Y:S01]  /*19f40*/  LDL.LU R6, [R1+0x520] ;  /* 0x0005200001067983 */ /* 0x000f220000300800 */
[----:B------:R-:W-:-:S03]  /*19f50*/  IMAD.MOV.U32 R50, RZ, RZ, R0 ;  /* 0x000000ffff327224 */ /* 0x000fc600078e0000 */
[----:B------:R-:W4:Y:S04]  /*19f60*/  LDL.LU R0, [R1+0xd40] ;  /* 0x000d400001007983 */ /* 0x000f280000300800 */
[----:B------:R-:W-:Y:S04]  /*19f70*/  STL.64 [R1+0xc8], R60 ;  /* 0x0000c83c01007387 */ /* 0x000fe80000100a00 */
[----:B------:R-:W-:Y:S04]  /*19f80*/  STL.64 [R1+0x1710], R60 ;  /* 0x0017103c01007387 */ /* 0x000fe80000100a00 */
[----:B------:R-:W-:Y:S04]  /*19f90*/  STL.64 [R1+0xd0], R62 ;  /* 0x0000d03e01007387 */ /* 0x000fe80000100a00 */
[----:B------:R-:W-:Y:S04]  /*19fa0*/  STL [R1+0x1718], R63 ;  /* 0x0017183f01007387 */ /* 0x000fe80000100800 */
[----:B------:R-:W-:Y:S04]  /*19fb0*/  STL [R1+0x1738], R62 ;  /* 0x0017383e01007387 */ /* 0x000fe80000100800 */
[----:B------:R-:W-:Y:S04]  /*19fc0*/  STL.64 [R1+0x4d8], R38 ;  /* 0x0004d82601007387 */ /* 0x000fe80000100a00 */
[----:B------:R-:W-:Y:S04]  /*19fd0*/  STL.64 [R1+0x1720], R38 ;  /* 0x0017202601007387 */ /* 0x000fe80000100a00 */
[----:B------:R-:W-:Y:S04]  /*19fe0*/  STL.64 [R1+0x4e0], R50 ;  /* 0x0004e03201007387 */ /* 0x000fe80000100a00 */
[----:B------:R-:W-:Y:S04]  /*19ff0*/  STL.64 [R1+0x1728], R50 ;  /* 0x0017283201007387 */ /* 0x000fe80000100a00 */
[----:B------:R-:W4:Y:S01]  /*1a000*/  LDL.LU R20, [R1+0x528] ;  /* 0x0005280001147983 */ /* 0x000f220000300800 */
[----:B------:R-:W-:-:S03]  /*1a010*/  IMAD.MOV.U32 R40, RZ, RZ, R15 ;  /* 0x000000ffff287224 */ /* 0x000fc600078e000f */
        /* <DEDUP_REMOVED lines=13> */
[----:B------:R-:W-:-:S05]  /*1a0f0*/  IMAD.MOV.U32 R41, RZ, RZ, R17 ;  /* 0x000000ffff297224 */ /* 0x000fca00078e0011 */
        /* <DEDUP_REMOVED lines=8> */
[----:B------:R-:W-:Y:S04]  /*1a180*/  STL.64 [R1+0x1750], R90 ;  /* 0x0017505a01007387 */ /* 0x000fe80000100a00 */
[----:B0-----:R-:W2:Y:S01]  /*1a190*/  LDL.LU R22, [R1+0x548] ;  /* 0x0005480001167983 */ /* 0x001ea20000300800 */
[----:B------:R-:W-:-:S03]  /*1a1a0*/  IMAD.MOV.U32 R44, RZ, RZ, R13 ;  /* 0x000000ffff2c7224 */ /* 0x000fc600078e000d */
[----:B------:R-:W2:Y:S01]  /*1a1b0*/  LDL.LU R17, [R1+0xd54] ;  /* 0x000d540001117983 */ /* 0x000ea20000300800 */
[----:B------:R-:W-:Y:S02]  /*1a1c0*/  IMAD.MOV.U32 R45, RZ, RZ, R16 ;  /* 0x000000ffff2d7224 */ /* 0x000fe400078e0010 */
[----:B------:R-:W-:Y:S02]  /*1a1d0*/  IMAD.MOV.U32 R13, RZ, RZ, R12 ;  /* 0x000000ffff0d7224 */ /* 0x000fe400078e000c */
[----:B------:R-:W-:Y:S02]  /*1a1e0*/  IMAD.MOV.U32 R12, RZ, RZ, R9 ;  /* 0x000000ffff0c7224 */ /* 0x000fe400078e0009 */
[----:B------:R-:W-:Y:S02]  /*1a1f0*/  IMAD.MOV.U32 R59, RZ, RZ, R8 ;  /* 0x000000ffff3b7224 */ /* 0x000fe400078e0008 */
[----:B----4-:R-:W-:Y:S02]  /*1a200*/  IMAD.MOV.U32 R58, RZ, RZ, R7 ;  /* 0x000000ffff3a7224 */ /* 0x010fe400078e0007 */
[----:B------:R-:W4:Y:S01]  /*1a210*/  LDL.LU R7, [R1+0x550] ;  /* 0x0005500001077983 */ /* 0x000f220000300800 */
[----:B------:R-:W-:-:S03]  /*1a220*/  IMAD.MOV.U32 R19, RZ, RZ, R6 ;  /* 0x000000ffff137224 */ /* 0x000fc600078e0006 */
[----:B------:R-:W4:Y:S04]  /*1a230*/  LDL.LU R6, [R1+0xd58] ;  /* 0x000d580001067983 */ /* 0x000f280000300800 */
[----:B------:R-:W4:Y:S01]  /*1a240*/  LDL.LU R9, [R1+0x558] ;  /* 0x0005580001097983 */ /* 0x000f220000300800 */
[----:B------:R-:W-:-:S03]  /*1a250*/  IMAD.MOV.U32 R18, RZ, RZ, R0 ;  /* 0x000000ffff127224 */ /* 0x000fc600078e0000 */
[----:B------:R-:W4:Y:S04]  /*1a260*/  LDL.LU R8, [R1+0xd5c] ;  /* 0x000d5c0001087983 */ /* 0x000f280000300800 */
[----:B------:R-:W4:Y:S04]  /*1a270*/  LDL.LU R16, [R1+0x560] ;  /* 0x0005600001107983 */ /* 0x000f280000300800 */
[----:B------:R-:W4:Y:S04]  /*1a280*/  LDL.LU R0, [R1+0xd60] ;  /* 0x000d600001007983 */ /* 0x000f280000300800 */
[----:B------:R-:W-:Y:S04]  /*1a290*/  STL.64 [R1+0x508], R44 ;  /* 0x0005082c01007387 */ /* 0x000fe80000100a00 */
[----:B------:R-:W-:Y:S04]  /*1a2a0*/  STL.64 [R1+0x1760], R44 ;  /* 0x0017602c01007387 */ /* 0x000fe80000100a00 */
[----:B------:R-:W-:Y:S04]  /*1a2b0*/  STL.64 [R1+0x510], R12 ;  /* 0x0005100c01007387 */ /* 0x000fe80000100a00 */
[----:B------:R0:W-:Y:S04]  /*1a2c0*/  STL [R1+0x1778], R12 ;  /* 0x0017780c01007387 */ /* 0x0001e80000100800 */
[----:B------:R-:W-:Y:S04]  /*1a2d0*/  STL [R1+0x1768], R13 ;  /* 0x0017680d01007387 */ /* 0x000fe80000100800 */
[----:B------:R-:W-:Y:S01]  /*1a2e0*/  STL.64 [R1+0x518], R58 ;  /* 0x0005183a01007387 */ /* 0x000fe20000100a00 */
[----:B------:R-:W-:-:S03]  /*1a2f0*/  IMAD.MOV.U32 R21, RZ, RZ, R20 ;  /* 0x000000ffff157224 */ /* 0x000fc600078e0014 */
        /* <DEDUP_REMOVED lines=8> */
[----:B0-----:R-:W4:Y:S01]  /*1a380*/  LDL.LU R12, [R1+0x570] ;  /* 0x00057000010c7983 */ /* 0x001f220000300800 */
[----:B------:R-:W-:-:S03]  /*1a390*/  IMAD.MOV.U32 R29, RZ, RZ, R10 ;  /* 0x000000ffff1d7224 */ /* 0x000fc600078e000a */
[----:B------:R-:W4:Y:S04]  /*1a3a0*/  LDL.LU R11, [R1+0xd68] ;  /* 0x000d6800010b7983 */ /* 0x000f280000300800 */
[----:B------:R-:W4:Y:S01]  /*1a3b0*/  LDL.LU R10, [R1+0x578] ;  /* 0x00057800010a7983 */ /* 0x000f220000300800 */
[----:B---3--:R-:W-:-:S03]  /*1a3c0*/  IMAD.MOV.U32 R28, RZ, RZ, R5 ;  /* 0x000000ffff1c7224 */ /* 0x008fc600078e0005 */
[----:B------:R-:W3:Y:S01]  /*1a3d0*/  LDL.LU R5, [R1+0xd6c] ;  /* 0x000d6c0001057983 */ /* 0x000ee20000300800 */
[----:B--2---:R-:W-:-:S03]  /*1a3e0*/  IMAD.MOV.U32 R75, RZ, RZ, R3 ;  /* 0x000000ffff4b7224 */ /* 0x004fc600078e0003 */
[----:B------:R-:W2:Y:S01]  /*1a3f0*/  LDL.LU R3, [R1+0x580] ;  /* 0x0005800001037983 */ /* 0x000ea20000300800 */
[----:B------:R-:W-:-:S03]  /*1a400*/  IMAD.MOV.U32 R74, RZ, RZ, R2 ;  /* 0x000000ffff4a7224 */ /* 0x000fc600078e0002 */
[----:B------:R-:W2:Y:S04]  /*1a410*/  LDL.LU R2, [R1+0xd70] ;  /* 0x000d700001027983 */ /* 0x000ea80000300800 */
[----:B------:R-:W-:Y:S04]  /*1a420*/  STL.64 [R1+0x528], R20 ;  /* 0x0005281401007387 */ /* 0x000fe80000100a00 */
[----:B------:R-:W-:Y:S04]  /*1a430*/  STL [R1+0x1798], R20 ;  /* 0x0017981401007387 */ /* 0x000fe80000100800 */
[----:B------:R0:W-:Y:S04]  /*1a440*/  STL [R1+0x1788], R21 ;  /* 0x0017881501007387 */ /* 0x0001e80000100800 */
        /* <DEDUP_REMOVED lines=8> */
[----:B------:R-:W2:Y:S04]  /*1a4d0*/  LDL.LU R23, [R1+0x588] ;  /* 0x0005880001177983 */ /* 0x000ea80000300800 */
[----:B------:R-:W2:Y:S04]  /*1a4e0*/  LDL.LU R22, [R1+0xd74] ;  /* 0x000d740001167983 */ /* 0x000ea80000300800 */
[----:B0-----:R-:W2:Y:S04]  /*1a4f0*/  LDL.LU R21, [R1+0x590] ;  /* 0x0005900001157983 */ /* 0x001ea80000300800 */
[----:B------:R-:W2:Y:S04]  /*1a500*/  LDL.LU R20, [R1+0xd78] ;  /* 0x000d780001147983 */ /* 0x000ea80000300800 */
[----:B------:R-:W2:Y:S04]  /*1a510*/  LDL.LU R19, [R1+0x598] ;  /* 0x0005980001137983 */ /* 0x000ea80000300800 */
[----:B------:R-:W2:Y:S01]  /*1a520*/  LDL.LU R18, [R1+0xd7c] ;  /* 0x000d7c0001127983 */ /* 0x000ea20000300800 */
[----:B------:R-:W-:-:S03]  /*1a530*/  IMAD.MOV.U32 R80, RZ, RZ, R17 ;  /* 0x000000ffff507224 */ /* 0x000fc600078e0011 */
[----:B------:R-:W2:Y:S01]  /*1a540*/  LDL.LU R13, [R1+0x5a0] ;  /* 0x0005a000010d7983 */ /* 0x000ea20000300800 */
[----:B----4-:R-:W-:-:S03]  /*1a550*/  IMAD.MOV.U32 R34, RZ, RZ, R0 ;  /* 0x000000ffff227224 */ /* 0x010fc600078e0000 */
[----:B------:R-:W4:Y:S01]  /*1a560*/  LDL.LU R0, [R1+0xd80] ;  /* 0x000d800001007983 */ /* 0x000f220000300800 */
[----:B------:R-:W-:-:S03]  /*1a570*/  IMAD.MOV.U32 R35, RZ, RZ, R16 ;  /* 0x000000ffff237224 */ /* 0x000fc600078e0010 */
[----:B------:R-:W-:Y:S04]  /*1a580*/  STL.64 [R1+0x548], R80 ;  /* 0x0005485001007387 */ /* 0x000fe80000100a00 */
[----:B------:R-:W-:Y:S04]  /*1a590*/  STL.64 [R1+0x17b0], R80 ;  /* 0x0017b05001007387 */ /* 0x000fe80000100a00 */
[----:B------:R-:W-:Y:S04]  /*1a5a0*/  STL.64 [R1+0x550], R6 ;  /* 0x0005500601007387 */ /* 0x000fe80000100a00 */
[----:B------:R-:W-:Y:S04]  /*1a5b0*/  STL.64 [R1+0x17c0], R6 ;  /* 0x0017c00601007387 */ /* 0x000fe80000100a00 */
[----:B------:R-:W-:Y:S04]  /*1a5c0*/  STL.64 [R1+0x558], R8 ;  /* 0x0005580801007387 */ /* 0x000fe80000100a00 */
[----:B------:R-:W-:Y:S04]  /*1a5d0*/  STL [R1+0x17d8], R8 ;  /* 0x0017d80801007387 */ /* 0x000fe80000100800 */
[----:B------:R0:W-:Y:S04]  /*1a5e0*/  STL [R1+0x17c8], R9 ;  /* 0x0017c80901007387 */ /* 0x0001e80000100800 */
[----:B------:R-:W-:Y:S04]  /*1a5f0*/  STL.64 [R1+0x560], R34 ;  /* 0x0005602201007387 */ /* 0x000fe80000100a00 */
[----:B------:R-:W-:Y:S01]  /*1a600*/  STL.64 [R1+0x17d0], R34 ;  /* 0x0017d02201007387 */ /* 0x000fe20000100a00 */
[----:B------:R-:W-:-:S02]  /*1a610*/  IMAD.MOV.U32 R47, RZ, RZ, R15 ;  /* 0x000000ffff2f7224 */ /* 0x000fc400078e000f */
[----:B------:R-:W-:Y:S02]  /*1a620*/  IMAD.MOV.U32 R46, RZ, RZ, R14 ;  /* 0x000000ffff2e7224 */ /* 0x000fe400078e000e */
[----:B------:R-:W-:Y:S02]  /*1a630*/  IMAD.MOV.U32 R17, RZ, RZ, R12 ;  /* 0x000000ffff117224 */ /* 0x000fe400078e000c */
[----:B------:R-:W-:Y:S02]  /*1a640*/  IMAD.MOV.U32 R16, RZ, RZ, R11 ;  /* 0x000000ffff107224 */ /* 0x000fe400078e000b */
[----:B------:R-:W4:Y:S01]  /*1a650*/  LDL.LU R11, [R1+0x5a8] ;  /* 0x0005a800010b7983 */ /* 0x000f220000300800 */
[----:B------:R-:W-:-:S03]  /*1a660*/  IMAD.MOV.U32 R15, RZ, RZ, R10 ;  /* 0x000000ffff0f7224 */ /* 0x000fc600078e000a */
[----:B------:R-:W4:Y:S04]  /*1a670*/  LDL.LU R10, [R1+0xd84] ;  /* 0x000d8400010a7983 */ /* 0x000f280000300800 */
[----:B------:R-:W4:Y:S04]  /*1a680*/  LDL.LU R12, [R1+0x5b0] ;  /* 0x0005b000010c7983 */ /* 0x000f280000300800 */
[----:B0-----:R-:W4:Y:S01]  /*1a690*/  LDL.LU R9, [R1+0xd88] ;  /* 0x000d880001097983 */ /* 0x001f220000300800 */
[----:B---3--:R-:W-:-:S03]  /*1a6a0*/  IMAD.MOV.U32 R14, RZ, RZ, R5 ;  /* 0x000000ffff0e7224 */ /* 0x008fc600078e0005 */
        /* <DEDUP_REMOVED lines=22> */
[----:B0-----:R-:W2:Y:S04]  /*1a810*/  LDL.LU R17, [R1+0xd94] ;  /* 0x000d940001117983 */ /* 0x001ea80000300800 */
[----:B------:R-:W2:Y:S04]  /*1a820*/  LDL.LU R16, [R1+0x5d0] ;  /* 0x0005d00001107983 */ /* 0x000ea80000300800 */
[----:B-1----:R-:W2:Y:S04]  /*1a830*/  LDL.LU R15, [R1+0xd98] ;  /* 0x000d9800010f7983 */ /* 0x002ea80000300800 */
[----:B------:R-:W2:Y:S01]  /*1a840*/  LDL.LU R13, [R1+0x5d8] ;  /* 0x0005d800010d7983 */ /* 0x000ea20000300800 */
[----:B------:R-:W-:-:S03]  /*1a850*/  IMAD.MOV.U32 R49, RZ, RZ, R19 ;  /* 0x000000ffff317224 */ /* 0x000fc600078e0013 */
[----:B------:R-:W2:Y:S04]  /*1a860*/  LDL.LU R7, [R1+0xd9c] ;  /* 0x000d9c0001077983 */ /* 0x000ea80000300800 */
[----:B------:R-:W2:Y:S01]  /*1a870*/  LDL.LU R6, [R1+0x5e0] ;  /* 0x0005e00001067983 */ /* 0x000ea20000300800 */
[----:B----4-:R-:W-:-:S03]  /*1a880*/  IMAD.MOV.U32 R54, RZ, RZ, R0 ;  /* 0x000000ffff367224 */ /* 0x010fc600078e0000 */
[----:B------:R-:W4:Y:S04]  /*1a890*/  LDL.LU R0, [R1+0xda0] ;  /* 0x000da00001007983 */ /* 0x000f280000300800 */
[----:B------:R-:W-:Y:S04]  /*1a8a0*/  STL.64 [R1+0x588], R32 ;  /* 0x0005882001007387 */ /* 0x000fe80000100a00 */
[----:B------:R-:W-:Y:S04]  /*1a8b0*/  STL [R1+0x1818], R32 ;  /* 0x0018182001007387 */ /* 0x000fe80000100800 */
[----:B------:R-:W-:Y:S04]  /*1a8c0*/  STL [R1+0x1808], R33 ;  /* 0x0018082101007387 */ /* 0x000fe80000100800 */
[----:B------:R-:W-:Y:S04]  /*1a8d0*/  STL.64 [R1+0x590], R72 ;  /* 0x0005904801007387 */ /* 0x000fe80000100a00 */
[----:B------:R-:W-:Y:S04]  /*1a8e0*/  STL.64 [R1+0x1810], R72 ;  /* 0x0018104801007387 */ /* 0x000fe80000100a00 */
[----:B------:R-:W-:Y:S04]  /*1a8f0*/  STL.64 [R1+0x598], R48 ;  /* 0x0005983001007387 */ /* 0x000fe80000100a00 */
[----:B------:R-:W-:Y:S04]  /*1a900*/  STL.64 [R1+0x1820], R48 ;  /* 0x0018203001007387 */ /* 0x000fe80000100a00 */
[----:B------:R-:W-:Y:S04]  /*1a910*/  STL.64 [R1+0x5a0], R54 ;  /* 0x0005a03601007387 */ /* 0x000fe80000100a00 */
[----:B------:R-:W-:Y:S04]  /*1a920*/  STL [R1+0x1828], R55 ;  /* 0x0018283701007387 */ /* 0x000fe80000100800 */
[----:B------:R-:W4:Y:S04]  /*1a930*/  LDL.LU R24, [R1+0x5e8] ;  /* 0x0005e80001187983 */ /* 0x000f280000300800 */
[----:B------:R-:W4:Y:S01]  /*1a940*/  LDL.LU R14, [R1+0xda4] ;  /* 0x000da400010e7983 */ /* 0x000f220000300800 */
[----:B------:R-:W-:-:S03]  /*1a950*/  IMAD.MOV.U32 R23, RZ, RZ, R12 ;  /* 0x000000ffff177224 */ /* 0x000fc600078e000c */
[----:B------:R-:W4:Y:S01]  /*1a960*/  LDL.LU R12, [R1+0x5f0] ;  /* 0x0005f000010c7983 */ /* 0x000f220000300800 */
[----:B------:R-:W-:-:S03]  /*1a970*/  IMAD.MOV.U32 R22, RZ, RZ, R9 ;  /* 0x000000ffff167224 */ /* 0x000fc600078e0009 */
[----:B------:R-:W4:Y:S01]  /*1a980*/  LDL.LU R9, [R1+0xda8] ;  /* 0x000da80001097983 */ /* 0x000f220000300800 */
[----:B---3--:R-:W-:Y:S02]  /*1a990*/  IMAD.MOV.U32 R57, RZ, RZ, R8 ;  /* 0x000000ffff397224 */ /* 0x008fe400078e0008 */
[----:B--2---:R-:W-:Y:S02]  /*1a9a0*/  IMAD.MOV.U32 R77, RZ, RZ, R3 ;  /* 0x000000ffff4d7224 */ /* 0x004fe400078e0003 */
[----:B------:R-:W2:Y:S01]  /*1a9b0*/  LDL.LU R3, [R1+0x5f8] ;  /* 0x0005f80001037983 */ /* 0x000ea20000300800 */
[----:B------:R-:W-:-:S03]  /*1a9c0*/  IMAD.MOV.U32 R76, RZ, RZ, R2 ;  /* 0x000000ffff4c7224 */ /* 0x000fc600078e0002 */
[----:B------:R-:W2:Y:S04]  /*1a9d0*/  LDL.LU R2, [R1+0xdac] ;  /* 0x000dac0001027983 */ /* 0x000ea80000300800 */
[----:B------:R-:W3:Y:S01]  /*1a9e0*/  LDL.LU R8, [R1+0x600] ;  /* 0x0006000001087983 */ /* 0x000ee20000300800 */
[----:B------:R-:W-:-:S03]  /*1a9f0*/  IMAD.MOV.U32 R56, RZ, RZ, R5 ;  /* 0x000000ffff387224 */ /* 0x000fc600078e0005 */
[----:B------:R-:W2:Y:S04]  /*1aa00*/  LDL.LU R5, [R1+0xdb0] ;  /* 0x000db00001057983 */ /* 0x000ea80000300800 */
[----:B------:R-:W-:Y:S04]  /*1aa10*/  STL.64 [R1+0x5a8], R10 ;  /* 0x0005a80a01007387 */ /* 0x000fe80000100a00 */
[----:B------:R0:W-:Y:S04]  /*1aa20*/  STL.64 [R1+0x1830], R10 ;  /* 0x0018300a01007387 */ /* 0x0001e80000100a00 */
        /* <DEDUP_REMOVED lines=8> */
[----:B------:R-:W2:Y:S04]  /*1aab0*/  LDL.LU R15, [R1+0x610] ;  /* 0x00061000010f7983 */ /* 0x000ea80000300800 */
[----:B0-----:R-:W2:Y:S01]  /*1aac0*/  LDL.LU R11, [R1+0xdb8] ;  /* 0x000db800010b7983 */ /* 0x001ea20000300800 */
        /* <DEDUP_REMOVED lines=9> */
[----:B----4-:R-:W-:-:S03]  /*1ab60*/  IMAD.MOV.U32 R50, RZ, RZ, R0 ;  /* 0x000000ffff327224 */ /* 0x010fc600078e0000 */
[----:B------:R-:W4:Y:S04]  /*1ab70*/  LDL.LU R0, [R1+0xdc4] ;  /* 0x000dc40001007983 */ /* 0x000f280000300800 */
[----:B------:R-:W4:Y:S04]  /*1ab80*/  LDL.LU R19, [R1+0x630] ;  /* 0x0006300001137983 */ /* 0x000f280000300800 */
[----:B------:R-:W4:Y:S04]  /*1ab90*/  LDL.LU R18, [R1+0xdc8] ;  /* 0x000dc80001127983 */ /* 0x000f280000300800 */
[----:B------:R-:W4:Y:S04]  /*1aba0*/  LDL.LU R13, [R1+0xdcc] ;  /* 0x000dcc00010d7983 */ /* 0x000f280000300800 */
        /* <DEDUP_REMOVED lines=12> */
[----:B------:R-:W-:Y:S02]  /*1ac70*/  IMAD.MOV.U32 R27, RZ, RZ, R24 ;  /* 0x000000ffff1b7224 */ /* 0x000fe400078e0018 */
[----:B--2---:R-:W-:Y:S02]  /*1ac80*/  IMAD.MOV.U32 R70, RZ, RZ, R5 ;  /* 0x000000ffff467224 */ /* 0x004fe400078e0005 */
[----:B------:R-:W2:Y:S04]  /*1ac90*/  LDL.LU R5, [R1+0xdd4] ;  /* 0x000dd40001057983 */ /* 0x000ea80000300800 */
        /* <DEDUP_REMOVED lines=17> */
[----:B------:R-:W-:Y:S01]  /*1adb0*/  STL.64 [R1+0x608], R40 ;  /* 0x0006082801007387 */ /* 0x000fe20000100a00 */
[----:B------:R-:W-:-:S03]  /*1adc0*/  IMAD.MOV.U32 R62, RZ, RZ, R20 ;  /* 0x000000ffff3e7224 */ /* 0x000fc600078e0014 */
[----:B------:R-:W-:Y:S01]  /*1add0*/  STL.64 [R1+0x610], R30 ;  /* 0x0006101e01007387 */ /* 0x000fe20000100a00 */
[----:B------:R-:W-:-:S03]  /*1ade0*/  IMAD.MOV.U32 R53, RZ, RZ, R6 ;  /* 0x000000ffff357224 */ /* 0x000fc600078e0006 */
[----:B------:R-:W-:Y:S04]  /*1adf0*/  STL.64 [R1+0x618], R64 ;  /* 0x0006184001007387 */ /* 0x000fe80000100a00 */
[----:B------:R-:W-:Y:S04]  /*1ae00*/  STL.64 [R1+0x620], R62 ;  /* 0x0006203e01007387 */ /* 0x000fe80000100a00 */
[----:B------:R-:W2:Y:S01]  /*1ae10*/  LDL.LU R6, [R1+0x668] ;  /* 0x0006680001067983 */ /* 0x000ea20000300800 */
[----:B----4-:R-:W-:-:S03]  /*1ae20*/  IMAD.MOV.U32 R52, RZ, RZ, R0 ;  /* 0x000000ffff347224 */ /* 0x010fc600078e0000 */
[----:B------:R-:W4:Y:S01]  /*1ae30*/  LDL.LU R0, [R1+0xde4] ;  /* 0x000de40001007983 */ /* 0x000f220000300800 */
[----:B------:R-:W-:Y:S02]  /*1ae40*/  IMAD.MOV.U32 R91, RZ, RZ, R19 ;  /* 0x000000ffff5b7224 */ /* 0x000fe400078e0013 */
[----:B------:R-:W-:Y:S02]  /*1ae50*/  IMAD.MOV.U32 R90, RZ, RZ, R18 ;  /* 0x000000ffff5a7224 */ /* 0x000fe400078e0012 */
[----:B------:R-:W-:Y:S02]  /*1ae60*/  IMAD.MOV.U32 R44, RZ, RZ, R13 ;  /* 0x000000ffff2c7224 */ /* 0x000fe400078e000d */
[----:B------:R-:W-:Y:S02]  /*1ae70*/  IMAD.MOV.U32 R45, RZ, RZ, R14 ;  /* 0x000000ffff2d7224 */ /* 0x000fe400078e000e */
[----:B------:R-:W4:Y:S04]  /*1ae80*/  LDL.LU R14, [R1+0x670] ;  /* 0x00067000010e7983 */ /* 0x000f280000300800 */
        /* <DEDUP_REMOVED lines=8> */
[----:B------:R-:W-:Y:S01]  /*1af10*/  STL.64 [R1+0x640], R58 ;  /* 0x0006403a01007387 */ /* 0x000fe20000100a00 */
[----:B---3--:R-:W-:-:S03]  /*1af20*/  IMAD.MOV.U32 R19, RZ, RZ, R8 ;  /* 0x000000ffff137224 */ /* 0x008fc600078e0008 */
[----:B------:R-:W3:Y:S01]  /*1af30*/  LDL.LU R8, [R1+0x680] ;  /* 0x0006800001087983 */ /* 0x000ee20000300800 */
[----:B--2---:R-:W-:-:S03]  /*1af40*/  IMAD.MOV.U32 R18, RZ, RZ, R5 ;  /* 0x000000ffff127224 */ /* 0x004fc600078e0005 */
[----:B------:R-:W2:Y:S04]  /*1af50*/  LDL.LU R5, [R1+0xdf0] ;  /* 0x000df00001057983 */ /* 0x000ea80000300800 */
[----:B------:R-:W2:Y:S04]  /*1af60*/  LDL.LU R21, [R1+0xdf4] ;  /* 0x000df40001157983 */ /* 0x000ea80000300800 */
[----:B------:R-:W2:Y:S01]  /*1af70*/  LDL.LU R32, [R1+0x688] ;  /* 0x0006880001207983 */ /* 0x000ea20000300800 */
[----:B------:R-:W-:-:S03]  /*1af80*/  IMAD.MOV.U32 R25, RZ, RZ, R17 ;  /* 0x000000ffff197224 */ /* 0x000fc600078e0011 */
[----:B------:R-:W2:Y:S01]  /*1af90*/  LDL.LU R17, [R1+0xdf8] ;  /* 0x000df80001117983 */ /* 0x000ea20000300800 */
[----:B------:R-:W-:-:S03]  /*1afa0*/  IMAD.MOV.U32 R24, RZ, RZ, R16 ;  /* 0x000000ffff187224 */ /* 0x000fc600078e0010 */
[----:B------:R-:W2:Y:S01]  /*1afb0*/  LDL R92, [R1+0x9c0] ;  /* 0x0009c000015c7983 */ /* 0x000ea20000100800 */
[----:B------:R-:W-:Y:S02]  /*1afc0*/  IMAD.MOV.U32 R29, RZ, RZ, R15 ;  /* 0x000000ffff1d7224 */ /* 0x000fe400078e000f */
[----:B------:R-:W-:Y:S01]  /*1afd0*/  IMAD.MOV.U32 R28, RZ, RZ, R11 ;  /* 0x000000ffff1c7224 */ /* 0x000fe200078e000b */
[----:B------:R-:W-:Y:S01]  /*1afe0*/  STL.64 [R1+0x648], R18 ;  /* 0x0006481201007387 */ /* 0x000fe20000100a00 */
[----:B------:R-:W-:-:S03]  /*1aff0*/  IMAD.MOV.U32 R81, RZ, RZ, R10 ;  /* 0x000000ffff517224 */ /* 0x000fc600078e000a */
[----:B------:R-:W-:Y:S01]  /*1b000*/  STL.64 [R1+0x650], R24 ;  /* 0x0006501801007387 */ /* 0x000fe20000100a00 */
[----:B------:R-:W-:-:S03]  /*1b010*/  IMAD.MOV.U32 R80, RZ, RZ, R7 ;  /* 0x000000ffff507224 */ /* 0x000fc600078e0007 */
[----:B------:R-:W-:Y:S04]  /*1b020*/  STL.64 [R1+0x658], R28 ;  /* 0x0006581c01007387 */ /* 0x000fe80000100a00 */
[----:B------:R-:W-:Y:S04]  /*1b030*/  STL.64 [R1+0x660], R80 ;  /* 0x0006605001007387 */ /* 0x000fe80000100a00 */
        /* <DEDUP_REMOVED lines=15> */
[----:B------:R-:W-:Y:S01]  /*1b130*/  ISETP.GT.AND P3, PT, R4, RZ, PT ;  /* 0x000000ff0400720c */ /* 0x000fe20003f64270 */
[----:B------:R-:W-:Y:S02]  /*1b140*/  IMAD.MOV.U32 R87, RZ, RZ, R86 ;  /* 0x000000ffff577224 */ /* 0x000fe400078e0056 */
[----:B------:R-:W-:Y:S02]  /*1b150*/  IMAD.MOV.U32 R35, RZ, RZ, R14 ;  /* 0x000000ffff237224 */ /* 0x000fe400078e000e */
[----:B--2---:R-:W-:Y:S02]  /*1b160*/  IMAD.MOV.U32 R14, RZ, RZ, R5 ;  /* 0x000000ffff0e7224 */ /* 0x004fe400078e0005 */
[----:B------:R-:W2:Y:S01]  /*1b170*/  LDL R5, [R1+0x9bc] ;  /* 0x0009bc0001057983 */ /* 0x000ea20000100800 */
[----:B---3--:R-:W-:-:S05]  /*1b180*/  IMAD.MOV.U32 R86, RZ, RZ, R8 ;  /* 0x000000ffff567224 */ /* 0x008fca00078e0008 */
[----:B------:R-:W3:Y:S01]  /*1b190*/  @P3 LDG.E.U16 R92, desc[UR16][R86.64] ;  /* 0x00000010565c3981 */ /* 0x000ee2000c1e1500 */
[----:B------:R-:W-:Y:S02]  /*1b1a0*/  IMAD.MOV.U32 R66, RZ, RZ, R21 ;  /* 0x000000ffff427224 */ /* 0x000fe400078e0015 */
[----:B------:R-:W-:Y:S01]  /*1b1b0*/  IMAD.MOV.U32 R67, RZ, RZ, R32 ;  /* 0x000000ffff437224 */ /* 0x000fe200078e0020 */
[----:B------:R-:W-:Y:S01]  /*1b1c0*/  STL.64 [R1+0x668], R6 ;  /* 0x0006680601007387 */ /* 0x000fe20000100a00 */
[----:B------:R-:W-:Y:S02]  /*1b1d0*/  IMAD.MOV.U32 R72, RZ, RZ, R17 ;  /* 0x000000ffff487224 */ /* 0x000fe400078e0011 */
[----:B------:R-:W-:Y:S01]  /*1b1e0*/  IMAD.MOV.U32 R73, RZ, RZ, R20 ;  /* 0x000000ffff497224 */ /* 0x000fe200078e0014 */
[----:B------:R-:W-:Y:S01]  /*1b1f0*/  STL.64 [R1+0x670], R34 ;  /* 0x0006702201007387 */ /* 0x000fe20000100a00 */
[----:B------:R-:W-:Y:S02]  /*1b200*/  IMAD.MOV.U32 R48, RZ, RZ, R11 ;  /* 0x000000ffff307224 */ /* 0x000fe400078e000b */
[----:B------:R-:W-:Y:S01]  /*1b210*/  IMAD.MOV.U32 R49, RZ, RZ, R16 ;  /* 0x000000ffff317224 */ /* 0x000fe200078e0010 */
[----:B------:R-:W-:Y:S01]  /*1b220*/  STL.64 [R1+0x678], R46 ;  /* 0x0006782e01007387 */ /* 0x000fe20000100a00 */
[----:B------:R-:W-:-:S02]  /*1b230*/  IMAD.MOV.U32 R11, RZ, RZ, R10 ;  /* 0x000000ffff0b7224 */ /* 0x000fc400078e000a */
[----:B----4-:R-:W-:Y:S01]  /*1b240*/  IMAD.MOV.U32 R10, RZ, RZ, R0 ;  /* 0x000000ffff0a7224 */ /* 0x010fe200078e0000 */
[----:B------:R-:W-:Y:S04]  /*1b250*/  STL.64 [R1+0x680], R14 ;  /* 0x0006800e01007387 */ /* 0x000fe80000100a00 */
[----:B------:R-:W4:Y:S04]  /*1b260*/  LDL R0, [R1+0x9b8] ;  /* 0x0009b80001007983 */ /* 0x000f280000100800 */
[----:B------:R-:W-:Y:S04]  /*1b270*/  STL.64 [R1+0x688], R66 ;  /* 0x0006884201007387 */ /* 0x000fe80000100a00 */
[----:B------:R-:W-:Y:S04]  /*1b280*/  STL.64 [R1+0x690], R72 ;  /* 0x0006904801007387 */ /* 0x000fe80000100a00 */
[----:B------:R-:W-:Y:S04]  /*1b290*/  STL.64 [R1+0x698], R48 ;  /* 0x0006983001007387 */ /* 0x000fe80000100a00 */
[----:B------:R-:W-:Y:S04]  /*1b2a0*/  STL.64 [R1+0x6a0], R10 ;  /* 0x0006a00a01007387 */ /* 0x000fe80000100a00 */
[----:B------:R-:W2:Y:S04]  /*1b2b0*/  LDL.LU R93, [R1+0x950] ;  /* 0x00095000015d7983 */ /* 0x000ea80000300800 */
[----:B---3--:R0:W-:Y:S04]  /*1b2c0*/  @P3 STL [R1+0x9c0], R92 ;  /* 0x0009c05c01003387 */ /* 0x0081e80000100800 */
[----:B0-----:R-:W3:Y:S04]  /*1b2d0*/  LDL R92, [R1+0x9b4] ;  /* 0x0009b400015c7983 */ /* 0x001ee80000100800 */
[----:B------:R-:W-:Y:S04]  /*1b2e0*/  STL [R1+0xf14], R86 ;  /* 0x000f145601007387 */ /* 0x000fe80000100800 */
[----:B------:R0:W-:Y:S01]  /*1b2f0*/  STL [R1+0x105c], R86 ;  /* 0x00105c5601007387 */ /* 0x0001e20000100800 */
[----:B------:R-:W-:-:S02]  /*1b300*/  IMAD.MOV.U32 R89, RZ, RZ, R88 ;  /* 0x000000ffff597224 */ /* 0x000fc400078e0058 */
[----:B------:R-:W-:Y:S02]  /*1b310*/  IMAD.MOV.U32 R88, RZ, RZ, R9 ;  /* 0x000000ffff587224 */ /* 0x000fe400078e0009 */
[----:B------:R-:W-:Y:S01]  /*1b320*/  IMAD.MOV.U32 R85, RZ, RZ, R84 ;  /* 0x000000ffff557224 */ /* 0x000fe200078e0054 */
[----:B0-----:R-:W3:Y:S04]  /*1b330*/  LDL.LU R86, [R1+0x954] ;  /* 0x0009540001567983 */ /* 0x001ee80000300800 */
[----:B------:R-:W-:Y:S04]  /*1b340*/  STL [R1+0xf10], R87 ;  /* 0x000f105701007387 */ /* 0x000fe80000100800 */
[----:B------:R0:W-:Y:S01]  /*1b350*/  STL [R1+0x1060], R87 ;  /* 0x0010605701007387 */ /* 0x0001e20000100800 */
[----:B------:R-:W-:-:S03]  /*1b360*/  IMAD.MOV.U32 R84, RZ, RZ, R12 ;  /* 0x000000ffff547224 */ /* 0x000fc600078e000c */
[----:B--2---:R-:W2:Y:S01]  /*1b370*/  @P3 LDG.E.U16 R5, desc[UR16][R88.64] ;  /* 0x0000001058053981 */ /* 0x004ea2000c1e1500 */
[----:B------:R-:W-:-:S03]  /*1b380*/  IMAD.MOV.U32 R83, RZ, RZ, R82 ;  /* 0x000000ffff537224 */ /* 0x000fc600078e0052 */
[----:B0-----:R-:W2:Y:S04]  /*1b390*/  LDL.LU R87, [R1+0x958] ;  /* 0x0009580001577983 */ /* 0x001ea80000300800 */
[----:B------:R-:W2:Y:S04]  /*1b3a0*/  LDL R55, [R1+0x9b0] ;  /* 0x0009b00001377983 */ /* 0x000ea80000100800 */
[----:B------:R-:W2:Y:S04]  /*1b3b0*/  LDL R32, [R1+0x9a8] ;  /* 0x0009a80001207983 */ /* 0x000ea80000100800 */
[----:B------:R-:W2:Y:S01]  /*1b3c0*/  LDL R33, [R1+0x9a4] ;  /* 0x0009a40001217983 */ /* 0x000ea20000100800 */
[----:B------:R-:W-:-:S03]  /*1b3d0*/  IMAD.MOV.U32 R82, RZ, RZ, R13 ;  /* 0x000000ffff527224 */ /* 0x000fc600078e000d */
[----:B------:R-:W2:Y:S04]  /*1b3e0*/  LDL R16, [R1+0x9a0] ;  /* 0x0009a00001107983 */ /* 0x000ea80000100800 */
[----:B----4-:R-:W4:Y:S04]  /*1b3f0*/  @P3 LDG.E.U16 R0, desc[UR16][R84.64] ;  /* 0x0000001054003981 */ /* 0x010f28000c1e1500 */
[----:B---3--:R-:W3:Y:S04]  /*1b400*/  @P3 LDG.E.U16 R92, desc[UR16][R82.64] ;  /* 0x00000010525c3981 */ /* 0x008ee8000c1e1500 */
[----:B------:R-:W-:Y:S04]  /*1b410*/  STL [R1+0xf1c], R88 ;  /* 0x000f1c5801007387 */ /* 0x000fe80000100800 */
[----:B------:R0:W-:Y:S04]  /*1b420*/  STL [R1+0x1064], R88 ;  /* 0x0010645801007387 */ /* 0x0001e80000100800 */
[----:B0-----:R-:W3:Y:S04]  /*1b430*/  LDL.LU R88, [R1+0x95c] ;  /* 0x00095c0001587983 */ /* 0x001ee80000300800 */
[----:B------:R-:W-:Y:S04]  /*1b440*/  STL [R1+0xf18], R89 ;  /* 0x000f185901007387 */ /* 0x000fe80000100800 */
[----:B------:R-:W-:Y:S04]  /*1b450*/  STL [R1+0x1068], R89 ;  /* 0x0010685901007387 */ /* 0x000fe80000100800 */
[----:B------:R-:W3:Y:S04]  /*1b460*/  LDL R17, [R1+0x99c] ;  /* 0x00099c0001117983 */ /* 0x000ee80000100800 */
[----:B------:R-:W3:Y:S04]  /*1b470*/  LDL R8, [R1+0x998] ;  /* 0x0009980001087983 */ /* 0x000ee80000100800 */
[----:B------:R-:W3:Y:S04]  /*1b480*/  LDL R9, [R1+0x994] ;  /* 0x0009940001097983 */ /* 0x000ee80000100800 */
[----:B------:R-:W3:Y:S04]  /*1b490*/  LDL R74, [R1+0x990] ;  /* 0x00099000014a7983 */ /* 0x000ee80000100800 */
[----:B------:R-:W3:Y:S04]  /*1b4a0*/  LDL R75, [R1+0x98c] ;  /* 0x00098c00014b7983 */ /* 0x000ee80000100800 */
[----:B------:R-:W3:Y:S01]  /*1b4b0*/  LDL R20, [R1+0x988] ;  /* 0x0009880001147983 */ /* 0x000ee20000100800 */
[----:B------:R-:W-:-:S03]  /*1b4c0*/  ISETP.GT.AND P2, PT, R4, 0x1, PT ;  /* 0x000000010400780c */ /* 0x000fc60003f44270 */
[----:B------:R-:W3:Y:S04]  /*1b4d0*/  LDL R21, [R1+0x984] ;  /* 0x0009840001157983 */ /* 0x000ee80000100800 */
[----:B------:R-:W3:Y:S04]  /*1b4e0*/  LDL R12, [R1+0x980] ;  /* 0x00098000010c7983 */ /* 0x000ee80000100800 */
[----:B------:R-:W3:Y:S04]  /*1b4f0*/  LDL R13, [R1+0x97c] ;  /* 0x00097c00010d7983 */ /* 0x000ee80000100800 */
[----:B------:R-:W3:Y:S04]  /*1b500*/  LDL R42, [R1+0x978] ;  /* 0x00097800012a7983 */ /* 0x000ee80000100800 */
[----:B------:R-:W3:Y:S04]  /*1b510*/  LDL R43, [R1+0x974] ;  /* 0x00097400012b7983 */ /* 0x000ee80000100800 */
[----:B------:R-:W3:Y:S04]  /*1b520*/  LDL R68, [R1+0x970] ;  /* 0x0009700001447983 */ /* 0x000ee80000100800 */
[----:B--2---:R-:W2:Y:S04]  /*1b530*/  @P2 LDG.E.U16 R55, desc[UR16][R10.64] ;  /* 0x000000100a372981 */ /* 0x004ea8000c1e1500 */
[----:B------:R-:W2:Y:S04]  /*1b540*/  @P2 LDG.E.U16 R32, desc[UR16][R48.64] ;  /* 0x0000001030202981 */ /* 0x000ea8000c1e1500 */
[----:B------:R-:W2:Y:S04]  /*1b550*/  @P2 LDG.E.U16 R33, desc[UR16][R72.64] ;  /* 0x0000001048212981 */ /* 0x000ea8000c1e1500 */
[----:B------:R-:W2:Y:S04]  /*1b560*/  LDL R69, [R1+0x96c] ;  /* 0x00096c0001457983 */ /* 0x000ea80000100800 */
[----:B------:R0:W-:Y:S04]  /*1b570*/  @P3 STL [R1+0x9bc], R5 ;  /* 0x0009bc0501003387 */ /* 0x0001e80000100800 */
[----:B------:R-:W2:Y:S04]  /*1b580*/  @P2 LDG.E.U16 R16, desc[UR16][R66.64] ;  /* 0x0000001042102981 */ /* 0x000ea8000c1e1500 */
[----:B0-----:R-:W2:Y:S04]  /*1b590*/  LDL R5, [R1+0x968] ;  /* 0x0009680001057983 */ /* 0x001ea80000100800 */
[----:B----4-:R0:W-:Y:S04]  /*1b5a0*/  @P3 STL [R1+0x9b8], R0 ;  /* 0x0009b80001003387 */ /* 0x0101e80000100800 */
[----:B0-----:R-:W4:Y:S04]  /*1b5b0*/  LDL R0, [R1+0x964] ;  /* 0x0009640001007983 */ /* 0x001f280000100800 */
[----:B------:R-:W-:Y:S04]  /*1b5c0*/  STL [R1+0xf24], R84 ;  /* 0x000f245401007387 */ /* 0x000fe80000100800 */
[----:B------:R-:W-:Y:S04]  /*1b5d0*/  STL [R1+0x106c], R84 ;  /* 0x00106c5401007387 */ /* 0x000fe80000100800 */
[----:B------:R-:W-:Y:S04]  /*1b5e0*/  STL [R1+0xf20], R85 ;  /* 0x000f205501007387 */ /* 0x000fe80000100800 */
[----:B------:R-:W-:Y:S04]  /*1b5f0*/  STL [R1+0x1070], R85 ;  /* 0x0010705501007387 */ /* 0x000fe80000100800 */
[----:B---3--:R0:W-:Y:S04]  /*1b600*/  @P3 STL [R1+0x9b4], R92 ;  /* 0x0009b45c01003387 */ /* 0x0081e80000100800 */
[----:B0-----:R-:W3:Y:S01]  /*1b610*/  LDL R92, [R1+0x960] ;  /* 0x00096000015c7983 */ /* 0x001ee20000100800 */
[----:B------:R-:W-:-:S02]  /*1b620*/  ISETP.GT.AND P6, PT, R4, 0x2, PT ;  /* 0x000000020400780c */ /* 0x000fc40003fc4270 */
[C---:B------:R-:W-:Y:S02]  /*1b630*/  ISETP.GT.AND P5, PT, R4.reuse, 0x3, PT ;  /* 0x000000030400780c */ /* 0x040fe40003fa4270 */
[----:B------:R-:W-:-:S09]  /*1b640*/  ISETP.GT.AND P4, PT, R4, 0x4, PT ;  /* 0x000000040400780c */ /* 0x000fd20003f84270 */
[----:B------:R-:W3:Y:S04]  /*1b650*/  @P6 LDG.E.U16 R17, desc[UR16][R14.64] ;  /* 0x000000100e116981 */ /* 0x000ee8000c1e1500 */
[----:B------:R-:W3:Y:S04]  /*1b660*/  @P6 LDG.E.U16 R8, desc[UR16][R46.64] ;  /* 0x000000102e086981 */ /* 0x000ee8000c1e1500 */
[----:B------:R-:W3:Y:S04]  /*1b670*/  @P6 LDG.E.U16 R9, desc[UR16][R34.64] ;  /* 0x0000001022096981 */ /* 0x000ee8000c1e1500 */
[----:B------:R-:W3:Y:S04]  /*1b680*/  @P6 LDG.E.U16 R74, desc[UR16][R6.64] ;  /* 0x00000010064a6981 */ /* 0x000ee8000c1e1500 */
[----:B------:R-:W3:Y:S04]  /*1b690*/  @P5 LDG.E.U16 R75, desc[UR16][R80.64] ;  /* 0x00000010504b5981 */ /* 0x000ee8000c1e1500 */
[----:B------:R-:W3:Y:S04]  /*1b6a0*/  @P5 LDG.E.U16 R20, desc[UR16][R28.64] ;  /* 0x000000101c145981 */ /* 0x000ee8000c1e1500 */
[----:B------:R-:W3:Y:S04]  /*1b6b0*/  @P5 LDG.E.U16 R21, desc[UR16][R24.64] ;  /* 0x0000001018155981 */ /* 0x000ee8000c1e1500 */
[----:B------:R-:W3:Y:S04]  /*1b6c0*/  @P5 LDG.E.U16 R12, desc[UR16][R18.64] ;  /* 0x00000010120c5981 */ /* 0x000ee8000c1e1500 */
[----:B------:R-:W3:Y:S01]  /*1b6d0*/  @P4 LDG.E.U16 R13, desc[UR16][R58.64] ;  /* 0x000000103a0d4981 */ /* 0x000ee2000c1e1500 */
[----:B------:R-:W-:-:S03]  /*1b6e0*/  ISETP.GT.AND P3, PT, R4, 0x5, PT ;  /* 0x000000050400780c */ /* 0x000fc60003f64270 */
[----:B------:R-:W3:Y:S04]  /*1b6f0*/  @P4 LDG.E.U16 R42, desc[UR16][R44.64] ;  /* 0x000000102c2a4981 */ /* 0x000ee8000c1e1500 */
[----:B------:R-:W-:Y:S04]  /*1b700*/  STL [R1+0xf2c], R82 ;  /* 0x000f2c5201007387 */ /* 0x000fe80000100800 */
[----:B------:R-:W-:Y:S04]  /*1b710*/  STL [R1+0x1074], R82 ;  /* 0x0010745201007387 */ /* 0x000fe80000100800 */
[----:B------:R-:W3:Y:S04]  /*1b720*/  @P4 LDG.E.U16 R43, desc[UR16][R90.64] ;  /* 0x000000105a2b4981 */ /* 0x000ee8000c1e1500 */
[----:B------:R-:W-:Y:S04]  /*1b730*/  STL [R1+0xf28], R83 ;  /* 0x000f285301007387 */ /* 0x000fe80000100800 */
[----:B------:R-:W-:Y:S04]  /*1b740*/  STL [R1+0x1078], R83 ;  /* 0x0010785301007387 */ /* 0x000fe80000100800 */
[----:B------:R-:W3:Y:S04]  /*1b750*/  LDL.LU.64 R10, [R1+0x1830] ;  /* 0x00183000010a7983 */ /* 0x000ee80000300a00 */
[----:B------:R-:W3:Y:S04]  /*1b760*/  @P4 LDG.E.U16 R68, desc[UR16][R52.64] ;  /* 0x0000001034444981 */ /* 0x000ee8000c1e1500 */
[----:B--2---:R0:W-:Y:S04]  /*1b770*/  @P2 STL [R1+0x9b0], R55 ;  /* 0x0009b03701002387 */ /* 0x0041e80000100800 */
[----:B------:R-:W2:Y:S04]  /*1b780*/  @P3 LDG.E.U16 R69, desc[UR16][R62.64] ;  /* 0x000000103e453981 */ /* 0x000ea8000c1e1500 */
[----:B------:R-:W2:Y:S04]  /*1b790*/  @P3 LDG.E.U16 R5, desc[UR16][R64.64] ;  /* 0x0000001040053981 */ /* 0x000ea8000c1e1500 */
[----:B0-----:R-:W2:Y:S04]  /*1b7a0*/  LDL.LU R55, [R1+0x1828] ;  /* 0x0018280001377983 */ /* 0x001ea80000300800 */
[----:B------:R-:W2:Y:S04]  /*1b7b0*/  LDL.LU.64 R48, [R1+0x1820] ;  /* 0x0018200001307983 */ /* 0x000ea80000300a00 */
[----:B------:R0:W-:Y:S04]  /*1b7c0*/  @P2 STL [R1+0x9a8], R32 ;  /* 0x0009a82001002387 */ /* 0x0001e80000100800 */
[----:B----4-:R-:W4:Y:S04]  /*1b7d0*/  @P3 LDG.E.U16 R0, desc[UR16][R30.64] ;  /* 0x000000101e003981 */ /* 0x010f28000c1e1500 */
[----:B0-----:R-:W2:Y:S04]  /*1b7e0*/  LDL.LU R32, [R1+0x1818] ;  /* 0x0018180001207983 */ /* 0x001ea80000300800 */
[----:B------:R-:W2:Y:S04]  /*1b7f0*/  LDL.LU.64 R72, [R1+0x1810] ;  /* 0x0018100001487983 */ /* 0x000ea80000300a00 */
[----:B------:R0:W-:Y:S04]  /*1b800*/  @P2 STL [R1+0x9a4], R33 ;  /* 0x0009a42101002387 */ /* 0x0001e80000100800 */
[----:B0-----:R-:W2:Y:S04]  /*1b810*/  LDL.LU R33, [R1+0x1808] ;  /* 0x0018080001217983 */ /* 0x001ea80000300800 */
[----:B------:R-:W2:Y:S04]  /*1b820*/  LDL.LU.64 R66, [R1+0x1800] ;  /* 0x0018000001427983 */ /* 0x000ea80000300a00 */
[----:B------:R0:W-:Y:S01]  /*1b830*/  @P2 STL [R1+0x9a0], R16 ;  /* 0x0009a01001002387 */ /* 0x0001e20000100800 */
[----:B------:R-:W-:-:S03]  /*1b840*/  ISETP.GT.AND P2, PT, R4, 0x6, PT ;  /* 0x000000060400780c */ /* 0x000fc60003f44270 */
[----:B0-----:R-:W2:Y:S10]  /*1b850*/  LDL.LU R16, [R1+0x17f8] ;  /* 0x0017f80001107983 */ /* 0x001eb40000300800 */
[----:B------:R-:W2:Y:S04]  /*1b860*/  @P2 LDG.E.U16 R88, desc[UR16][R70.64] ;  /* 0x0000001046582981 */ /* 0x000ea8000c1e1500 */
[----:B------:R-:W2:Y:S04]  /*1b870*/  @P2 LDG.E.U16 R87, desc[UR16][R2.64] ;  /* 0x0000001002572981 */ /* 0x000ea8000c1e1500 */
[----:B------:R-:W2:Y:S04]  /*1b880*/  LDL.LU.64 R14, [R1+0x17f0] ;  /* 0x0017f000010e7983 */ /* 0x000ea80000300a00 */
[----:B------:R-:W2:Y:S04]  /*1b890*/  @P2 LDG.E.U16 R86, desc[UR16][R36.64] ;  /* 0x0000001024562981 */ /* 0x000ea8000c1e1500 */
[----:B------:R-:W2:Y:S04]  /*1b8a0*/  @P2 LDG.E.U16 R93, desc[UR16][R26.64] ;  /* 0x000000101a5d2981 */ /* 0x000ea8000c1e1500 */
[----:B---3--:R-:W3:Y:S04]  /*1b8b0*/  @P3 LDG.E.U16 R92, desc[UR16][R40.64] ;  /* 0x00000010285c3981 */ /* 0x008ee8000c1e1500 */
[----:B------:R0:W-:Y:S04]  /*1b8c0*/  @P6 STL [R1+0x99c], R17 ;  /* 0x00099c1101006387 */ /* 0x0001e80000100800 */
[----:B0-----:R-:W3:Y:S04]  /*1b8d0*/  LDL.LU R17, [R1+0x17e8] ;  /* 0x0017e80001117983 */ /* 0x001ee80000300800 */
[----:B------:R-:W3:Y:S04]  /*1b8e0*/  LDL.LU.64 R46, [R1+0x17e0] ;  /* 0x0017e000012e7983 */ /* 0x000ee80000300a00 */
        /* <DEDUP_REMOVED lines=31> */
[----:B0-----:R-:W3:Y:S04]  /*1bae0*/  LDL R68, [R1+0xbbc] ;  /* 0x000bbc0001447983 */ /* 0x001ee80000100800 */
[----:B------:R-:W3:Y:S04]  /*1baf0*/  LDL.LU R62, [R1+0x1738] ;  /* 0x00173800013e7983 */ /* 0x000ee80000300800 */
[----:B------:R-:W3:Y:S04]  /*1bb00*/  LDL R63, [R1+0xbb8] ;  /* 0x000bb800013f7983 */ /* 0x000ee80000100800 */
[----:B------:R-:W3:Y:S04]  /*1bb10*/  LDL R65, [R1+0xbb4] ;  /* 0x000bb40001417983 */ /* 0x000ee80000100800 */
[----:B------:R-:W3:Y:S04]  /*1bb20*/  LDL R30, [R1+0xbb0] ;  /* 0x000bb000011e7983 */ /* 0x000ee80000100800 */
[----:B------:R-:W3:Y:S04]  /*1bb30*/  LDL.LU.64 R40, [R1+0x1730] ;  /* 0x0017300001287983 */ /* 0x000ee80000300a00 */
[----:B--2---:R0:W-:Y:S04]  /*1bb40*/  @P3 STL [R1+0x968], R5 ;  /* 0x0009680501003387 */ /* 0x0041e80000100800 */
[----:B0-----:R-:W2:Y:S04]  /*1bb50*/  LDL R5, [R1+0x94c] ;  /* 0x00094c0001057983 */ /* 0x001ea80000100800 */
[----:B------:R0:W-:Y:S04]  /*1bb60*/  @P3 STL [R1+0x96c], R69 ;  /* 0x00096c4501003387 */ /* 0x0001e80000100800 */
[----:B0-----:R-:W2:Y:S04]  /*1bb70*/  LDL R69, [R1+0x948] ;  /* 0x0009480001457983 */ /* 0x001ea80000100800 */
[----:B----4-:R0:W-:Y:S04]  /*1bb80*/  @P3 STL [R1+0x964], R0 ;  /* 0x0009640001003387 */ /* 0x0101e80000100800 */
[----:B0-----:R-:W4:Y:S04]  /*1bb90*/  LDL R0, [R1+0x944] ;  /* 0x0009440001007983 */ /* 0x001f280000100800 */
[----:B---3--:R0:W-:Y:S04]  /*1bba0*/  @P3 STL [R1+0x960], R92 ;  /* 0x0009605c01003387 */ /* 0x0081e80000100800 */
[----:B0-----:R-:W3:Y:S04]  /*1bbb0*/  LDL R92, [R1+0x940] ;  /* 0x00094000015c7983 */ /* 0x001ee80000100800 */
[----:B------:R-:W-:Y:S04]  /*1bbc0*/  STL [R1+0x107c], R88 ;  /* 0x00107c5801007387 */ /* 0x000fe80000100800 */
[----:B------:R-:W3:Y:S04]  /*1bbd0*/  LDL R2, [R1+0x93c] ;  /* 0x00093c0001027983 */ /* 0x000ee80000100800 */
[----:B------:R-:W-:Y:S04]  /*1bbe0*/  STL [R1+0x1080], R87 ;  /* 0x0010805701007387 */ /* 0x000fe80000100800 */
[----:B------:R-:W3:Y:S01]  /*1bbf0*/  LDL R3, [R1+0x938] ;  /* 0x0009380001037983 */ /* 0x000ee20000100800 */
[----:B------:R-:W-:-:S02]  /*1bc00*/  ISETP.GT.AND P6, PT, R4, 0x7, PT ;  /* 0x000000070400780c */ /* 0x000fc40003fc4270 */
[C---:B------:R-:W-:Y:S02]  /*1bc10*/  ISETP.GT.AND P5, PT, R4.reuse, 0x8, PT ;  /* 0x000000080400780c */ /* 0x040fe40003fa4270 */
[----:B------:R-:W-:-:S09]  /*1bc20*/  ISETP.GT.AND P4, PT, R4, 0x9, PT ;  /* 0x000000090400780c */ /* 0x000fd20003f84270 */
[----:B------:R-:W3:Y:S04]  /*1bc30*/  @P6 LDG.E.U16 R68, desc[UR16][R50.64] ;  /* 0x0000001032446981 */ /* 0x000ee8000c1e1500 */
[----:B------:R-:W3:Y:S04]  /*1bc40*/  @P6 LDG.E.U16 R63, desc[UR16][R38.64] ;  /* 0x00000010263f6981 */ /* 0x000ee8000c1e1500 */
[----:B------:R-:W3:Y:S04]  /*1bc50*/  @P6 LDG.E.U16 R65, desc[UR16][R60.64] ;  /* 0x000000103c416981 */ /* 0x000ee8000c1e1500 */
[----:B------:R-:W3:Y:S04]  /*1bc60*/  @P6 LDG.E.U16 R30, desc[UR16][R78.64] ;  /* 0x000000104e1e6981 */ /* 0x000ee8000c1e1500 */
[----:B--2---:R-:W2:Y:S04]  /*1bc70*/  @P5 LDG.E.U16 R5, desc[UR16][R76.64] ;  /* 0x000000104c055981 */ /* 0x004ea8000c1e1500 */
[----:B------:R-:W2:Y:S04]  /*1bc80*/  @P5 LDG.E.U16 R69, desc[UR16][R56.64] ;  /* 0x0000001038455981 */ /* 0x000ea8000c1e1500 */
[----:B----4-:R-:W4:Y:S04]  /*1bc90*/  @P5 LDG.E.U16 R0, desc[UR16][R22.64] ;  /* 0x0000001016005981 */ /* 0x010f28000c1e1500 */
[----:B---3--:R-:W3:Y:S04]  /*1bca0*/  @P5 LDG.E.U16 R92, desc[UR16][R10.64] ;  /* 0x000000100a5c5981 */ /* 0x008ee8000c1e1500 */
[----:B------:R-:W-:Y:S04]  /*1bcb0*/  STL [R1+0x1084], R86 ;  /* 0x0010845601007387 */ /* 0x000fe80000100800 */
[----:B------:R-:W4:Y:S04]  /*1bcc0*/  LDL R70, [R1+0x934] ;  /* 0x0009340001467983 */ /* 0x000f280000100800 */
[----:B------:R-:W4:Y:S04]  /*1bcd0*/  LDL R71, [R1+0x930] ;  /* 0x0009300001477983 */ /* 0x000f280000100800 */
[----:B------:R-:W4:Y:S04]  /*1bce0*/  @P4 LDG.E.U16 R3, desc[UR16][R48.64] ;  /* 0x0000001030034981 */ /* 0x000f28000c1e1500 */
[----:B------:R-:W4:Y:S04]  /*1bcf0*/  LDL R26, [R1+0x92c] ;  /* 0x00092c00011a7983 */ /* 0x000f280000100800 */
[----:B------:R-:W4:Y:S04]  /*1bd00*/  LDL R27, [R1+0x928] ;  /* 0x00092800011b7983 */ /* 0x000f280000100800 */
[----:B------:R-:W4:Y:S04]  /*1bd10*/  LDL R36, [R1+0x924] ;  /* 0x0009240001247983 */ /* 0x000f280000100800 */
[----:B------:R-:W4:Y:S04]  /*1bd20*/  LDL R37, [R1+0x920] ;  /* 0x0009200001257983 */ /* 0x000f280000100800 */
[----:B------:R0:W-:Y:S04]  /*1bd30*/  STL [R1+0x1088], R93 ;  /* 0x0010885d01007387 */ /* 0x0001e80000100800 */
[----:B------:R-:W4:Y:S04]  /*1bd40*/  LDL.LU.64 R50, [R1+0x1728] ;  /* 0x0017280001327983 */ /* 0x000f280000300a00 */
[----:B------:R-:W4:Y:S04]  /*1bd50*/  LDL R64, [R1+0x91c] ;  /* 0x00091c0001407983 */ /* 0x000f280000100800 */
[----:B0-----:R-:W4:Y:S04]  /*1bd60*/  LDL R93, [R1+0x918] ;  /* 0x00091800015d7983 */ /* 0x001f280000100800 */
[----:B------:R-:W4:Y:S04]  /*1bd70*/  LDL R31, [R1+0x914] ;  /* 0x00091400011f7983 */ /* 0x000f280000100800 */
[----:B------:R-:W4:Y:S04]  /*1bd80*/  @P4 LDG.E.U16 R2, desc[UR16][R54.64] ;  /* 0x0000001036024981 */ /* 0x000f28000c1e1500 */
[----:B------:R0:W-:Y:S04]  /*1bd90*/  @P6 STL [R1+0xbbc], R68 ;  /* 0x000bbc4401006387 */ /* 0x0001e80000100800 */
[----:B0-----:R-:W4:Y:S04]  /*1bda0*/  LDL R68, [R1+0x910] ;  /* 0x0009100001447983 */ /* 0x001f280000100800 */
[----:B------:R-:W4:Y:S04]  /*1bdb0*/  LDL.LU.64 R38, [R1+0x1720] ;  /* 0x0017200001267983 */ /* 0x000f280000300a00 */
[----:B------:R0:W-:Y:S04]  /*1bdc0*/  @P6 STL [R1+0xbb8], R63 ;  /* 0x000bb83f01006387 */ /* 0x0001e80000100800 */
[----:B0-----:R-:W4:Y:S04]  /*1bdd0*/  LDL.LU R63, [R1+0x1718] ;  /* 0x00171800013f7983 */ /* 0x001f280000300800 */
[----:B------:R-:W4:Y:S04]  /*1bde0*/  LDL.LU.64 R60, [R1+0x1710] ;  /* 0x00171000013c7983 */ /* 0x000f280000300a00 */
[----:B------:R-:W4:Y:S04]  /*1bdf0*/  LDL.LU.64 R78, [R1+0x1708] ;  /* 0x00170800014e7983 */ /* 0x000f280000300a00 */
[----:B------:R-:W-:Y:S04]  /*1be00*/  @P6 STL [R1+0xbb0], R30 ;  /* 0x000bb01e01006387 */ /* 0x000fe80000100800 */
[----:B------:R-:W-:Y:S04]  /*1be10*/  @P6 STL [R1+0xbb4], R65 ;  /* 0x000bb44101006387 */ /* 0x000fe80000100800 */
[----:B------:R-:W4:Y:S04]  /*1be20*/  LDL.LU.64 R76, [R1+0x1700] ;  /* 0x00170000014c7983 */ /* 0x000f280000300a00 */
[----:B--2---:R0:W-:Y:S04]  /*1be30*/  @P5 STL [R1+0x94c], R5 ;  /* 0x00094c0501005387 */ /* 0x0041e80000100800 */
[----:B0-----:R-:W2:Y:S04]  /*1be40*/  LDL R5, [R1+0x90c] ;  /* 0x00090c0001057983 */ /* 0x001ea80000100800 */
[----:B------:R-:W2:Y:S04]  /*1be50*/  LDL.LU.64 R56, [R1+0x16f8] ;  /* 0x0016f80001387983 */ /* 0x000ea80000300a00 */
[----:B------:R-:W2:Y:S04]  /*1be60*/  LDL.LU.64 R22, [R1+0x16f0] ;  /* 0x0016f00001167983 */ /* 0x000ea80000300a00 */
[----:B------:R-:W2:Y:S04]  /*1be70*/  LDL.LU.64 R10, [R1+0x16e8] ;  /* 0x0016e800010a7983 */ /* 0x000ea80000300a00 */
[----:B------:R-:W2:Y:S04]  /*1be80*/  LDL R65, [R1+0x908] ;  /* 0x0009080001417983 */ /* 0x000ea80000100800 */
[----:B------:R-:W2:Y:S04]  /*1be90*/  LDL R30, [R1+0x904] ;  /* 0x00090400011e7983 */ /* 0x000ea80000100800 */
[----:B---3--:R0:W-:Y:S01]  /*1bea0*/  @P5 STL [R1+0x940], R92 ;  /* 0x0009405c01005387 */ /* 0x0081e20000100800 */
[----:B------:R-:W-:-:S03]  /*1beb0*/  ISETP.GT.AND P3, PT, R4, 0xa, PT ;  /* 0x0000000a0400780c */ /* 0x000fc60003f64270 */
[----:B----4-:R-:W3:Y:S01]  /*1bec0*/  @P4 LDG.E.U16 R70, desc[UR16][R72.64] ;  /* 0x0000001048464981 */ /* 0x010ee2000c1e1500 */
[----:B------:R-:W-:-:S03]  /*1bed0*/  ISETP.GT.AND P2, PT, R4, 0xb, PT ;  /* 0x0000000b0400780c */ /* 0x000fc60003f44270 */
[----:B------:R-:W4:Y:S04]  /*1bee0*/  @P4 LDG.E.U16 R71, desc[UR16][R32.64] ;  /* 0x0000001020474981 */ /* 0x000f28000c1e1500 */
[----:B0-----:R-:W3:Y:S04]  /*1bef0*/  LDL R92, [R1+0x900] ;  /* 0x00090000015c7983 */ /* 0x001ee80000100800 */
[----:B------:R0:W-:Y:S04]  /*1bf00*/  @P5 STL [R1+0x944], R0 ;  /* 0x0009440001005387 */ /* 0x0001e80000100800 */
[----:B------:R-:W-:Y:S04]  /*1bf10*/  @P5 STL [R1+0x948], R69 ;  /* 0x0009484501005387 */ /* 0x000fe80000100800 */
[----:B------:R-:W4:Y:S04]  /*1bf20*/  LDL.LU.64 R54, [R1+0x16e0] ;  /* 0x0016e00001367983 */ /* 0x000f280000300a00 */
[----:B0-----:R-:W4:Y:S04]  /*1bf30*/  LDL R0, [R1+0x8fc] ;  /* 0x0008fc0001007983 */ /* 0x001f280000100800 */
[----:B------:R-:W4:Y:S04]  /*1bf40*/  LDL.LU.64 R48, [R1+0x16d8] ;  /* 0x0016d80001307983 */ /* 0x000f280000300a00 */
[----:B------:R0:W-:Y:S04]  /*1bf50*/  @P4 STL [R1+0x938], R3 ;  /* 0x0009380301004387 */ /* 0x0001e80000100800 */
[----:B------:R-:W4:Y:S04]  /*1bf60*/  @P3 LDG.E.U16 R26, desc[UR16][R66.64] ;  /* 0x00000010421a3981 */ /* 0x000f28000c1e1500 */
[----:B------:R-:W4:Y:S04]  /*1bf70*/  @P3 LDG.E.U16 R27, desc[UR16][R14.64] ;  /* 0x000000100e1b3981 */ /* 0x000f28000c1e1500 */
[----:B0-----:R-:W4:Y:S01]  /*1bf80*/  LDL R3, [R1+0x8f8] ;  /* 0x0008f80001037983 */ /* 0x001f220000100800 */
[----:B------:R-:W-:-:S03]  /*1bf90*/  ISETP.GT.AND P6, PT, R4, 0xc, PT ;  /* 0x0000000c0400780c */ /* 0x000fc60003fc4270 */
[----:B------:R-:W4:Y:S04]  /*1bfa0*/  @P3 LDG.E.U16 R36, desc[UR16][R16.64] ;  /* 0x0000001010243981 */ /* 0x000f28000c1e1500 */
[----:B------:R-:W4:Y:S04]  /*1bfb0*/  @P3 LDG.E.U16 R37, desc[UR16][R46.64] ;  /* 0x000000102e253981 */ /* 0x000f28000c1e1500 */
[----:B------:R-:W4:Y:S01]  /*1bfc0*/  @P2 LDG.E.U16 R64, desc[UR16][R34.64] ;  /* 0x0000001022402981 */ /* 0x000f22000c1e1500 */
[----:B------:R-:W-:-:S03]  /*1bfd0*/  ISETP.GT.AND P5, PT, R4, 0xd, PT ;  /* 0x0000000d0400780c */ /* 0x000fc60003fa4270 */
[----:B------:R-:W4:Y:S04]  /*1bfe0*/  @P2 LDG.E.U16 R93, desc[UR16][R8.64] ;  /* 0x00000010085d2981 */ /* 0x000f28000c1e1500 */
[----:B------:R-:W4:Y:S04]  /*1bff0*/  @P2 LDG.E.U16 R31, desc[UR16][R6.64] ;  /* 0x00000010061f2981 */ /* 0x000f28000c1e1500 */
[----:B------:R-:W4:Y:S04]  /*1c000*/  LDL R69, [R1+0x8f4] ;  /* 0x0008f40001457983 */ /* 0x000f280000100800 */
[----:B------:R0:W-:Y:S04]  /*1c010*/  @P4 STL [R1+0x93c], R2 ;  /* 0x00093c0201004387 */ /* 0x0001e80000100800 */
[----:B0-----:R-:W4:Y:S04]  /*1c020*/  LDL R2, [R1+0x8f0] ;  /* 0x0008f00001027983 */ /* 0x001f280000100800 */
[----:B------:R-:W4:Y:S04]  /*1c030*/  LDL.LU.64 R72, [R1+0x16d0] ;  /* 0x0016d00001487983 */ /* 0x000f280000300a00 */
[----:B------:R-:W4:Y:S04]  /*1c040*/  @P2 LDG.E.U16 R68, desc[UR16][R80.64] ;  /* 0x0000001050442981 */ /* 0x000f28000c1e1500 */
[----:B--2---:R-:W2:Y:S04]  /*1c050*/  @P6 LDG.E.U16 R5, desc[UR16][R74.64] ;  /* 0x000000104a056981 */ /* 0x004ea8000c1e1500 */
[----:B------:R-:W2:Y:S04]  /*1c060*/  @P6 LDG.E.U16 R65, desc[UR16][R28.64] ;  /* 0x000000101c416981 */ /* 0x000ea8000c1e1500 */
[----:B------:R-:W2:Y:S04]  /*1c070*/  @P6 LDG.E.U16 R30, desc[UR16][R24.64] ;  /* 0x00000010181e6981 */ /* 0x000ea8000c1e1500 */
[----:B---3--:R-:W3:Y:S04]  /*1c080*/  @P6 LDG.E.U16 R92, desc[UR16][R20.64] ;  /* 0x00000010145c6981 */ /* 0x008ee8000c1e1500 */
[----:B----4-:R-:W4:Y:S04]  /*1c090*/  @P5 LDG.E.U16 R0, desc[UR16][R18.64] ;  /* 0x0000001012005981 */ /* 0x010f28000c1e1500 */
[----:B------:R-:W4:Y:S04]  /*1c0a0*/  @P5 LDG.E.U16 R3, desc[UR16][R58.64] ;  /* 0x000000103a035981 */ /* 0x000f28000c1e1500 */
[----:B------:R0:W-:Y:S04]  /*1c0b0*/  @P4 STL [R1+0x934], R70 ;  /* 0x0009344601004387 */ /* 0x0001e80000100800 */
[----:B0-----:R-:W4:Y:S04]  /*1c0c0*/  LDL.LU R70, [R1+0x16c8] ;  /* 0x0016c80001467983 */ /* 0x001f280000300800 */
[----:B------:R-:W4:Y:S04]  /*1c0d0*/  LDL.LU.64 R32, [R1+0x16c0] ;  /* 0x0016c00001207983 */ /* 0x000f280000300a00 */
[----:B------:R0:W-:Y:S04]  /*1c0e0*/  @P4 STL [R1+0x930], R71 ;  /* 0x0009304701004387 */ /* 0x0001e80000100800 */
[----:B------:R-:W4:Y:S04]  /*1c0f0*/  @P5 LDG.E.U16 R69, desc[UR16][R12.64] ;  /* 0x000000100c455981 */ /* 0x000f28000c1e1500 */
[----:B0-----:R-:W4:Y:S04]  /*1c100*/  LDL.LU R71, [R1+0x16b8] ;  /* 0x0016b80001477983 */ /* 0x001f280000300800 */
[----:B------:R-:W4:Y:S04]  /*1c110*/  LDL.LU.64 R66, [R1+0x16b0] ;  /* 0x0016b00001427983 */ /* 0x000f280000300a00 */
[----:B------:R0:W-:Y:S04]  /*1c120*/  @P3 STL [R1+0x92c], R26 ;  /* 0x00092c1a01003387 */ /* 0x0001e80000100800 */
[----:B------:R-:W4:Y:S04]  /*1c130*/  @P5 LDG.E.U16 R2, desc[UR16][R44.64] ;  /* 0x000000102c025981 */ /* 0x000f28000c1e1500 */
[----:B0-----:R-:W4:Y:S04]  /*1c140*/  LDL.LU R26, [R1+0x16a8] ;  /* 0x0016a800011a7983 */ /* 0x001f280000300800 */
[----:B------:R-:W4:Y:S04]  /*1c150*/  LDL.LU.64 R14, [R1+0x16a0] ;  /* 0x0016a000010e7983 */ /* 0x000f280000300a00 */
[----:B------:R0:W-:Y:S04]  /*1c160*/  @P3 STL [R1+0x928], R27 ;  /* 0x0009281b01003387 */ /* 0x0001e80000100800 */
        /* <DEDUP_REMOVED lines=11> */
[----:B------:R-:W4:Y:S04]  /*1c220*/  LDL.LU.64 R6, [R1+0x1658] ;  /* 0x0016580001067983 */ /* 0x000f280000300a00 */
[----:B------:R0:W-:Y:S04]  /*1c230*/  @P2 STL [R1+0x910], R68 ;  /* 0x0009104401002387 */ /* 0x0001e80000100800 */
[----:B0-----:R-:W4:Y:S04]  /*1c240*/  LDL R68, [R1+0xbac] ;  /* 0x000bac0001447983 */ /* 0x001f280000100800 */
[----:B------:R0:W-:Y:S04]  /*1c250*/  @P2 STL [R1+0x918], R93 ;  /* 0x0009185d01002387 */ /* 0x0001e80000100800 */
[----:B0-----:R-:W4:Y:S04]  /*1c260*/  LDL R93, [R1+0xba8] ;  /* 0x000ba800015d7983 */ /* 0x001f280000100800 */
[----:B------:R0:W-:Y:S04]  /*1c270*/  @P2 STL [R1+0x914], R31 ;  /* 0x0009141f01002387 */ /* 0x0001e80000100800 */
[----:B------:R-:W4:Y:S04]  /*1c280*/  LDL R81, [R1+0xba0] ;  /* 0x000ba00001517983 */ /* 0x000f280000100800 */
[----:B------:R-:W4:Y:S04]  /*1c290*/  LDL R80, [R1+0x8e4] ;  /* 0x0008e40001507983 */ /* 0x000f280000100800 */
[----:B0-----:R-:W4:Y:S04]  /*1c2a0*/  LDL R31, [R1+0xba4] ;  /* 0x000ba400011f7983 */ /* 0x001f280000100800 */
[----:B------:R-:W4:Y:S04]  /*1c2b0*/  LDL R75, [R1+0x8e0] ;  /* 0x0008e000014b7983 */ /* 0x000f280000100800 */
[----:B------:R-:W4:Y:S04]  /*1c2c0*/  LDL R74, [R1+0x8dc] ;  /* 0x0008dc00014a7983 */ /* 0x000f280000100800 */
[----:B--2---:R0:W-:Y:S04]  /*1c2d0*/  @P6 STL [R1+0x90c], R5 ;  /* 0x00090c0501006387 */ /* 0x0041e80000100800 */
[----:B0-----:R-:W2:Y:S04]  /*1c2e0*/  LDL R5, [R1+0x8d8] ;  /* 0x0008d80001057983 */ /* 0x001ea80000100800 */
[----:B------:R-:W2:Y:S04]  /*1c2f0*/  LDL.LU.64 R28, [R1+0x1650] ;  /* 0x00165000011c7983 */ /* 0x000ea80000300a00 */
[----:B------:R0:W-:Y:S04]  /*1c300*/  @P6 STL [R1+0x908], R65 ;  /* 0x0009084101006387 */ /* 0x0001e80000100800 */
[----:B0-----:R-:W2:Y:S04]  /*1c310*/  LDL.LU R65, [R1+0x1648] ;  /* 0x0016480001417983 */ /* 0x001ea80000300800 */
[----:B------:R-:W2:Y:S04]  /*1c320*/  LDL.LU.64 R24, [R1+0x1640] ;  /* 0x0016400001187983 */ /* 0x000ea80000300a00 */
[----:B------:R0:W-:Y:S04]  /*1c330*/  @P6 STL [R1+0x904], R30 ;  /* 0x0009041e01006387 */ /* 0x0001e80000100800 */
[----:B0-----:R-:W2:Y:S04]  /*1c340*/  LDL.LU R30, [R1+0x1638] ;  /* 0x00163800011e7983 */ /* 0x001ea80000300800 */
[----:B------:R-:W2:Y:S04]  /*1c350*/  LDL.LU.64 R20, [R1+0x1630] ;  /* 0x0016300001147983 */ /* 0x000ea80000300a00 */
[----:B---3--:R0:W-:Y:S04]  /*1c360*/  @P6 STL [R1+0x900], R92 ;  /* 0x0009005c01006387 */ /* 0x0081e80000100800 */
[----:B0-----:R-:W3:Y:S04]  /*1c370*/  LDL.LU R92, [R1+0x1628] ;  /* 0x00162800015c7983 */ /* 0x001ee80000300800 */
[----:B------:R-:W3:Y:S04]  /*1c380*/  LDL.LU.64 R18, [R1+0x1620] ;  /* 0x0016200001127983 */ /* 0x000ee80000300a00 */
[----:B----4-:R0:W-:Y:S04]  /*1c390*/  @P5 STL [R1+0x8fc], R0 ;  /* 0x0008fc0001005387 */ /* 0x0101e80000100800 */
[----:B0-----:R-:W4:Y:S04]  /*1c3a0*/  LDL R0, [R1+0x8d4] ;  /* 0x0008d40001007983 */ /* 0x001f280000100800 */
[----:B------:R-:W4:Y:S04]  /*1c3b0*/  LDL.LU.64 R58, [R1+0x1618] ;  /* 0x00161800013a7983 */ /* 0x000f280000300a00 */
[----:B------:R0:W-:Y:S04]  /*1c3c0*/  @P5 STL [R1+0x8f8], R3 ;  /* 0x0008f80301005387 */ /* 0x0001e80000100800 */
[----:B0-----:R-:W4:Y:S01]  /*1c3d0*/  LDL.LU R3, [R1+0x1610] ;  /* 0x0016100001037983 */ /* 0x001f220000300800 */
[----:B------:R-:W-:-:S03]  /*1c3e0*/  ISETP.GT.AND P4, PT, R4, 0xe, PT ;  /* 0x0000000e0400780c */ /* 0x000fc60003f84270 */
[----:B------:R-:W4:Y:S04]  /*1c3f0*/  LDL.LU.64 R12, [R1+0x1608] ;  /* 0x00160800010c7983 */ /* 0x000f280000300a00 */
[----:B------:R-:W4:Y:S04]  /*1c400*/  LDL.LU.64 R44, [R1+0x1600] ;  /* 0x00160000012c7983 */ /* 0x000f280000300a00 */
[----:B------:R0:W-:Y:S04]  /*1c410*/  @P5 STL [R1+0x8f0], R2 ;  /* 0x0008f00201005387 */ /* 0x0001e80000100800 */
[----:B------:R1:W-:Y:S01]  /*1c420*/  @P5 STL [R1+0x8f4], R69 ;  /* 0x0008f44501005387 */ /* 0x0003e20000100800 */
[----:B------:R-:W-:-:S02]  /*1c430*/  ISETP.GT.AND P3, PT, R4, 0xf, PT ;  /* 0x0000000f0400780c */ /* 0x000fc40003f64270 */
[C---:B------:R-:W-:Y:S02]  /*1c440*/  ISETP.GT.AND P2, PT, R4.reuse, 0x10, PT ;  /* 0x000000100400780c */ /* 0x040fe40003f44270 */
[----:B------:R-:W-:-:S09]  /*1c450*/  ISETP.GT.AND P6, PT, R4, 0x11, PT ;  /* 0x000000110400780c */ /* 0x000fd20003fc4270 */
[----:B------:R-:W4:Y:S04]  /*1c460*/  @P3 LDG.E.U16 R68, desc[UR16][R50.64] ;  /* 0x0000001032443981 */ /* 0x000f28000c1e1500 */
[----:B------:R-:W4:Y:S04]  /*1c470*/  @P3 LDG.E.U16 R93, desc[UR16][R38.64] ;  /* 0x00000010265d3981 */ /* 0x000f28000c1e1500 */
[----:B------:R-:W4:Y:S04]  /*1c480*/  @P3 LDG.E.U16 R81, desc[UR16][R60.64] ;  /* 0x000000103c513981 */ /* 0x000f28000c1e1500 */
[----:B------:R-:W4:Y:S04]  /*1c490*/  @P2 LDG.E.U16 R80, desc[UR16][R78.64] ;  /* 0x000000104e502981 */ /* 0x000f28000c1e1500 */
[----:B------:R-:W4:Y:S04]  /*1c4a0*/  @P3 LDG.E.U16 R31, desc[UR16][R62.64] ;  /* 0x000000103e1f3981 */ /* 0x000f28000c1e1500 */
[----:B------:R-:W4:Y:S04]  /*1c4b0*/  @P2 LDG.E.U16 R75, desc[UR16][R76.64] ;  /* 0x000000104c4b2981 */ /* 0x000f28000c1e1500 */
[----:B------:R-:W4:Y:S04]  /*1c4c0*/  @P2 LDG.E.U16 R74, desc[UR16][R56.64] ;  /* 0x00000010384a2981 */ /* 0x000f28000c1e1500 */
[----:B--2---:R-:W2:Y:S04]  /*1c4d0*/  @P2 LDG.E.U16 R5, desc[UR16][R22.64] ;  /* 0x0000001016052981 */ /* 0x004ea8000c1e1500 */
[----:B---3--:R-:W3:Y:S04]  /*1c4e0*/  @P4 LDG.E.U16 R92, desc[UR16][R40.64] ;  /* 0x00000010285c4981 */ /* 0x008ee8000c1e1500 */
[----:B----4-:R-:W4:Y:S04]  /*1c4f0*/  @P6 LDG.E.U16 R0, desc[UR16][R10.64] ;  /* 0x000000100a006981 */ /* 0x010f28000c1e1500 */
[----:B------:R-:W2:Y:S04]  /*1c500*/  @P4 LDG.E.U16 R3, desc[UR16][R90.64] ;  /* 0x000000105a034981 */ /* 0x000ea8000c1e1500 */
[----:B------:R-:W2:Y:S04]  /*1c510*/  LDL.LU.64 R90, [R1+0x15f8] ;  /* 0x0015f800015a7983 */ /* 0x000ea80000300a00 */
[----:B--2---:R-:W2:Y:S04]  /*1c520*/  @P4 LDG.E.U16 R90, desc[UR16][R42.64] ;  /* 0x000000102a5a4981 */ /* 0x004ea8000c1e1500 */
[----:B------:R-:W-:Y:S04]  /*1c530*/  STL [R1+0x108c], R3 ;  /* 0x00108c0301007387 */ /* 0x000fe80000100800 */
[----:B------:R-:W3:Y:S04]  /*1c540*/  @P4 LDG.E.U16 R91, desc[UR16][R52.64] ;  /* 0x00000010345b4981 */ /* 0x000ee8000c1e1500 */
[----:B------:R-:W3:Y:S04]  /*1c550*/  LDL.LU.64 R42, [R1+0x15f0] ;  /* 0x0015f000012a7983 */ /* 0x000ee80000300a00 */
[----:B--2---:R-:W-:Y:S04]  /*1c560*/  STL [R1+0x1090], R90 ;  /* 0x0010905a01007387 */ /* 0x004fe80000100800 */
[----:B------:R-:W2:Y:S04]  /*1c570*/  LDL.LU.64 R52, [R1+0x15e8] ;  /* 0x0015e80001347983 */ /* 0x000ea80000300a00 */
[----:B0-----:R-:W2:Y:S04]  /*1c580*/  LDL R2, [R1+0x8d0] ;  /* 0x0008d00001027983 */ /* 0x001ea80000100800 */
[----:B---3--:R-:W-:Y:S04]  /*1c590*/  STL [R1+0x1094], R91 ;  /* 0x0010945b01007387 */ /* 0x008fe80000100800 */
[----:B------:R-:W3:Y:S04]  /*1c5a0*/  LDL.LU.64 R40, [R1+0x15e0] ;  /* 0x0015e00001287983 */ /* 0x000ee80000300a00 */
[----:B-1----:R-:W3:Y:S04]  /*1c5b0*/  LDL R69, [R1+0x8cc] ;  /* 0x0008cc0001457983 */ /* 0x002ee80000100800 */
[----:B------:R-:W-:Y:S04]  /*1c5c0*/  STL [R1+0x1098], R92 ;  /* 0x0010985c01007387 */ /* 0x000fe80000100800 */
[----:B------:R-:W3:Y:S04]  /*1c5d0*/  LDL.LU.64 R50, [R1+0x15d8] ;  /* 0x0015d80001327983 */ /* 0x000ee80000300a00 */
[----:B------:R0:W-:Y:S04]  /*1c5e0*/  @P3 STL [R1+0xbac], R68 ;  /* 0x000bac4401003387 */ /* 0x0001e80000100800 */
[----:B0-----:R-:W4:Y:S04]  /*1c5f0*/  LDL R68, [R1+0x8c8] ;  /* 0x0008c80001447983 */ /* 0x001f280000100800 */
[----:B------:R-:W4:Y:S04]  /*1c600*/  LDL.LU.64 R38, [R1+0x15d0] ;  /* 0x0015d00001267983 */ /* 0x000f280000300a00 */
[----:B------:R-:W4:Y:S04]  /*1c610*/  LDL.LU.64 R62, [R1+0x15c8] ;  /* 0x0015c800013e7983 */ /* 0x000f280000300a00 */
[----:B------:R-:W4:Y:S04]  /*1c620*/  LDL.LU.64 R60, [R1+0x15c0] ;  /* 0x0015c000013c7983 */ /* 0x000f280000300a00 */
[----:B--2---:R-:W2:Y:S04]  /*1c630*/  @P6 LDG.E.U16 R2, desc[UR16][R54.64] ;  /* 0x0000001036026981 */ /* 0x004ea8000c1e1500 */
[----:B------:R-:W-:Y:S04]  /*1c640*/  @P3 STL [R1+0xba0], R81 ;  /* 0x000ba05101003387 */ /* 0x000fe80000100800 */
[----:B------:R0:W-:Y:S04]  /*1c650*/  @P3 STL [R1+0xba4], R31 ;  /* 0x000ba41f01003387 */ /* 0x0001e80000100800 */
[----:B------:R-:W-:Y:S04]  /*1c660*/  @P3 STL [R1+0xba8], R93 ;  /* 0x000ba85d01003387 */ /* 0x000fe80000100800 */
[----:B------:R-:W2:Y:S04]  /*1c670*/  LDL R22, [R1+0x8c0] ;  /* 0x0008c00001167983 */ /* 0x000ea80000100800 */
[----:B0-----:R-:W2:Y:S04]  /*1c680*/  LDL R31, [R1+0x8c4] ;  /* 0x0008c400011f7983 */ /* 0x001ea80000100800 */
[----:B------:R-:W2:Y:S04]  /*1c690*/  LDL R23, [R1+0x8bc] ;  /* 0x0008bc0001177983 */ /* 0x000ea80000100800 */
[----:B------:R0:W-:Y:S04]  /*1c6a0*/  @P2 STL [R1+0x8d8], R5 ;  /* 0x0008d80501002387 */ /* 0x0001e80000100800 */
[----:B---3--:R-:W3:Y:S01]  /*1c6b0*/  @P6 LDG.E.U16 R69, desc[UR16][R48.64] ;  /* 0x0000001030456981 */ /* 0x008ee2000c1e1500 */
[----:B------:R-:W-:-:S03]  /*1c6c0*/  ISETP.GT.AND P5, PT, R4, 0x12, PT ;  /* 0x000000120400780c */ /* 0x000fc60003fa4270 */
[----:B----4-:R-:W4:Y:S04]  /*1c6d0*/  @P6 LDG.E.U16 R68, desc[UR16][R72.64] ;  /* 0x0000001048446981 */ /* 0x010f28000c1e1500 */
[----:B0-----:R-:W3:Y:S04]  /*1c6e0*/  LDL R5, [R1+0x8b8] ;  /* 0x0008b80001057983 */ /* 0x001ee80000100800 */
[----:B------:R-:W-:Y:S04]  /*1c6f0*/  @P2 STL [R1+0x8dc], R74 ;  /* 0x0008dc4a01002387 */ /* 0x000fe80000100800 */
[----:B------:R-:W-:Y:S04]  /*1c700*/  @P2 STL [R1+0x8e0], R75 ;  /* 0x0008e04b01002387 */ /* 0x000fe80000100800 */
[----:B------:R0:W-:Y:S04]  /*1c710*/  @P2 STL [R1+0x8e4], R80 ;  /* 0x0008e45001002387 */ /* 0x0001e80000100800 */
[----:B------:R-:W4:Y:S04]  /*1c720*/  LDL R56, [R1+0x884] ;  /* 0x0008840001387983 */ /* 0x000f280000100800 */
[----:B------:R-:W4:Y:S04]  /*1c730*/  LDL R57, [R1+0x880] ;  /* 0x0008800001397983 */ /* 0x000f280000100800 */
[----:B------:R-:W4:Y:S04]  /*1c740*/  LDL R10, [R1+0x87c] ;  /* 0x00087c00010a7983 */ /* 0x000f280000100800 */
[----:B------:R1:W-:Y:S04]  /*1c750*/  @P6 STL [R1+0x8d4], R0 ;  /* 0x0008d40001006387 */ /* 0x0003e80000100800 */
[----:B------:R-:W4:Y:S04]  /*1c760*/  LDL.64 R78, [R1+0x310] ;  /* 0x00031000014e7983 */ /* 0x000f280000100a00 */
[----:B0-----:R-:W4:Y:S04]  /*1c770*/  LDL R80, [R1+0x824] ;  /* 0x0008240001507983 */ /* 0x001f280000100800 */
[----:B-1----:R-:W4:Y:S04]  /*1c780*/  LDL R0, [R1+0x878] ;  /* 0x0008780001007983 */ /* 0x002f280000100800 */
[----:B------:R-:W4:Y:S04]  /*1c790*/  LDL.64 R76, [R1+0x308] ;  /* 0x00030800014c7983 */ /* 0x000f280000100a00 */
[----:B------:R-:W4:Y:S04]  /*1c7a0*/  LDL R81, [R1+0x820] ;  /* 0x0008200001517983 */ /* 0x000f280000100800 */
[----:B------:R-:W4:Y:S04]  /*1c7b0*/  LDL R74, [R1+0x81c] ;  /* 0x00081c00014a7983 */ /* 0x000f280000100800 */
[----:B------:R-:W4:Y:S04]  /*1c7c0*/  LDL R75, [R1+0x818] ;  /* 0x00081800014b7983 */ /* 0x000f280000100800 */
[----:B------:R-:W4:Y:S04]  /*1c7d0*/  LDL.LU.64 R54, [R1+0x15b8] ;  /* 0x0015b80001367983 */ /* 0x000f280000300a00 */
[----:B------:R-:W4:Y:S04]  /*1c7e0*/  LDL R92, [R1+0x7c4] ;  /* 0x0007c400015c7983 */ /* 0x000f280000100800 */
[----:B------:R-:W4:Y:S04]  /*1c7f0*/  LDL R91, [R1+0x7c0] ;  /* 0x0007c000015b7983 */ /* 0x000f280000100800 */
[----:B--2---:R0:W-:Y:S04]  /*1c800*/  @P6 STL [R1+0x8d0], R2 ;  /* 0x0008d00201006387 */ /* 0x0041e80000100800 */
[----:B0-----:R-:W2:Y:S04]  /*1c810*/  LDL R2, [R1+0x7bc] ;  /* 0x0007bc0001027983 */ /* 0x001ea80000100800 */
[----:B------:R-:W2:Y:S01]  /*1c820*/  LDL.LU.64 R48, [R1+0x15b0] ;  /* 0x0015b00001307983 */ /* 0x000ea20000300a00 */
[----:B------:R-:W-:-:S03]  /*1c830*/  ISETP.GT.AND P3, PT, R4, 0x18, PT ;  /* 0x000000180400780c */ /* 0x000fc60003f64270 */
[----:B------:R-:W2:Y:S04]  /*1c840*/  @P5 LDG.E.U16 R22, desc[UR16][R70.64] ;  /* 0x0000001046165981 */ /* 0x000ea8000c1e1500 */
[----:B------:R-:W2:Y:S04]  /*1c850*/  @P5 LDG.E.U16 R31, desc[UR16][R32.64] ;  /* 0x00000010201f5981 */ /* 0x000ea8000c1e1500 */
[----:B------:R-:W2:Y:S04]  /*1c860*/  @P5 LDG.E.U16 R23, desc[UR16][R66.64] ;  /* 0x0000001042175981 */ /* 0x000ea8000c1e1500 */
[----:B---3--:R-:W3:Y:S01]  /*1c870*/  @P5 LDG.E.U16 R5, desc[UR16][R14.64] ;  /* 0x000000100e055981 */ /* 0x008ee2000c1e1500 */
[----:B------:R-:W-:-:S03]  /*1c880*/  ISETP.GT.AND P2, PT, R4, 0x20, PT ;  /* 0x000000200400780c */ /* 0x000fc60003f44270 */
[----:B------:R-:W3:Y:S04]  /*1c890*/  LDL R90, [R1+0x7b8] ;  /* 0x0007b800015a7983 */ /* 0x000ee80000100800 */
[----:B------:R-:W3:Y:S04]  /*1c8a0*/  LDL R3, [R1+0x764] ;  /* 0x0007640001037983 */ /* 0x000ee80000100800 */
[----:B------:R-:W3:Y:S04]  /*1c8b0*/  LDL R93, [R1+0x760] ;  /* 0x00076000015d7983 */ /* 0x000ee80000100800 */
[----:B----4-:R-:W4:Y:S04]  /*1c8c0*/  @P3 LDG.E.U16 R56, desc[UR16][R62.64] ;  /* 0x000000103e383981 */ /* 0x010f28000c1e1500 */
[----:B------:R-:W3:Y:S04]  /*1c8d0*/  @P3 LDG.E.U16 R57, desc[UR16][R60.64] ;  /* 0x000000103c393981 */ /* 0x000ee8000c1e1500 */
[----:B------:R-:W3:Y:S04]  /*1c8e0*/  LDL R11, [R1+0x75c] ;  /* 0x00075c00010b7983 */ /* 0x000ee80000100800 */
[----:B------:R-:W3:Y:S04]  /*1c8f0*/  LDL R72, [R1+0x758] ;  /* 0x0007580001487983 */ /* 0x000ee80000100800 */
[----:B------:R-:W3:Y:S04]  /*1c900*/  LDL R73, [R1+0x8b4] ;  /* 0x0008b40001497983 */ /* 0x000ee80000100800 */
[----:B------:R-:W3:Y:S04]  /*1c910*/  @P2 LDG.E.U16 R80, desc[UR16][R78.64] ;  /* 0x000000104e502981 */ /* 0x000ee8000c1e1500 */
[----:B------:R-:W3:Y:S04]  /*1c920*/  @P3 LDG.E.U16 R10, desc[UR16][R54.64] ;  /* 0x00000010360a3981 */ /* 0x000ee8000c1e1500 */
[----:B--2---:R-:W2:Y:S04]  /*1c930*/  @P3 LDG.E.U16 R0, desc[UR16][R48.64] ;  /* 0x0000001030003981 */ /* 0x004ea8000c1e1500 */
[----:B------:R0:W-:Y:S04]  /*1c940*/  @P6 STL [R1+0x8cc], R69 ;  /* 0x0008cc4501006387 */ /* 0x0001e80000100800 */
[----:B------:R-:W2:Y:S04]  /*1c950*/  @P2 LDG.E.U16 R81, desc[UR16][R76.64] ;  /* 0x000000104c512981 */ /* 0x000ea8000c1e1500 */
[----:B0-----:R-:W2:Y:S04]  /*1c960*/  LDL R69, [R1+0x8b0] ;  /* 0x0008b00001457983 */ /* 0x001ea80000100800 */
[----:B------:R0:W-:Y:S04]  /*1c970*/  @P6 STL [R1+0x8c8], R68 ;  /* 0x0008c84401006387 */ /* 0x0001e80000100800 */
        /* <DEDUP_REMOVED lines=12> */
[----:B0-----:R-:W3:Y:S04]  /*1ca40*/  LDL R5, [R1+0x700] ;  /* 0x0007000001057983 */ /* 0x001ee80000100800 */
[----:B------:R-:W3:Y:S04]  /*1ca50*/  LDL.LU.64 R62, [R1+0x1570] ;  /* 0x00157000013e7983 */ /* 0x000ee80000300a00 */
[----:B----4-:R0:W-:Y:S04]  /*1ca60*/  @P3 STL [R1+0x884], R56 ;  /* 0x0008843801003387 */ /* 0x0101e80000100800 */
[----:B0-----:R-:W4:Y:S04]  /*1ca70*/  LDL.LU R56, [R1+0x1568] ;  /* 0x0015680001387983 */ /* 0x001f280000300800 */
[----:B------:R-:W3:Y:S04]  /*1ca80*/  LDL.LU.64 R60, [R1+0x1560] ;  /* 0x00156000013c7983 */ /* 0x000ee80000300a00 */
[----:B------:R0:W-:Y:S04]  /*1ca90*/  @P3 STL [R1+0x880], R57 ;  /* 0x0008803901003387 */ /* 0x0001e80000100800 */
[----:B0-----:R-:W4:Y:S04]  /*1caa0*/  LDL.LU R57, [R1+0x1558] ;  /* 0x0015580001397983 */ /* 0x001f280000300800 */
[----:B------:R-:W3:Y:S04]  /*1cab0*/  LDL.LU.64 R54, [R1+0x1550] ;  /* 0x0015500001367983 */ /* 0x000ee80000300a00 */
[----:B------:R0:W-:Y:S04]  /*1cac0*/  @P3 STL [R1+0x87c], R10 ;  /* 0x00087c0a01003387 */ /* 0x0001e80000100800 */
[----:B0-----:R-:W3:Y:S04]  /*1cad0*/  LDL.LU R10, [R1+0x1548] ;  /* 0x00154800010a7983 */ /* 0x001ee80000300800 */
[----:B------:R-:W3:Y:S04]  /*1cae0*/  LDL.LU.64 R48, [R1+0x1540] ;  /* 0x0015400001307983 */ /* 0x000ee80000300a00 */
[----:B--2---:R0:W-:Y:S04]  /*1caf0*/  @P3 STL [R1+0x878], R0 ;  /* 0x0008780001003387 */ /* 0x0041e80000100800 */
[----:B0-----:R-:W2:Y:S04]  /*1cb00*/  LDL R0, [R1+0x6fc] ;  /* 0x0006fc0001007983 */ /* 0x001ea80000100800 */
[----:B------:R-:W2:Y:S04]  /*1cb10*/  LDL.LU.64 R78, [R1+0x1538] ;  /* 0x00153800014e7983 */ /* 0x000ea80000300a00 */
[----:B------:R0:W-:Y:S04]  /*1cb20*/  @P2 STL [R1+0x824], R80 ;  /* 0x0008245001002387 */ /* 0x0001e80000100800 */
[----:B0-----:R-:W3:Y:S04]  /*1cb30*/  LDL.LU R80, [R1+0x1530] ;  /* 0x0015300001507983 */ /* 0x001ee80000300800 */
[----:B------:R-:W3:Y:S04]  /*1cb40*/  LDL.LU.64 R76, [R1+0x1528] ;  /* 0x00152800014c7983 */ /* 0x000ee80000300a00 */
[----:B--2---:R-:W2:Y:S04]  /*1cb50*/  @P2 LDG.E.U16 R74, desc[UR16][R78.64] ;  /* 0x000000104e4a2981 */ /* 0x004ea8000c1e1500 */
[----:B---3--:R-:W3:Y:S04]  /*1cb60*/  @P2 LDG.E.U16 R75, desc[UR16][R76.64] ;  /* 0x000000104c4b2981 */ /* 0x008ee8000c1e1500 */
[----:B------:R0:W-:Y:S04]  /*1cb70*/  @P2 STL [R1+0x820], R81 ;  /* 0x0008205101002387 */ /* 0x0001e80000100800 */
[----:B0-----:R-:W4:Y:S04]  /*1cb80*/  LDL.LU R81, [R1+0x1520] ;  /* 0x0015200001517983 */ /* 0x001f280000300800 */
[----:B------:R-:W4:Y:S04]  /*1cb90*/  LDL.LU.64 R78, [R1+0x1518] ;  /* 0x00151800014e7983 */ /* 0x000f280000300a00 */
[----:B--2---:R0:W-:Y:S04]  /*1cba0*/  @P2 STL [R1+0x81c], R74 ;  /* 0x00081c4a01002387 */ /* 0x0041e80000100800 */
[----:B0-----:R-:W2:Y:S04]  /*1cbb0*/  LDL.LU R74, [R1+0x1510] ;  /* 0x00151000014a7983 */ /* 0x001ea80000300800 */
[----:B------:R-:W2:Y:S04]  /*1cbc0*/  LDL.LU.64 R76, [R1+0x1508] ;  /* 0x00150800014c7983 */ /* 0x000ea80000300a00 */
[----:B---3--:R0:W-:Y:S04]  /*1cbd0*/  @P2 STL [R1+0x818], R75 ;  /* 0x0008184b01002387 */ /* 0x0081e80000100800 */
[----:B0-----:R-:W3:Y:S01]  /*1cbe0*/  LDL.LU R75, [R1+0x1500] ;  /* 0x00150000014b7983 */ /* 0x001ee20000300800 */
[----:B------:R-:W-:-:S13]  /*1cbf0*/  ISETP.GT.AND P6, PT, R4, 0x28, PT ;  /* 0x000000280400780c */ /* 0x000fda0003fc4270 */
[----:B----4-:R-:W4:Y:S04]  /*1cc00*/  @P6 LDG.E.U16 R92, desc[UR16][R80.64] ;  /* 0x00000010505c6981 */ /* 0x010f28000c1e1500 */
[----:B------:R-:W4:Y:S04]  /*1cc10*/  @P6 LDG.E.U16 R91, desc[UR16][R78.64] ;  /* 0x000000104e5b6981 */ /* 0x000f28000c1e1500 */
[----:B------:R-:W4:Y:S04]  /*1cc20*/  LDL.LU.64 R80, [R1+0x14f8] ;  /* 0x0014f80001507983 */ /* 0x000f280000300a00 */
[----:B------:R-:W4:Y:S04]  /*1cc30*/  LDL.LU.64 R78, [R1+0x14f0] ;  /* 0x0014f000014e7983 */ /* 0x000f280000300a00 */
[----:B--2---:R-:W2:Y:S04]  /*1cc40*/  @P6 LDG.E.U16 R2, desc[UR16][R76.64] ;  /* 0x000000104c026981 */ /* 0x004ea8000c1e1500 */
[----:B------:R-:W2:Y:S04]  /*1cc50*/  LDL.LU.64 R76, [R1+0x14e8] ;  /* 0x0014e800014c7983 */ /* 0x000ea80000300a00 */
[----:B---3--:R-:W3:Y:S01]  /*1cc60*/  @P6 LDG.E.U16 R90, desc[UR16][R74.64] ;  /* 0x000000104a5a6981 */ /* 0x008ee2000c1e1500 */
[----:B------:R-:W-:-:S13]  /*1cc70*/  ISETP.GT.AND P5, PT, R4, 0x30, PT ;  /* 0x000000300400780c */ /* 0x000fda0003fa4270 */
[----:B----4-:R-:W4:Y:S04]  /*1cc80*/  @P5 LDG.E.U16 R3, desc[UR16][R80.64] ;  /* 0x0000001050035981 */ /* 0x010f28000c1e1500 */
[----:B------:R-:W4:Y:S04]  /*1cc90*/  @P5 LDG.E.U16 R93, desc[UR16][R78.64] ;  /* 0x000000104e5d5981 */ /* 0x000f28000c1e1500 */
[----:B--2---:R0:W-:Y:S04]  /*1cca0*/  @P6 STL [R1+0x7bc], R2 ;  /* 0x0007bc0201006387 */ /* 0x0041e80000100800 */
[----:B0-----:R-:W2:Y:S04]  /*1ccb0*/  LDL R2, [R1+0x6f8] ;  /* 0x0006f80001027983 */ /* 0x001ea80000100800 */
[----:B------:R-:W2:Y:S04]  /*1ccc0*/  LDL.LU.64 R74, [R1+0x14e0] ;  /* 0x0014e000014a7983 */ /* 0x000ea80000300a00 */
[----:B---3--:R-:W-:Y:S04]  /*1ccd0*/  @P6 STL [R1+0x7b8], R90 ;  /* 0x0007b85a01006387 */ /* 0x008fe80000100800 */
[----:B------:R-:W-:Y:S04]  /*1cce0*/  @P6 STL [R1+0x7c0], R91 ;  /* 0x0007c05b01006387 */ /* 0x000fe80000100800 */
[----:B------:R-:W-:Y:S04]  /*1ccf0*/  @P6 STL [R1+0x7c4], R92 ;  /* 0x0007c45c01006387 */ /* 0x000fe80000100800 */
[----:B------:R-:W3:Y:S04]  /*1cd00*/  LDL.LU.64 R80, [R1+0x14d8] ;  /* 0x0014d80001507983 */ /* 0x000ee80000300a00 */
[----:B------:R-:W3:Y:S04]  /*1cd10*/  LDL.LU.64 R78, [R1+0x14d0] ;  /* 0x0014d000014e7983 */ /* 0x000ee80000300a00 */
[----:B------:R-:W4:Y:S01]  /*1cd20*/  @P5 LDG.E.U16 R11, desc[UR16][R76.64] ;  /* 0x000000104c0b5981 */ /* 0x000f22000c1e1500 */
[----:B------:R-:W-:-:S03]  /*1cd30*/  ISETP.GT.AND P2, PT, R4, 0x38, PT ;  /* 0x000000380400780c */ /* 0x000fc60003f44270 */
[----:B------:R-:W4:Y:S04]  /*1cd40*/  LDL.LU.64 R76, [R1+0x14c8] ;  /* 0x0014c800014c7983 */ /* 0x000f280000300a00 */
[----:B--2---:R-:W2:Y:S01]  /*1cd50*/  @P5 LDG.E.U16 R72, desc[UR16][R74.64] ;  /* 0x000000104a485981 */ /* 0x004ea2000c1e1500 */
[----:B------:R-:W-:-:S03]  /*1cd60*/  ISETP.GT.AND P4, PT, R4, 0x13, PT ;  /* 0x000000130400780c */ /* 0x000fc60003f84270 */
[----:B------:R-:W2:Y:S10]  /*1cd70*/  LDL.LU.64 R74, [R1+0x14c0] ;  /* 0x0014c000014a7983 */ /* 0x000eb40000300a00 */
[----:B------:R-:W2:Y:S04]  /*1cd80*/  @P4 LDG.E.U16 R69, desc[UR16][R16.64] ;  /* 0x0000001010454981 */ /* 0x000ea8000c1e1500 */
[----:B------:R-:W2:Y:S04]  /*1cd90*/  @P4 LDG.E.U16 R73, desc[UR16][R26.64] ;  /* 0x000000101a494981 */ /* 0x000ea8000c1e1500 */
[----:B---3--:R-:W3:Y:S04]  /*1cda0*/  @P2 LDG.E.U16 R5, desc[UR16][R78.64] ;  /* 0x000000104e052981 */ /* 0x008ee8000c1e1500 */
[----:B------:R-:W3:Y:S04]  /*1cdb0*/  @P2 LDG.E.U16 R68, desc[UR16][R80.64] ;  /* 0x0000001050442981 */ /* 0x000ee8000c1e1500 */
[----:B----4-:R-:W4:Y:S04]  /*1cdc0*/  @P2 LDG.E.U16 R0, desc[UR16][R76.64] ;  /* 0x000000104c002981 */ /* 0x010f28000c1e1500 */
[----:B--2---:R-:W-:Y:S04]  /*1cdd0*/  @P5 STL [R1+0x758], R72 ;  /* 0x0007584801005387 */ /* 0x004fe80000100800 */
[----:B------:R-:W-:Y:S04]  /*1cde0*/  @P5 STL [R1+0x75c], R11 ;  /* 0x00075c0b01005387 */ /* 0x000fe80000100800 */
[----:B------:R-:W-:Y:S04]  /*1cdf0*/  @P5 STL [R1+0x760], R93 ;  /* 0x0007605d01005387 */ /* 0x000fe80000100800 */
[----:B------:R0:W-:Y:S04]  /*1ce00*/  @P5 STL [R1+0x764], R3 ;  /* 0x0007640301005387 */ /* 0x0001e80000100800 */
[----:B------:R-:W-:Y:S04]  /*1ce10*/  STL [R1+0xf34], R80 ;  /* 0x000f345001007387 */ /* 0x000fe80000100800 */
[----:B------:R-:W-:Y:S04]  /*1ce20*/  STL [R1+0x109c], R80 ;  /* 0x00109c5001007387 */ /* 0x000fe80000100800 */
[----:B------:R-:W-:Y:S04]  /*1ce30*/  STL [R1+0xf30], R81 ;  /* 0x000f305101007387 */ /* 0x000fe80000100800 */
[----:B------:R-:W-:Y:S04]  /*1ce40*/  STL [R1+0x10a0], R81 ;  /* 0x0010a05101007387 */ /* 0x000fe80000100800 */
[----:B0-----:R-:W2:Y:S04]  /*1ce50*/  LDL R3, [R1+0x8ac] ;  /* 0x0008ac0001037983 */ /* 0x001ea80000100800 */
[----:B------:R-:W-:Y:S04]  /*1ce60*/  STL [R1+0xf3c], R78 ;  /* 0x000f3c4e01007387 */ /* 0x000fe80000100800 */
[----:B------:R-:W-:Y:S04]  /*1ce70*/  STL [R1+0x10a4], R78 ;  /* 0x0010a44e01007387 */ /* 0x000fe80000100800 */
[----:B------:R-:W-:Y:S04]  /*1ce80*/  STL [R1+0xf38], R79 ;  /* 0x000f384f01007387 */ /* 0x000fe80000100800 */
[----:B------:R-:W-:Y:S04]  /*1ce90*/  STL [R1+0x10a8], R79 ;  /* 0x0010a84f01007387 */ /* 0x000fe80000100800 */
[----:B------:R-:W2:Y:S04]  /*1cea0*/  LDL R93, [R1+0x8a8] ;  /* 0x0008a800015d7983 */ /* 0x000ea80000100800 */
[----:B------:R-:W2:Y:S04]  /*1ceb0*/  LDL R11, [R1+0x8a4] ;  /* 0x0008a400010b7983 */ /* 0x000ea80000100800 */
[----:B------:R-:W2:Y:S04]  /*1cec0*/  LDL R16, [R1+0x8a0] ;  /* 0x0008a00001107983 */ /* 0x000ea80000100800 */
[----:B------:R-:W2:Y:S04]  /*1ced0*/  LDL R17, [R1+0x89c] ;  /* 0x00089c0001117983 */ /* 0x000ea80000100800 */
[----:B---3--:R0:W-:Y:S01]  /*1cee0*/  @P2 STL [R1+0x700], R5 ;  /* 0x0007000501002387 */ /* 0x0081e20000100800 */
[----:B------:R-:W-:-:S03]  /*1cef0*/  ISETP.GT.AND P3, PT, R4, 0x14, PT ;  /* 0x000000140400780c */ /* 0x000fc60003f64270 */
[----:B------:R-:W3:Y:S04]  /*1cf00*/  @P2 LDG.E.U16 R2, desc[UR16][R74.64] ;  /* 0x000000104a022981 */ /* 0x000ee8000c1e1500 */
[----:B0-----:R-:W3:Y:S04]  /*1cf10*/  LDL R5, [R1+0x898] ;  /* 0x0008980001057983 */ /* 0x001ee80000100800 */
[----:B------:R-:W-:Y:S04]  /*1cf20*/  STL [R1+0xf44], R76 ;  /* 0x000f444c01007387 */ /* 0x000fe80000100800 */
[----:B------:R-:W-:Y:S04]  /*1cf30*/  STL [R1+0x10ac], R76 ;  /* 0x0010ac4c01007387 */ /* 0x000fe80000100800 */
[----:B------:R-:W-:Y:S04]  /*1cf40*/  STL [R1+0xf40], R77 ;  /* 0x000f404d01007387 */ /* 0x000fe80000100800 */
[----:B------:R-:W-:Y:S04]  /*1cf50*/  STL [R1+0x10b0], R77 ;  /* 0x0010b04d01007387 */ /* 0x000fe80000100800 */
[----:B------:R-:W3:Y:S04]  /*1cf60*/  LDL R26, [R1+0x874] ;  /* 0x00087400011a7983 */ /* 0x000ee80000100800 */
[----:B------:R-:W3:Y:S01]  /*1cf70*/  LDL R27, [R1+0x870] ;  /* 0x00087000011b7983 */ /* 0x000ee20000100800 */
[----:B------:R-:W-:-:S03]  /*1cf80*/  ISETP.GT.AND P6, PT, R4, 0x19, PT ;  /* 0x000000190400780c */ /* 0x000fc60003fc4270 */
[----:B------:R0:W-:Y:S04]  /*1cf90*/  @P2 STL [R1+0x704], R68 ;  /* 0x0007044401002387 */ /* 0x0001e80000100800 */
[----:B0-----:R-:W3:Y:S04]  /*1cfa0*/  LDL R68, [R1+0x86c] ;  /* 0x00086c0001447983 */ /* 0x001ee80000100800 */
[----:B----4-:R0:W-:Y:S04]  /*1cfb0*/  @P2 STL [R1+0x6fc], R0 ;  /* 0x0006fc0001002387 */ /* 0x0101e80000100800 */
[----:B0-----:R-:W4:Y:S04]  /*1cfc0*/  LDL R0, [R1+0x868] ;  /* 0x0008680001007983 */ /* 0x001f280000100800 */
[----:B--2---:R-:W2:Y:S04]  /*1cfd0*/  @P4 LDG.E.U16 R3, desc[UR16][R46.64] ;  /* 0x000000102e034981 */ /* 0x004ea8000c1e1500 */
[----:B------:R-:W2:Y:S04]  /*1cfe0*/  @P4 LDG.E.U16 R93, desc[UR16][R36.64] ;  /* 0x00000010245d4981 */ /* 0x000ea8000c1e1500 */
[----:B------:R-:W2:Y:S04]  /*1cff0*/  @P3 LDG.E.U16 R11, desc[UR16][R34.64] ;  /* 0x00000010220b3981 */ /* 0x000ea8000c1e1500 */
[----:B------:R-:W2:Y:S04]  /*1d000*/  @P3 LDG.E.U16 R16, desc[UR16][R8.64] ;  /* 0x0000001008103981 */ /* 0x000ea8000c1e1500 */
[----:B------:R-:W2:Y:S04]  /*1d010*/  @P3 LDG.E.U16 R17, desc[UR16][R6.64] ;  /* 0x0000001006113981 */ /* 0x000ea8000c1e1500 */
[----:B---3--:R-:W3:Y:S04]  /*1d020*/  @P3 LDG.E.U16 R5, desc[UR16][R28.64] ;  /* 0x000000101c053981 */ /* 0x008ee8000c1e1500 */
[----:B------:R-:W3:Y:S04]  /*1d030*/  @P6 LDG.E.U16 R26, desc[UR16][R32.64] ;  /* 0x00000010201a6981 */ /* 0x000ee8000c1e1500 */
[----:B------:R-:W3:Y:S04]  /*1d040*/  @P6 LDG.E.U16 R27, desc[UR16][R30.64] ;  /* 0x000000101e1b6981 */ /* 0x000ee8000c1e1500 */
[----:B------:R0:W-:Y:S04]  /*1d050*/  @P4 STL [R1+0x8b4], R73 ;  /* 0x0008b44901004387 */ /* 0x0001e80000100800 */
[----:B0-----:R-:W3:Y:S04]  /*1d060*/  LDL.64 R72, [R1+0x2f0] ;  /* 0x0002f00001487983 */ /* 0x001ee80000100a00 */
[----:B------:R0:W-:Y:S04]  /*1d070*/  @P4 STL [R1+0x8b0], R69 ;  /* 0x0008b04501004387 */ /* 0x0001e80000100800 */
[----:B------:R-:W3:Y:S04]  /*1d080*/  @P6 LDG.E.U16 R68, desc[UR16][R70.64] ;  /* 0x0000001046446981 */ /* 0x000ee8000c1e1500 */
[----:B0-----:R-:W3:Y:S04]  /*1d090*/  LDL R69, [R1+0x810] ;  /* 0x0008100001457983 */ /* 0x001ee80000100800 */
[----:B------:R0:W-:Y:S04]  /*1d0a0*/  @P2 STL [R1+0x6f8], R2 ;  /* 0x0006f80201002387 */ /* 0x0001e80000100800 */
[----:B------:R-:W3:Y:S04]  /*1d0b0*/  LDL R77, [R1+0x7b4] ;  /* 0x0007b400014d7983 */ /* 0x000ee80000100800 */
[----:B------:R-:W3:Y:S04]  /*1d0c0*/  LDL R76, [R1+0x7b0] ;  /* 0x0007b000014c7983 */ /* 0x000ee80000100800 */
[----:B0-----:R-:W3:Y:S04]  /*1d0d0*/  LDL R2, [R1+0x80c] ;  /* 0x00080c0001027983 */ /* 0x001ee80000100800 */
[----:B------:R-:W3:Y:S04]  /*1d0e0*/  LDL R81, [R1+0x7ac] ;  /* 0x0007ac0001517983 */ /* 0x000ee80000100800 */
[----:B------:R-:W3:Y:S04]  /*1d0f0*/  LDL.64 R78, [R1+0x1f8] ;  /* 0x0001f800014e7983 */ /* 0x000ee80000100a00 */
[----:B------:R-:W3:Y:S04]  /*1d100*/  LDL R80, [R1+0x7a8] ;  /* 0x0007a80001507983 */ /* 0x000ee80000100800 */
[----:B------:R-:W-:Y:S04]  /*1d110*/  STL [R1+0xf4c], R74 ;  /* 0x000f4c4a01007387 */ /* 0x000fe80000100800 */
[----:B------:R0:W-:Y:S04]  /*1d120*/  STL [R1+0x10b4], R74 ;  /* 0x0010b44a01007387 */ /* 0x0001e80000100800 */
[----:B----4-:R-:W4:Y:S04]  /*1d130*/  @P6 LDG.E.U16 R0, desc[UR16][R66.64] ;  /* 0x0000001042006981 */ /* 0x010f28000c1e1500 */
[----:B0-----:R-:W4:Y:S04]  /*1d140*/  LDL R74, [R1+0x808] ;  /* 0x00080800014a7983 */ /* 0x001f280000100800 */
[----:B------:R-:W-:Y:S04]  /*1d150*/  STL [R1+0xf48], R75 ;  /* 0x000f484b01007387 */ /* 0x000fe80000100800 */
[----:B------:R0:W-:Y:S04]  /*1d160*/  STL [R1+0x10b8], R75 ;  /* 0x0010b84b01007387 */ /* 0x0001e80000100800 */
[----:B0-----:R-:W4:Y:S04]  /*1d170*/  LDL R75, [R1+0x814] ;  /* 0x00081400014b7983 */ /* 0x001f280000100800 */
[----:B------:R-:W4:Y:S04]  /*1d180*/  LDL.LU.64 R46, [R1+0x14b8] ;  /* 0x0014b800012e7983 */ /* 0x000f280000300a00 */
[----:B------:R-:W4:Y:S04]  /*1d190*/  LDL R92, [R1+0x754] ;  /* 0x00075400015c7983 */ /* 0x000f280000100800 */
[----:B------:R-:W4:Y:S04]  /*1d1a0*/  LDL R91, [R1+0x750] ;  /* 0x00075000015b7983 */ /* 0x000f280000100800 */
[----:B------:R-:W4:Y:S04]  /*1d1b0*/  LDL R90, [R1+0x74c] ;  /* 0x00074c00015a7983 */ /* 0x000f280000100800 */
[----:B--2---:R0:W-:Y:S04]  /*1d1c0*/  @P4 STL [R1+0x8ac], R3 ;  /* 0x0008ac0301004387 */ /* 0x0041e80000100800 */
[----:B0-----:R-:W2:Y:S04]  /*1d1d0*/  LDL R3, [R1+0x748] ;  /* 0x0007480001037983 */ /* 0x001ea80000100800 */
[----:B------:R-:W2:Y:S04]  /*1d1e0*/  LDL.LU.64 R36, [R1+0x14b0] ;  /* 0x0014b00001247983 */ /* 0x000ea80000300a00 */
        /* <DEDUP_REMOVED lines=14> */
[----:B------:R-:W2:Y:S04]  /*1d2d0*/  LDL.LU.64 R32, [R1+0x1470] ;  /* 0x0014700001207983 */ /* 0x000ea80000300a00 */
[----:B------:R0:W-:Y:S04]  /*1d2e0*/  @P6 STL [R1+0x874], R26 ;  /* 0x0008741a01006387 */ /* 0x0001e80000100800 */
[----:B0-----:R-:W2:Y:S04]  /*1d2f0*/  LDL.LU R26, [R1+0x1468] ;  /* 0x00146800011a7983 */ /* 0x001ea80000300800 */
[----:B------:R-:W2:Y:S04]  /*1d300*/  LDL.LU.64 R30, [R1+0x1460] ;  /* 0x00146000011e7983 */ /* 0x000ea80000300a00 */
[----:B------:R0:W-:Y:S04]  /*1d310*/  @P6 STL [R1+0x870], R27 ;  /* 0x0008701b01006387 */ /* 0x0001e80000100800 */
[----:B0-----:R-:W2:Y:S04]  /*1d320*/  LDL.LU R27, [R1+0x1458] ;  /* 0x00145800011b7983 */ /* 0x001ea80000300800 */
[----:B------:R-:W2:Y:S01]  /*1d330*/  LDL.LU.64 R70, [R1+0x1450] ;  /* 0x0014500001467983 */ /* 0x000ea20000300a00 */
[----:B------:R-:W-:-:S03]  /*1d340*/  ISETP.GT.AND P5, PT, R4, 0x21, PT ;  /* 0x000000210400780c */ /* 0x000fc60003fa4270 */
[----:B------:R0:W-:Y:S04]  /*1d350*/  @P6 STL [R1+0x86c], R68 ;  /* 0x00086c4401006387 */ /* 0x0001e80000100800 */
[----:B0-----:R-:W3:Y:S04]  /*1d360*/  LDL.LU R68, [R1+0x1448] ;  /* 0x0014480001447983 */ /* 0x001ee80000300800 */
[----:B------:R-:W3:Y:S04]  /*1d370*/  LDL.LU.64 R66, [R1+0x1440] ;  /* 0x0014400001427983 */ /* 0x000ee80000300a00 */
[----:B----4-:R-:W4:Y:S04]  /*1d380*/  @P5 LDG.E.U16 R75, desc[UR16][R72.64] ;  /* 0x00000010484b5981 */ /* 0x010f28000c1e1500 */
[----:B------:R0:W-:Y:S04]  /*1d390*/  @P6 STL [R1+0x868], R0 ;  /* 0x0008680001006387 */ /* 0x0001e80000100800 */
[----:B0-----:R-:W4:Y:S04]  /*1d3a0*/  LDL R0, [R1+0x6ec] ;  /* 0x0006ec0001007983 */ /* 0x001f280000100800 */
[----:B------:R-:W4:Y:S04]  /*1d3b0*/  LDL.LU.64 R72, [R1+0x1438] ;  /* 0x0014380001487983 */ /* 0x000f280000300a00 */
[----:B--2---:R-:W2:Y:S04]  /*1d3c0*/  @P5 LDG.E.U16 R69, desc[UR16][R70.64] ;  /* 0x0000001046455981 */ /* 0x004ea8000c1e1500 */
[----:B---3--:R-:W3:Y:S04]  /*1d3d0*/  @P5 LDG.E.U16 R2, desc[UR16][R66.64] ;  /* 0x0000001042025981 */ /* 0x008ee8000c1e1500 */
[----:B----4-:R0:W-:Y:S04]  /*1d3e0*/  @P5 STL [R1+0x814], R75 ;  /* 0x0008144b01005387 */ /* 0x0101e80000100800 */
[----:B0-----:R-:W4:Y:S04]  /*1d3f0*/  LDL.LU R75, [R1+0x888] ;  /* 0x00088800014b7983 */ /* 0x001f280000300800 */
[----:B------:R-:W4:Y:S04]  /*1d400*/  LDL.LU.64 R70, [R1+0x1430] ;  /* 0x0014300001467983 */ /* 0x000f280000300a00 */
[----:B------:R-:W4:Y:S04]  /*1d410*/  @P5 LDG.E.U16 R74, desc[UR16][R72.64] ;  /* 0x00000010484a5981 */ /* 0x000f28000c1e1500 */
[----:B--2---:R0:W-:Y:S04]  /*1d420*/  @P5 STL [R1+0x810], R69 ;  /* 0x0008104501005387 */ /* 0x0041e80000100800 */
[----:B0-----:R-:W2:Y:S04]  /*1d430*/  LDL.LU R69, [R1+0x1428] ;  /* 0x0014280001457983 */ /* 0x001ea80000300800 */
[----:B------:R-:W2:Y:S01]  /*1d440*/  LDL.LU.64 R66, [R1+0x1420] ;  /* 0x0014200001427983 */ /* 0x000ea20000300a00 */
[----:B------:R-:W-:-:S03]  /*1d450*/  ISETP.GT.AND P2, PT, R4, 0x29, PT ;  /* 0x000000290400780c */ /* 0x000fc60003f44270 */
[----:B---3--:R0:W-:Y:S04]  /*1d460*/  @P5 STL [R1+0x80c], R2 ;  /* 0x00080c0201005387 */ /* 0x0081e80000100800 */
[----:B0-----:R-:W3:Y:S04]  /*1d470*/  LDL R2, [R1+0x6e8] ;  /* 0x0006e80001027983 */ /* 0x001ee80000100800 */
[----:B------:R-:W3:Y:S04]  /*1d480*/  LDL.LU.64 R72, [R1+0x1418] ;  /* 0x0014180001487983 */ /* 0x000ee80000300a00 */
[----:B----4-:R-:W4:Y:S04]  /*1d490*/  @P2 LDG.E.U16 R77, desc[UR16][R70.64] ;  /* 0x00000010464d2981 */ /* 0x010f28000c1e1500 */
[----:B------:R-:W-:Y:S04]  /*1d4a0*/  @P5 STL [R1+0x808], R74 ;  /* 0x0008084a01005387 */ /* 0x000fe80000100800 */
[----:B------:R-:W4:Y:S04]  /*1d4b0*/  @P2 LDG.E.U16 R80, desc[UR16][R78.64] ;  /* 0x000000104e502981 */ /* 0x000f28000c1e1500 */
[----:B------:R-:W4:Y:S04]  /*1d4c0*/  LDL.LU.64 R70, [R1+0x1410] ;  /* 0x0014100001467983 */ /* 0x000f280000300a00 */
[----:B--2---:R-:W2:Y:S04]  /*1d4d0*/  @P2 LDG.E.U16 R76, desc[UR16][R68.64] ;  /* 0x00000010444c2981 */ /* 0x004ea8000c1e1500 */
[----:B------:R-:W2:Y:S04]  /*1d4e0*/  @P2 LDG.E.U16 R81, desc[UR16][R66.64] ;  /* 0x0000001042512981 */ /* 0x000ea8000c1e1500 */
[----:B------:R-:W2:Y:S04]  /*1d4f0*/  LDL.LU.64 R68, [R1+0x1408] ;  /* 0x0014080001447983 */ /* 0x000ea80000300a00 */
[----:B------:R-:W2:Y:S01]  /*1d500*/  LDL.LU.64 R66, [R1+0x1400] ;  /* 0x0014000001427983 */ /* 0x000ea20000300a00 */
[----:B------:R-:W-:-:S13]  /*1d510*/  ISETP.GT.AND P3, PT, R4, 0x31, PT ;  /* 0x000000310400780c */ /* 0x000fda0003f64270 */
[----:B---3--:R-:W3:Y:S04]  /*1d520*/  @P3 LDG.E.U16 R92, desc[UR16][R72.64] ;  /* 0x00000010485c3981 */ /* 0x008ee8000c1e1500 */
[----:B----4-:R-:W-:Y:S04]  /*1d530*/  @P2 STL [R1+0x7a8], R80 ;  /* 0x0007a85001002387 */ /* 0x010fe80000100800 */
[----:B------:R-:W4:Y:S04]  /*1d540*/  @P3 LDG.E.U16 R91, desc[UR16][R70.64] ;  /* 0x00000010465b3981 */ /* 0x000f28000c1e1500 */
[----:B--2---:R-:W-:Y:S04]  /*1d550*/  @P2 STL [R1+0x7ac], R81 ;  /* 0x0007ac5101002387 */ /* 0x004fe80000100800 */
[----:B------:R-:W-:Y:S04]  /*1d560*/  @P2 STL [R1+0x7b0], R76 ;  /* 0x0007b04c01002387 */ /* 0x000fe80000100800 */
[----:B------:R-:W2:Y:S04]  /*1d570*/  @P3 LDG.E.U16 R90, desc[UR16][R68.64] ;  /* 0x00000010445a3981 */ /* 0x000ea8000c1e1500 */
[----:B------:R-:W2:Y:S04]  /*1d580*/  @P3 LDG.E.U16 R3, desc[UR16][R66.64] ;  /* 0x0000001042033981 */ /* 0x000ea8000c1e1500 */
[----:B------:R-:W-:Y:S04]  /*1d590*/  @P2 STL [R1+0x7b4], R77 ;  /* 0x0007b44d01002387 */ /* 0x000fe80000100800 */
[----:B------:R-:W3:Y:S04]  /*1d5a0*/  LDL.LU.64 R72, [R1+0x13f8] ;  /* 0x0013f80001487983 */ /* 0x000ee80000300a00 */
[----:B------:R-:W3:Y:S04]  /*1d5b0*/  LDL.LU.64 R70, [R1+0x13f0] ;  /* 0x0013f00001467983 */ /* 0x000ee80000300a00 */
[----:B------:R-:W3:Y:S01]  /*1d5c0*/  LDL.LU.64 R68, [R1+0x13e8] ;  /* 0x0013e80001447983 */ /* 0x000ee20000300a00 */
[----:B------:R-:W-:-:S03]  /*1d5d0*/  ISETP.GT.AND P4, PT, R4, 0x39, PT ;  /* 0x000000390400780c */ /* 0x000fc60003f84270 */
[----:B------:R-:W3:Y:S04]  /*1d5e0*/  LDL.LU.64 R66, [R1+0x13e0] ;  /* 0x0013e00001427983 */ /* 0x000ee80000300a00 */
[----:B--2---:R-:W-:Y:S04]  /*1d5f0*/  @P3 STL [R1+0x748], R3 ;  /* 0x0007480301003387 */ /* 0x004fe80000100800 */
[----:B------:R-:W-:Y:S04]  /*1d600*/  @P3 STL [R1+0x74c], R90 ;  /* 0x00074c5a01003387 */ /* 0x000fe80000100800 */
[----:B----4-:R-:W-:Y:S04]  /*1d610*/  @P3 STL [R1+0x750], R91 ;  /* 0x0007505b01003387 */ /* 0x010fe80000100800 */
[----:B---3--:R-:W-:Y:S04]  /*1d620*/  @P3 STL [R1+0x754], R92 ;  /* 0x0007545c01003387 */ /* 0x008fe80000100800 */
[----:B------:R-:W-:Y:S04]  /*1d630*/  STL [R1+0xf54], R72 ;  /* 0x000f544801007387 */ /* 0x000fe80000100800 */
[----:B------:R-:W2:Y:S04]  /*1d640*/  @P4 LDG.E.U16 R93, desc[UR16][R72.64] ;  /* 0x00000010485d4981 */ /* 0x000ea8000c1e1500 */
[----:B------:R0:W-:Y:S04]  /*1d650*/  STL [R1+0x10bc], R72 ;  /* 0x0010bc4801007387 */ /* 0x0001e80000100800 */
[----:B------:R-:W3:Y:S04]  /*1d660*/  @P4 LDG.E.U16 R5, desc[UR16][R70.64] ;  /* 0x0000001046054981 */ /* 0x000ee8000c1e1500 */
[----:B------:R-:W4:Y:S04]  /*1d670*/  @P4 LDG.E.U16 R0, desc[UR16][R68.64] ;  /* 0x0000001044004981 */ /* 0x000f28000c1e1500 */
[----:B0-----:R-:W2:Y:S04]  /*1d680*/  LDL.LU R72, [R1+0x88c] ;  /* 0x00088c0001487983 */ /* 0x001ea80000300800 */
[----:B------:R-:W-:Y:S04]  /*1d690*/  STL [R1+0xf50], R73 ;  /* 0x000f504901007387 */ /* 0x000fe80000100800 */
[----:B------:R0:W-:Y:S01]  /*1d6a0*/  STL [R1+0x10c0], R73 ;  /* 0x0010c04901007387 */ /* 0x0001e20000100800 */
[----:B------:R-:W-:-:S03]  /*1d6b0*/  ISETP.GT.AND P5, PT, R4, 0x15, PT ;  /* 0x000000150400780c */ /* 0x000fc60003fa4270 */
[----:B------:R-:W4:Y:S04]  /*1d6c0*/  @P4 LDG.E.U16 R2, desc[UR16][R66.64] ;  /* 0x0000001042024981 */ /* 0x000f28000c1e1500 */
[----:B0-----:R-:W4:Y:S04]  /*1d6d0*/  LDL.LU R73, [R1+0x890] ;  /* 0x0008900001497983 */ /* 0x001f280000300800 */
[----:B------:R-:W-:Y:S04]  /*1d6e0*/  STL [R1+0xf5c], R70 ;  /* 0x000f5c4601007387 */ /* 0x000fe80000100800 */
[----:B------:R0:W-:Y:S04]  /*1d6f0*/  STL [R1+0x10c4], R70 ;  /* 0x0010c44601007387 */ /* 0x0001e80000100800 */
[----:B------:R-:W4:Y:S04]  /*1d700*/  @P5 LDG.E.U16 R75, desc[UR16][R18.64] ;  /* 0x00000010124b5981 */ /* 0x000f28000c1e1500 */
[----:B0-----:R-:W4:Y:S04]  /*1d710*/  LDL.LU R70, [R1+0x894] ;  /* 0x0008940001467983 */ /* 0x001f280000300800 */
[----:B------:R-:W-:Y:S04]  /*1d720*/  STL [R1+0xf58], R71 ;  /* 0x000f584701007387 */ /* 0x000fe80000100800 */
[----:B------:R-:W-:Y:S04]  /*1d730*/  STL [R1+0x10c8], R71 ;  /* 0x0010c84701007387 */ /* 0x000fe80000100800 */
[----:B------:R-:W-:Y:S04]  /*1d740*/  STL [R1+0xf64], R68 ;  /* 0x000f644401007387 */ /* 0x000fe80000100800 */
[----:B------:R-:W-:Y:S04]  /*1d750*/  STL [R1+0x10cc], R68 ;  /* 0x0010cc4401007387 */ /* 0x000fe80000100800 */
[----:B------:R-:W-:Y:S04]  /*1d760*/  STL [R1+0xf60], R69 ;  /* 0x000f604501007387 */ /* 0x000fe80000100800 */
[----:B------:R-:W-:Y:S04]  /*1d770*/  STL [R1+0x10d0], R69 ;  /* 0x0010d04501007387 */ /* 0x000fe80000100800 */
[----:B---3--:R0:W-:Y:S04]  /*1d780*/  @P4 STL [R1+0x6f0], R5 ;  /* 0x0006f00501004387 */ /* 0x0081e80000100800 */
[----:B--2---:R-:W2:Y:S04]  /*1d790*/  @P5 LDG.E.U16 R72, desc[UR16][R20.64] ;  /* 0x0000001014485981 */ /* 0x004ea8000c1e1500 */
[----:B0-----:R-:W3:Y:S04]  /*1d7a0*/  LDL R5, [R1+0x864] ;  /* 0x0008640001057983 */ /* 0x001ee80000100800 */
[----:B----4-:R0:W-:Y:S04]  /*1d7b0*/  @P4 STL [R1+0x6ec], R0 ;  /* 0x0006ec0001004387 */ /* 0x0101e80000100800 */
[----:B------:R-:W4:Y:S04]  /*1d7c0*/  LDL R3, [R1+0x85c] ;  /* 0x00085c0001037983 */ /* 0x000f280000100800 */
[----:B------:R-:W2:Y:S04]  /*1d7d0*/  @P5 LDG.E.U16 R73, desc[UR16][R24.64] ;  /* 0x0000001018495981 */ /* 0x000ea8000c1e1500 */
[----:B0-----:R-:W2:Y:S04]  /*1d7e0*/  LDL R0, [R1+0x860] ;  /* 0x0008600001007983 */ /* 0x001ea80000100800 */
[----:B------:R-:W2:Y:S04]  /*1d7f0*/  @P5 LDG.E.U16 R70, desc[UR16][R64.64] ;  /* 0x0000001040465981 */ /* 0x000ea8000c1e1500 */
[----:B------:R-:W-:Y:S01]  /*1d800*/  STL [R1+0xf6c], R66 ;  /* 0x000f6c4201007387 */ /* 0x000fe20000100800 */
[----:B------:R-:W-:-:S03]  /*1d810*/  ISETP.GT.AND P2, PT, R4, 0x1a, PT ;  /* 0x0000001a0400780c */ /* 0x000fc60003f44270 */
[----:B------:R-:W-:Y:S04]  /*1d820*/  STL [R1+0x10d4], R66 ;  /* 0x0010d44201007387 */ /* 0x000fe80000100800 */
[----:B------:R-:W-:Y:S04]  /*1d830*/  STL [R1+0xf68], R67 ;  /* 0x000f684301007387 */ /* 0x000fe80000100800 */
[----:B------:R-:W-:Y:S04]  /*1d840*/  STL [R1+0x10d8], R67 ;  /* 0x0010d84301007387 */ /* 0x000fe80000100800 */
[----:B------:R0:W-:Y:S04]  /*1d850*/  @P4 STL [R1+0x6e8], R2 ;  /* 0x0006e80201004387 */ /* 0x0001e80000100800 */
[----:B------:R1:W-:Y:S04]  /*1d860*/  @P4 STL [R1+0x6f4], R93 ;  /* 0x0006f45d01004387 */ /* 0x0003e80000100800 */
[----:B------:R-:W2:Y:S04]  /*1d870*/  LDL.64 R64, [R1+0x2d0] ;  /* 0x0002d00001407983 */ /* 0x000ea80000100a00 */
[----:B0-----:R-:W2:Y:S04]  /*1d880*/  LDL R2, [R1+0x7a4] ;  /* 0x0007a40001027983 */ /* 0x001ea80000100800 */
[----:B-1----:R-:W2:Y:S04]  /*1d890*/  LDL R93, [R1+0x7fc] ;  /* 0x0007fc00015d7983 */ /* 0x002ea80000100800 */
[----:B------:R-:W2:Y:S04]  /*1d8a0*/  LDL R71, [R1+0x7a0] ;  /* 0x0007a00001477983 */ /* 0x000ea80000100800 */
[----:B------:R-:W2:Y:S04]  /*1d8b0*/  LDL.64 R66, [R1+0x1e0] ;  /* 0x0001e00001427983 */ /* 0x000ea80000100a00 */
[----:B------:R-:W2:Y:S04]  /*1d8c0*/  LDL R74, [R1+0x79c] ;  /* 0x00079c00014a7983 */ /* 0x000ea80000100800 */
[----:B------:R-:W2:Y:S04]  /*1d8d0*/  LDL.64 R68, [R1+0x1d8] ;  /* 0x0001d80001447983 */ /* 0x000ea80000100a00 */
[----:B------:R-:W2:Y:S04]  /*1d8e0*/  LDL R79, [R1+0x798] ;  /* 0x00079800014f7983 */ /* 0x000ea80000100800 */
[----:B------:R-:W2:Y:S04]  /*1d8f0*/  LDL.64 R76, [R1+0x110] ;  /* 0x00011000014c7983 */ /* 0x000ea80000100a00 */
[----:B------:R-:W2:Y:S04]  /*1d900*/  LDL R78, [R1+0x744] ;  /* 0x00074400014e7983 */ /* 0x000ea80000100800 */
[----:B------:R-:W2:Y:S04]  /*1d910*/  LDL R81, [R1+0x740] ;  /* 0x0007400001517983 */ /* 0x000ea80000100800 */
[----:B------:R-:W2:Y:S04]  /*1d920*/  LDL R80, [R1+0x73c] ;  /* 0x00073c0001507983 */ /* 0x000ea80000100800 */
[----:B------:R-:W2:Y:S04]  /*1d930*/  LDL R92, [R1+0x738] ;  /* 0x00073800015c7983 */ /* 0x000ea80000100800 */
[----:B---3--:R-:W3:Y:S04]  /*1d940*/  @P2 LDG.E.U16 R5, desc[UR16][R22.64] ;  /* 0x0000001016052981 */ /* 0x008ee8000c1e1500 */
[----:B----4-:R-:W4:Y:S04]  /*1d950*/  @P2 LDG.E.U16 R3, desc[UR16][R62.64] ;  /* 0x000000103e032981 */ /* 0x010f28000c1e1500 */
[----:B--2---:R-:W2:Y:S04]  /*1d960*/  @P2 LDG.E.U16 R0, desc[UR16][R14.64] ;  /* 0x000000100e002981 */ /* 0x004ea8000c1e1500 */
[----:B------:R0:W-:Y:S04]  /*1d970*/  STL [R1+0x10dc], R70 ;  /* 0x0010dc4601007387 */ /* 0x0001e80000100800 */
[----:B0-----:R-:W4:Y:S04]  /*1d980*/  LDL R70, [R1+0x7f8] ;  /* 0x0007f80001467983 */ /* 0x001f280000100800 */
[----:B------:R-:W4:Y:S04]  /*1d990*/  LDL.LU.64 R24, [R1+0x13d8] ;  /* 0x0013d80001187983 */ /* 0x000f280000300a00 */
[----:B------:R-:W4:Y:S04]  /*1d9a0*/  LDL R91, [R1+0xb9c] ;  /* 0x000b9c00015b7983 */ /* 0x000f280000100800 */
[----:B------:R-:W4:Y:S04]  /*1d9b0*/  LDL R90, [R1+0x6e4] ;  /* 0x0006e400015a7983 */ /* 0x000f280000100800 */
[----:B------:R0:W-:Y:S04]  /*1d9c0*/  STL [R1+0x10e0], R73 ;  /* 0x0010e04901007387 */ /* 0x0001e80000100800 */
[----:B0-----:R-:W4:Y:S04]  /*1d9d0*/  LDL R73, [R1+0x800] ;  /* 0x0008000001497983 */ /* 0x001f280000100800 */
[----:B------:R-:W4:Y:S04]  /*1d9e0*/  LDL.LU.64 R20, [R1+0x13d0] ;  /* 0x0013d00001147983 */ /* 0x000f280000300a00 */
[----:B------:R0:W-:Y:S04]  /*1d9f0*/  STL [R1+0x10e4], R72 ;  /* 0x0010e44801007387 */ /* 0x0001e80000100800 */
[----:B0-----:R-:W4:Y:S04]  /*1da00*/  LDL R72, [R1+0x804] ;  /* 0x0008040001487983 */ /* 0x001f280000100800 */
[----:B------:R-:W4:Y:S04]  /*1da10*/  LDL.LU.64 R18, [R1+0x13c8] ;  /* 0x0013c80001127983 */ /* 0x000f280000300a00 */
[----:B------:R0:W-:Y:S04]  /*1da20*/  STL [R1+0x10e8], R75 ;  /* 0x0010e84b01007387 */ /* 0x0001e80000100800 */
[----:B0-----:R-:W4:Y:S04]  /*1da30*/  LDL R75, [R1+0x858] ;  /* 0x00085800014b7983 */ /* 0x001f280000100800 */
[----:B------:R-:W4:Y:S04]  /*1da40*/  LDL.LU.64 R22, [R1+0x13c0] ;  /* 0x0013c00001167983 */ /* 0x000f280000300a00 */
[----:B---3--:R0:W-:Y:S04]  /*1da50*/  @P2 STL [R1+0x864], R5 ;  /* 0x0008640501002387 */ /* 0x0081e80000100800 */
[----:B0-----:R-:W3:Y:S04]  /*1da60*/  LDL.LU R5, [R1+0x13b8] ;  /* 0x0013b80001057983 */ /* 0x001ee80000300800 */
[----:B------:R-:W3:Y:S04]  /*1da70*/  LDL.LU.64 R14, [R1+0x13b0] ;  /* 0x0013b000010e7983 */ /* 0x000ee80000300a00 */
[----:B--2---:R0:W-:Y:S04]  /*1da80*/  @P2 STL [R1+0x860], R0 ;  /* 0x0008600001002387 */ /* 0x0041e80000100800 */
[----:B0-----:R-:W2:Y:S04]  /*1da90*/  LDL.LU R0, [R1+0x13a8] ;  /* 0x0013a80001007983 */ /* 0x001ea80000300800 */
[----:B------:R-:W2:Y:S04]  /*1daa0*/  LDL.LU.64 R62, [R1+0x13a0] ;  /* 0x0013a000013e7983 */ /* 0x000ea80000300a00 */
[----:B----4-:R-:W4:Y:S01]  /*1dab0*/  @P2 LDG.E.U16 R75, desc[UR16][R60.64] ;  /* 0x000000103c4b2981 */ /* 0x010f22000c1e1500 */
[----:B------:R-:W-:-:S03]  /*1dac0*/  ISETP.GT.AND P3, PT, R4, 0x22, PT ;  /* 0x000000220400780c */ /* 0x000fc60003f64270 */
[----:B------:R0:W-:Y:S04]  /*1dad0*/  @P2 STL [R1+0x85c], R3 ;  /* 0x00085c0301002387 */ /* 0x0001e80000100800 */
[----:B0-----:R-:W3:Y:S04]  /*1dae0*/  LDL R3, [R1+0x6e0] ;  /* 0x0006e00001037983 */ /* 0x001ee80000100800 */
[----:B------:R-:W3:Y:S04]  /*1daf0*/  LDL.LU.64 R60, [R1+0x1398] ;  /* 0x00139800013c7983 */ /* 0x000ee80000300a00 */
[----:B------:R-:W3:Y:S04]  /*1db00*/  @P3 LDG.E.U16 R72, desc[UR16][R64.64] ;  /* 0x0000001040483981 */ /* 0x000ee8000c1e1500 */
[----:B--2---:R-:W2:Y:S04]  /*1db10*/  @P3 LDG.E.U16 R73, desc[UR16][R62.64] ;  /* 0x000000103e493981 */ /* 0x004ea8000c1e1500 */
[----:B----4-:R-:W-:Y:S04]  /*1db20*/  @P2 STL [R1+0x858], R75 ;  /* 0x0008584b01002387 */ /* 0x010fe80000100800 */
[----:B------:R-:W4:Y:S04]  /*1db30*/  LDL.LU.64 R64, [R1+0x1390] ;  /* 0x0013900001407983 */ /* 0x000f280000300a00 */
[----:B------:R-:W2:Y:S01]  /*1db40*/  LDL.LU.64 R62, [R1+0x1388] ;  /* 0x00138800013e7983 */ /* 0x000ea20000300a00 */
[----:B------:R-:W-:-:S03]  /*1db50*/  ISETP.GT.AND P4, PT, R4, 0x2a, PT ;  /* 0x0000002a0400780c */ /* 0x000fc60003f84270 */
[----:B---3--:R-:W3:Y:S01]  /*1db60*/  @P3 LDG.E.U16 R93, desc[UR16][R60.64] ;  /* 0x000000103c5d3981 */ /* 0x008ee2000c1e1500 */
[----:B------:R-:W-:-:S09]  /*1db70*/  ISETP.GT.AND P5, PT, R4, 0x32, PT ;  /* 0x000000320400780c */ /* 0x000fd20003fa4270 */
[----:B------:R-:W3:Y:S04]  /*1db80*/  @P4 LDG.E.U16 R79, desc[UR16][R68.64] ;  /* 0x00000010444f4981 */ /* 0x000ee8000c1e1500 */
[----:B------:R-:W3:Y:S04]  /*1db90*/  @P4 LDG.E.U16 R74, desc[UR16][R66.64] ;  /* 0x00000010424a4981 */ /* 0x000ee8000c1e1500 */
[----:B------:R-:W3:Y:S04]  /*1dba0*/  LDL.LU.64 R60, [R1+0x1380] ;  /* 0x00138000013c7983 */ /* 0x000ee80000300a00 */
[----:B------:R-:W3:Y:S04]  /*1dbb0*/  @P5 LDG.E.U16 R78, desc[UR16][R76.64] ;  /* 0x000000104c4e5981 */ /* 0x000ee8000c1e1500 */
[----:B----4-:R-:W4:Y:S04]  /*1dbc0*/  @P3 LDG.E.U16 R70, desc[UR16][R64.64] ;  /* 0x0000001040463981 */ /* 0x010f28000c1e1500 */
[----:B--2---:R-:W2:Y:S04]  /*1dbd0*/  @P4 LDG.E.U16 R2, desc[UR16][R62.64] ;  /* 0x000000103e024981 */ /* 0x004ea8000c1e1500 */
[----:B---3--:R0:W-:Y:S04]  /*1dbe0*/  @P3 STL [R1+0x7fc], R93 ;  /* 0x0007fc5d01003387 */ /* 0x0081e80000100800 */
[----:B0-----:R-:W3:Y:S04]  /*1dbf0*/  LDL R93, [R1+0x6dc] ;  /* 0x0006dc00015d7983 */ /* 0x001ee80000100800 */
[----:B------:R-:W3:Y:S04]  /*1dc00*/  LDL.LU.64 R64, [R1+0x1378] ;  /* 0x0013780001407983 */ /* 0x000ee80000300a00 */
[----:B------:R-:W3:Y:S04]  /*1dc10*/  @P4 LDG.E.U16 R71, desc[UR16][R60.64] ;  /* 0x000000103c474981 */ /* 0x000ee8000c1e1500 */
[----:B----4-:R-:W-:Y:S04]  /*1dc20*/  @P3 STL [R1+0x7f8], R70 ;  /* 0x0007f84601003387 */ /* 0x010fe80000100800 */
[----:B------:R-:W-:Y:S04]  /*1dc30*/  @P3 STL [R1+0x800], R73 ;  /* 0x0008004901003387 */ /* 0x000fe80000100800 */
[----:B------:R-:W-:Y:S04]  /*1dc40*/  @P3 STL [R1+0x804], R72 ;  /* 0x0008044801003387 */ /* 0x000fe80000100800 */
[----:B------:R-:W4:Y:S04]  /*1dc50*/  LDL.LU.64 R62, [R1+0x1370] ;  /* 0x00137000013e7983 */ /* 0x000f280000300a00 */
[----:B--2---:R0:W-:Y:S04]  /*1dc60*/  @P4 STL [R1+0x7a4], R2 ;  /* 0x0007a40201004387 */ /* 0x0041e80000100800 */
[----:B0-----:R-:W2:Y:S04]  /*1dc70*/  LDL R2, [R1+0x6d8] ;  /* 0x0006d80001027983 */ /* 0x001ea80000100800 */
[----:B------:R-:W2:Y:S04]  /*1dc80*/  LDL.LU.64 R60, [R1+0x1368] ;  /* 0x00136800013c7983 */ /* 0x000ea80000300a00 */
[----:B---3--:R-:W3:Y:S04]  /*1dc90*/  @P5 LDG.E.U16 R81, desc[UR16][R64.64] ;  /* 0x0000001040515981 */ /* 0x008ee8000c1e1500 */
[----:B----4-:R-:W4:Y:S04]  /*1dca0*/  @P5 LDG.E.U16 R80, desc[UR16][R62.64] ;  /* 0x000000103e505981 */ /* 0x010f28000c1e1500 */
[----:B--2---:R-:W2:Y:S01]  /*1dcb0*/  @P5 LDG.E.U16 R92, desc[UR16][R60.64] ;  /* 0x000000103c5c5981 */ /* 0x004ea2000c1e1500 */
[----:B------:R-:W-:-:S03]  /*1dcc0*/  ISETP.GT.AND P2, PT, R4, 0x16, PT ;  /* 0x000000160400780c */ /* 0x000fc60003f44270 */
[----:B------:R0:W-:Y:S04]  /*1dcd0*/  @P4 STL [R1+0x798], R79 ;  /* 0x0007984f01004387 */ /* 0x0001e80000100800 */
[----:B------:R-:W-:Y:S04]  /*1dce0*/  @P4 STL [R1+0x79c], R74 ;  /* 0x00079c4a01004387 */ /* 0x000fe80000100800 */
[----:B------:R1:W-:Y:S04]  /*1dcf0*/  @P4 STL [R1+0x7a0], R71 ;  /* 0x0007a04701004387 */ /* 0x0003e80000100800 */
[----:B------:R-:W3:Y:S04]  /*1dd00*/  LDL.LU.64 R64, [R1+0x1360] ;  /* 0x0013600001407983 */ /* 0x000ee80000300a00 */
[----:B------:R-:W3:Y:S04]  /*1dd10*/  LDL.LU.64 R62, [R1+0x1358] ;  /* 0x00135800013e7983 */ /* 0x000ee80000300a00 */
[----:B------:R-:W3:Y:S04]  /*1dd20*/  LDL.LU.64 R60, [R1+0x1350] ;  /* 0x00135000013c7983 */ /* 0x000ee80000300a00 */
[----:B------:R-:W3:Y:S04]  /*1dd30*/  @P2 LDG.E.U16 R91, desc[UR16][R58.64] ;  /* 0x000000103a5b2981 */ /* 0x000ee8000c1e1500 */
[----:B--2---:R-:W-:Y:S04]  /*1dd40*/  @P5 STL [R1+0x738], R92 ;  /* 0x0007385c01005387 */ /* 0x004fe80000100800 */
[----:B----4-:R-:W-:Y:S04]  /*1dd50*/  @P5 STL [R1+0x73c], R80 ;  /* 0x00073c5001005387 */ /* 0x010fe80000100800 */
[----:B---3--:R-:W-:Y:S04]  /*1dd60*/  @P5 STL [R1+0x740], R81 ;  /* 0x0007405101005387 */ /* 0x008fe80000100800 */
[----:B------:R2:W-:Y:S04]  /*1dd70*/  @P5 STL [R1+0x744], R78 ;  /* 0x0007444e01005387 */ /* 0x0005e80000100800 */
[----:B------:R-:W3:Y:S01]  /*1dd80*/  LDL.LU.64 R58, [R1+0x1348] ;  /* 0x00134800013a7983 */ /* 0x000ee20000300a00 */
[----:B------:R-:W-:-:S03]  /*1dd90*/  ISETP.GT.AND P3, PT, R4, 0x3a, PT ;  /* 0x0000003a0400780c */ /* 0x000fc60003f64270 */
[----:B------:R-:W4:Y:S04]  /*1dda0*/  LDL R76, [R1+0xb98] ;  /* 0x000b9800014c7983 */ /* 0x000f280000100800 */
[----:B0-----:R-:W4:Y:S04]  /*1ddb0*/  LDL R79, [R1+0xb94] ;  /* 0x000b9400014f7983 */ /* 0x001f280000100800 */
[----:B-1----:R-:W4:Y:S04]  /*1ddc0*/  LDL R71, [R1+0xb90] ;  /* 0x000b900001477983 */ /* 0x002f280000100800 */
[----:B------:R-:W4:Y:S04]  /*1ddd0*/  @P3 LDG.E.U16 R90, desc[UR16][R64.64] ;  /* 0x00000010405a3981 */ /* 0x000f28000c1e1500 */
[----:B------:R-:W4:Y:S04]  /*1dde0*/  @P3 LDG.E.U16 R3, desc[UR16][R62.64] ;  /* 0x000000103e033981 */ /* 0x000f28000c1e1500 */
[----:B------:R-:W4:Y:S04]  /*1ddf0*/  @P3 LDG.E.U16 R93, desc[UR16][R60.64] ;  /* 0x000000103c5d3981 */ /* 0x000f28000c1e1500 */
[----:B--2---:R-:W2:Y:S04]  /*1de00*/  LDL R78, [R1+0x854] ;  /* 0x00085400014e7983 */ /* 0x004ea80000100800 */
[----:B---3--:R-:W3:Y:S04]  /*1de10*/  @P3 LDG.E.U16 R2, desc[UR16][R58.64] ;  /* 0x000000103a023981 */ /* 0x008ee8000c1e1500 */
[----:B------:R-:W-:Y:S04]  /*1de20*/  STL [R1+0xf74], R64 ;  /* 0x000f744001007387 */ /* 0x000fe80000100800 */
[----:B------:R-:W-:Y:S04]  /*1de30*/  STL [R1+0x10ec], R64 ;  /* 0x0010ec4001007387 */ /* 0x000fe80000100800 */
[----:B------:R-:W-:Y:S04]  /*1de40*/  STL [R1+0xf70], R65 ;  /* 0x000f704101007387 */ /* 0x000fe80000100800 */
[----:B------:R-:W-:Y:S04]  /*1de50*/  STL [R1+0x10f0], R65 ;  /* 0x0010f04101007387 */ /* 0x000fe80000100800 */
[----:B------:R-:W2:Y:S04]  /*1de60*/  LDL R81, [R1+0x850] ;  /* 0x0008500001517983 */ /* 0x000ea80000100800 */
[----:B------:R-:W2:Y:S04]  /*1de70*/  LDL R80, [R1+0x84c] ;  /* 0x00084c0001507983 */ /* 0x000ea80000100800 */
[----:B------:R-:W-:Y:S04]  /*1de80*/  STL [R1+0xf80], R62 ;  /* 0x000f803e01007387 */ /* 0x000fe80000100800 */
[----:B------:R-:W-:Y:S04]  /*1de90*/  STL [R1+0xf78], R63 ;  /* 0x000f783f01007387 */ /* 0x000fe80000100800 */
[----:B------:R0:W-:Y:S04]  /*1dea0*/  STL [R1+0x10f4], R63 ;  /* 0x0010f43f01007387 */ /* 0x0001e80000100800 */
[----:B------:R-:W2:Y:S04]  /*1deb0*/  LDL R92, [R1+0x848] ;  /* 0x00084800015c7983 */ /* 0x000ea80000100800 */
[----:B------:R-:W-:Y:S04]  /*1dec0*/  STL [R1+0xf88], R60 ;  /* 0x000f883c01007387 */ /* 0x000fe80000100800 */
[----:B------:R-:W-:Y:S04]  /*1ded0*/  STL [R1+0xf84], R61 ;  /* 0x000f843d01007387 */ /* 0x000fe80000100800 */
[----:B----4-:R-:W4:Y:S04]  /*1dee0*/  @P2 LDG.E.U16 R76, desc[UR16][R12.64] ;  /* 0x000000100c4c2981 */ /* 0x010f28000c1e1500 */
[----:B------:R-:W2:Y:S04]  /*1def0*/  @P2 LDG.E.U16 R79, desc[UR16][R44.64] ;  /* 0x000000102c4f2981 */ /* 0x000ea8000c1e1500 */
[----:B------:R-:W2:Y:S04]  /*1df00*/  @P2 LDG.E.U16 R71, desc[UR16][R42.64] ;  /* 0x000000102a472981 */ /* 0x000ea8000c1e1500 */
[----:B---3--:R1:W-:Y:S04]  /*1df10*/  @P3 STL [R1+0x6d8], R2 ;  /* 0x0006d80201003387 */ /* 0x0083e80000100800 */
[----:B0-----:R-:W3:Y:S04]  /*1df20*/  LDL R63, [R1+0x7f0] ;  /* 0x0007f000013f7983 */ /* 0x001ee80000100800 */
[----:B------:R-:W3:Y:S04]  /*1df30*/  LDL R70, [R1+0x7ec] ;  /* 0x0007ec0001467983 */ /* 0x000ee80000100800 */
[----:B-1----:R-:W3:Y:S04]  /*1df40*/  LDL R2, [R1+0x7f4] ;  /* 0x0007f40001027983 */ /* 0x002ee80000100800 */
[----:B------:R-:W3:Y:S04]  /*1df50*/  LDL R67, [R1+0x7e8] ;  /* 0x0007e80001437983 */ /* 0x000ee80000100800 */
[----:B------:R-:W3:Y:S04]  /*1df60*/  LDL.64 R64, [R1+0x1d0] ;  /* 0x0001d00001407983 */ /* 0x000ee80000100a00 */
[----:B------:R0:W-:Y:S04]  /*1df70*/  @P2 STL [R1+0xb9c], R91 ;  /* 0x000b9c5b01002387 */ /* 0x0001e80000100800 */
[----:B------:R-:W3:Y:S04]  /*1df80*/  LDL.64 R74, [R1+0x1c8] ;  /* 0x0001c800014a7983 */ /* 0x000ee80000100a00 */
[----:B0-----:R-:W3:Y:S04]  /*1df90*/  LDL R91, [R1+0x794] ;  /* 0x00079400015b7983 */ /* 0x001ee80000100800 */
[----:B------:R0:W-:Y:S04]  /*1dfa0*/  @P3 STL [R1+0x6e4], R90 ;  /* 0x0006e45a01003387 */ /* 0x0001e80000100800 */
[----:B0-----:R-:W3:Y:S04]  /*1dfb0*/  LDL R90, [R1+0x790] ;  /* 0x00079000015a7983 */ /* 0x001ee80000100800 */
[----:B------:R0:W-:Y:S04]  /*1dfc0*/  @P3 STL [R1+0x6e0], R3 ;  /* 0x0006e00301003387 */ /* 0x0001e80000100800 */
[----:B0-----:R-:W3:Y:S04]  /*1dfd0*/  LDL R3, [R1+0x78c] ;  /* 0x00078c0001037983 */ /* 0x001ee80000100800 */
[----:B------:R0:W-:Y:S04]  /*1dfe0*/  @P3 STL [R1+0x6dc], R93 ;  /* 0x0006dc5d01003387 */ /* 0x0001e80000100800 */
[----:B0-----:R-:W3:Y:S04]  /*1dff0*/  LDL R93, [R1+0x788] ;  /* 0x00078800015d7983 */ /* 0x001ee80000100800 */
[----:B------:R-:W-:Y:S04]  /*1e000*/  STL [R1+0xf90], R58 ;  /* 0x000f903a01007387 */ /* 0x000fe80000100800 */
[----:B------:R-:W-:Y:S04]  /*1e010*/  STL [R1+0xf8c], R59 ;  /* 0x000f8c3b01007387 */ /* 0x000fe80000100800 */
[----:B------:R-:W3:Y:S04]  /*1e020*/  LDL.LU.64 R12, [R1+0x1340] ;  /* 0x00134000010c7983 */ /* 0x000ee80000300a00 */
[----:B------:R-:W3:Y:S01]  /*1e030*/  LDL.LU.64 R44, [R1+0x1338] ;  /* 0x00133800012c7983 */ /* 0x000ee20000300a00 */
[----:B------:R-:W-:-:S02]  /*1e040*/  ISETP.GT.AND P4, PT, R4, 0x1b, PT ;  /* 0x0000001b0400780c */ /* 0x000fc40003f84270 */
[C---:B------:R-:W-:Y:S01]  /*1e050*/  ISETP.GT.AND P5, PT, R4.reuse, 0x23, PT ;  /* 0x000000230400780c */ /* 0x040fe20003fa4270 */
[----:B----4-:R0:W-:Y:S10]  /*1e060*/  @P2 STL [R1+0xb98], R76 ;  /* 0x000b984c01002387 */ /* 0x0101f40000100800 */
[----:B--2---:R-:W2:Y:S04]  /*1e070*/  @P4 LDG.E.U16 R78, desc[UR16][R56.64] ;  /* 0x00000010384e4981 */ /* 0x004ea8000c1e1500 */
[----:B------:R-:W4:Y:S04]  /*1e080*/  @P4 LDG.E.U16 R81, desc[UR16][R54.64] ;  /* 0x0000001036514981 */ /* 0x000f28000c1e1500 */
[----:B------:R-:W2:Y:S04]  /*1e090*/  @P4 LDG.E.U16 R80, desc[UR16][R48.64] ;  /* 0x0000001030504981 */ /* 0x000ea8000c1e1500 */
[----:B0-----:R-:W2:Y:S04]  /*1e0a0*/  LDL.64 R76, [R1+0xf0] ;  /* 0x0000f000014c7983 */ /* 0x001ea80000100a00 */
[----:B------:R-:W2:Y:S04]  /*1e0b0*/  @P4 LDG.E.U16 R92, desc[UR16][R46.64] ;  /* 0x000000102e5c4981 */ /* 0x000ea8000c1e1500 */
[----:B------:R0:W-:Y:S04]  /*1e0c0*/  @P2 STL [R1+0xb94], R79 ;  /* 0x000b944f01002387 */ /* 0x0001e80000100800 */
[----:B0-----:R-:W2:Y:S04]  /*1e0d0*/  LDL R79, [R1+0x734] ;  /* 0x00073400014f7983 */ /* 0x001ea80000100800 */
[----:B------:R-:W2:Y:S04]  /*1e0e0*/  LDL.LU.64 R42, [R1+0x1330] ;  /* 0x00133000012a7983 */ /* 0x000ea80000300a00 */
[----:B------:R0:W-:Y:S04]  /*1e0f0*/  @P2 STL [R1+0xb90], R71 ;  /* 0x000b904701002387 */ /* 0x0001e80000100800 */
[----:B------:R-:W4:Y:S04]  /*1e100*/  LDL.LU.64 R56, [R1+0x1328] ;  /* 0x0013280001387983 */ /* 0x000f280000300a00 */
[----:B------:R-:W4:Y:S04]  /*1e110*/  LDL.64 R72, [R1+0xe8] ;  /* 0x0000e80001487983 */ /* 0x000f280000100a00 */
[----:B------:R-:W4:Y:S04]  /*1e120*/  LDL R66, [R1+0x730] ;  /* 0x0007300001427983 */ /* 0x000f280000100800 */
[----:B------:R-:W4:Y:S04]  /*1e130*/  LDL R69, [R1+0x72c] ;  /* 0x00072c0001457983 */ /* 0x000f280000100800 */
[----:B------:R-:W4:Y:S04]  /*1e140*/  LDL R68, [R1+0x728] ;  /* 0x0007280001447983 */ /* 0x000f280000100800 */
[----:B------:R-:W4:Y:S04]  /*1e150*/  LDL.LU.64 R54, [R1+0x1320] ;  /* 0x0013200001367983 */ /* 0x000f280000300a00 */
[----:B------:R-:W4:Y:S01]  /*1e160*/  LDL.LU.64 R48, [R1+0x1318] ;  /* 0x0013180001307983 */ /* 0x000f220000300a00 */
[----:B------:R-:W-:-:S03]  /*1e170*/  ISETP.GT.AND P6, PT, R4, 0x2b, PT ;  /* 0x0000002b0400780c */ /* 0x000fc60003fc4270 */
[----:B0-----:R-:W4:Y:S10]  /*1e180*/  LDL R71, [R1+0xb8c] ;  /* 0x000b8c0001477983 */ /* 0x001f340000100800 */
[----:B---3--:R-:W3:Y:S04]  /*1e190*/  @P6 LDG.E.U16 R91, desc[UR16][R64.64] ;  /* 0x00000010405b6981 */ /* 0x008ee8000c1e1500 */
[----:B------:R-:W3:Y:S04]  /*1e1a0*/  @P5 LDG.E.U16 R2, desc[UR16][R44.64] ;  /* 0x000000102c025981 */ /* 0x000ee8000c1e1500 */
[----:B--2---:R-:W2:Y:S04]  /*1e1b0*/  @P5 LDG.E.U16 R63, desc[UR16][R42.64] ;  /* 0x000000102a3f5981 */ /* 0x004ea8000c1e1500 */
[----:B------:R0:W-:Y:S04]  /*1e1c0*/  @P4 STL [R1+0x854], R78 ;  /* 0x0008544e01004387 */ /* 0x0001e80000100800 */
[----:B----4-:R-:W4:Y:S01]  /*1e1d0*/  @P5 LDG.E.U16 R70, desc[UR16][R56.64] ;  /* 0x0000001038465981 */ /* 0x010f22000c1e1500 */
[----:B------:R-:W-:-:S03]  /*1e1e0*/  ISETP.GT.AND P2, PT, R4, 0x33, PT ;  /* 0x000000330400780c */ /* 0x000fc60003f44270 */
[----:B------:R-:W2:Y:S04]  /*1e1f0*/  @P6 LDG.E.U16 R90, desc[UR16][R74.64] ;  /* 0x000000104a5a6981 */ /* 0x000ea8000c1e1500 */
[----:B0-----:R-:W2:Y:S04]  /*1e200*/  LDL R78, [R1+0xb88] ;  /* 0x000b8800014e7983 */ /* 0x001ea80000100800 */
[----:B------:R0:W-:Y:S04]  /*1e210*/  @P4 STL [R1+0x850], R81 ;  /* 0x0008505101004387 */ /* 0x0001e80000100800 */
[----:B------:R-:W2:Y:S04]  /*1e220*/  @P2 LDG.E.U16 R79, desc[UR16][R76.64] ;  /* 0x000000104c4f2981 */ /* 0x000ea8000c1e1500 */
[----:B------:R-:W2:Y:S04]  /*1e230*/  @P5 LDG.E.U16 R67, desc[UR16][R54.64] ;  /* 0x0000001036435981 */ /* 0x000ea8000c1e1500 */
[----:B0-----:R-:W2:Y:S04]  /*1e240*/  LDL R81, [R1+0xb84] ;  /* 0x000b840001517983 */ /* 0x001ea80000100800 */
[----:B------:R0:W-:Y:S04]  /*1e250*/  @P4 STL [R1+0x84c], R80 ;  /* 0x00084c5001004387 */ /* 0x0001e80000100800 */
[----:B------:R-:W2:Y:S04]  /*1e260*/  @P2 LDG.E.U16 R66, desc[UR16][R72.64] ;  /* 0x0000001048422981 */ /* 0x000ea8000c1e1500 */
[----:B0-----:R-:W2:Y:S04]  /*1e270*/  LDL R80, [R1+0x6d4] ;  /* 0x0006d40001507983 */ /* 0x001ea80000100800 */
[----:B------:R-:W2:Y:S04]  /*1e280*/  LDL.LU.64 R46, [R1+0x1310] ;  /* 0x00131000012e7983 */ /* 0x000ea80000300a00 */
[----:B------:R0:W-:Y:S04]  /*1e290*/  @P4 STL [R1+0x848], R92 ;  /* 0x0008485c01004387 */ /* 0x0001e80000100800 */
[----:B0-----:R-:W2:Y:S04]  /*1e2a0*/  LDL R92, [R1+0x6d0] ;  /* 0x0006d000015c7983 */ /* 0x001ea80000100800 */
[----:B------:R-:W2:Y:S04]  /*1e2b0*/  LDL.LU.64 R44, [R1+0x1308] ;  /* 0x00130800012c7983 */ /* 0x000ea80000300a00 */
[----:B---3--:R0:W-:Y:S04]  /*1e2c0*/  @P5 STL [R1+0x7f4], R2 ;  /* 0x0007f40201005387 */ /* 0x0081e80000100800 */
[----:B0-----:R-:W3:Y:S04]  /*1e2d0*/  LDL.LU R2, [R1+0x1300] ;  /* 0x0013000001027983 */ /* 0x001ee80000300800 */
[----:B------:R-:W2:Y:S04]  /*1e2e0*/  LDL.LU.64 R42, [R1+0x12f8] ;  /* 0x0012f800012a7983 */ /* 0x000ea80000300a00 */
[----:B------:R-:W2:Y:S04]  /*1e2f0*/  LDL.LU.64 R56, [R1+0x12f0] ;  /* 0x0012f00001387983 */ /* 0x000ea80000300a00 */
[----:B------:R-:W3:Y:S04]  /*1e300*/  LDL.LU.64 R54, [R1+0x12e8] ;  /* 0x0012e80001367983 */ /* 0x000ee80000300a00 */
[----:B--2---:R-:W2:Y:S04]  /*1e310*/  @P6 LDG.E.U16 R3, desc[UR16][R56.64] ;  /* 0x0000001038036981 */ /* 0x004ea8000c1e1500 */
[----:B---3--:R-:W3:Y:S04]  /*1e320*/  @P6 LDG.E.U16 R93, desc[UR16][R54.64] ;  /* 0x00000010365d6981 */ /* 0x008ee8000c1e1500 */
[----:B------:R-:W2:Y:S04]  /*1e330*/  LDL.LU.64 R56, [R1+0x12e0] ;  /* 0x0012e00001387983 */ /* 0x000ea80000300a00 */
[----:B------:R0:W-:Y:S04]  /*1e340*/  @P6 STL [R1+0x794], R91 ;  /* 0x0007945b01006387 */ /* 0x0001e80000100800 */
[----:B0-----:R-:W3:Y:S04]  /*1e350*/  LDL R91, [R1+0xb80] ;  /* 0x000b8000015b7983 */ /* 0x001ee80000100800 */
[----:B------:R-:W3:Y:S04]  /*1e360*/  LDL.LU.64 R54, [R1+0x12d8] ;  /* 0x0012d80001367983 */ /* 0x000ee80000300a00 */
[----:B--2---:R-:W2:Y:S04]  /*1e370*/  @P2 LDG.E.U16 R69, desc[UR16][R56.64] ;  /* 0x0000001038452981 */ /* 0x004ea8000c1e1500 */
[----:B---3--:R-:W3:Y:S04]  /*1e380*/  @P2 LDG.E.U16 R68, desc[UR16][R54.64] ;  /* 0x0000001036442981 */ /* 0x008ee8000c1e1500 */
[----:B------:R0:W-:Y:S01]  /*1e390*/  @P6 STL [R1+0x790], R90 ;  /* 0x0007905a01006387 */ /* 0x0001e20000100800 */
[----:B------:R-:W-:-:S03]  /*1e3a0*/  ISETP.GT.AND P3, PT, R4, 0x17, PT ;  /* 0x000000170400780c */ /* 0x000fc60003f64270 */
[----:B0-----:R-:W2:Y:S04]  /*1e3b0*/  LDL R90, [R1+0x844] ;  /* 0x00084400015a7983 */ /* 0x001ea80000100800 */
[----:B------:R0:W-:Y:S06]  /*1e3c0*/  @P6 STL [R1+0x78c], R3 ;  /* 0x00078c0301006387 */ /* 0x0001ec0000100800 */
[----:B------:R-:W2:Y:S04]  /*1e3d0*/  @P3 LDG.E.U16 R71, desc[UR16][R52.64] ;  /* 0x0000001034473981 */ /* 0x000ea8000c1e1500 */
[----:B------:R-:W2:Y:S04]  /*1e3e0*/  @P3 LDG.E.U16 R78, desc[UR16][R40.64] ;  /* 0x00000010284e3981 */ /* 0x000ea8000c1e1500 */
[----:B0-----:R-:W2:Y:S04]  /*1e3f0*/  LDL R3, [R1+0x840] ;  /* 0x0008400001037983 */ /* 0x001ea80000100800 */
[----:B------:R0:W-:Y:S04]  /*1e400*/  @P6 STL [R1+0x788], R93 ;  /* 0x0007885d01006387 */ /* 0x0001e80000100800 */
[----:B------:R-:W2:Y:S01]  /*1e410*/  @P3 LDG.E.U16 R81, desc[UR16][R50.64] ;  /* 0x0000001032513981 */ /* 0x000ea2000c1e1500 */
[----:B------:R-:W-:-:S03]  /*1e420*/  ISETP.GT.AND P4, PT, R4, 0x3b, PT ;  /* 0x0000003b0400780c */ /* 0x000fc60003f84270 */
[----:B------:R-:W2:Y:S04]  /*1e430*/  @P3 LDG.E.U16 R91, desc[UR16][R38.64] ;  /* 0x00000010265b3981 */ /* 0x000ea8000c1e1500 */
[----:B0-----:R-:W2:Y:S04]  /*1e440*/  LDL R93, [R1+0x83c] ;  /* 0x00083c00015d7983 */ /* 0x001ea80000100800 */
[----:B------:R-:W-:Y:S04]  /*1e450*/  @P5 STL [R1+0x7e8], R67 ;  /* 0x0007e84301005387 */ /* 0x000fe80000100800 */
[----:B----4-:R-:W-:Y:S04]  /*1e460*/  @P5 STL [R1+0x7ec], R70 ;  /* 0x0007ec4601005387 */ /* 0x010fe80000100800 */
[----:B------:R-:W-:Y:S04]  /*1e470*/  @P5 STL [R1+0x7f0], R63 ;  /* 0x0007f03f01005387 */ /* 0x000fe80000100800 */
[----:B------:R-:W4:Y:S04]  /*1e480*/  LDL.LU R74, [R1+0x834] ;  /* 0x00083400014a7983 */ /* 0x000f280000300800 */
[----:B------:R-:W4:Y:S04]  /*1e490*/  LDL.LU R77, [R1+0x830] ;  /* 0x00083000014d7983 */ /* 0x000f280000300800 */
[----:B------:R-:W4:Y:S04]  /*1e4a0*/  LDL.LU R76, [R1+0x82c] ;  /* 0x00082c00014c7983 */ /* 0x000f280000300800 */
[----:B------:R0:W-:Y:S04]  /*1e4b0*/  @P2 STL [R1+0x734], R79 ;  /* 0x0007344f01002387 */ /* 0x0001e80000100800 */
[----:B0-----:R-:W4:Y:S04]  /*1e4c0*/  LDL.LU R79, [R1+0x828] ;  /* 0x00082800014f7983 */ /* 0x001f280000300800 */
[----:B------:R-:W4:Y:S04]  /*1e4d0*/  LDL.LU.64 R56, [R1+0x12d0] ;  /* 0x0012d00001387983 */ /* 0x000f280000300a00 */
[----:B------:R-:W4:Y:S04]  /*1e4e0*/  LDL.LU.64 R54, [R1+0x12c8] ;  /* 0x0012c80001367983 */ /* 0x000f280000300a00 */
[----:B---3--:R-:W-:Y:S04]  /*1e4f0*/  @P2 STL [R1+0x728], R68 ;  /* 0x0007284401002387 */ /* 0x008fe80000100800 */
[----:B--2---:R-:W-:Y:S04]  /*1e500*/  @P2 STL [R1+0x72c], R69 ;  /* 0x00072c4501002387 */ /* 0x004fe80000100800 */
[----:B------:R-:W-:Y:S04]  /*1e510*/  @P2 STL [R1+0x730], R66 ;  /* 0x0007304201002387 */ /* 0x000fe80000100800 */
[----:B------:R-:W2:Y:S04]  /*1e520*/  LDL.LU.64 R52, [R1+0x12c0] ;  /* 0x0012c00001347983 */ /* 0x000ea80000300a00 */
[----:B------:R-:W3:Y:S04]  /*1e530*/  LDL.LU.64 R40, [R1+0x12b8] ;  /* 0x0012b80001287983 */ /* 0x000ee80000300a00 */
[----:B------:R-:W3:Y:S01]  /*1e540*/  LDL.LU.64 R50, [R1+0x12b0] ;  /* 0x0012b00001327983 */ /* 0x000ee20000300a00 */
[----:B------:R-:W-:-:S02]  /*1e550*/  ISETP.GT.AND P5, PT, R4, 0x1c, PT ;  /* 0x0000001c0400780c */ /* 0x000fc40003fa4270 */
[----:B------:R-:W-:-:S11]  /*1e560*/  ISETP.GT.AND P2, PT, R4, 0x1d, PT ;  /* 0x0000001d0400780c */ /* 0x000fd60003f44270 */
[----:B------:R-:W3:Y:S04]  /*1e570*/  @P5 LDG.E.U16 R90, desc[UR16][R36.64] ;  /* 0x00000010245a5981 */ /* 0x000ee8000c1e1500 */
[----:B------:R-:W3:Y:S04]  /*1e580*/  @P5 LDG.E.U16 R3, desc[UR16][R34.64] ;  /* 0x0000001022035981 */ /* 0x000ee8000c1e1500 */
[----:B------:R-:W3:Y:S04]  /*1e590*/  @P5 LDG.E.U16 R93, desc[UR16][R10.64] ;  /* 0x000000100a5d5981 */ /* 0x000ee8000c1e1500 */
[----:B----4-:R-:W4:Y:S04]  /*1e5a0*/  @P2 LDG.E.U16 R74, desc[UR16][R6.64] ;  /* 0x00000010064a2981 */ /* 0x010f28000c1e1500 */
[----:B------:R-:W4:Y:S04]  /*1e5b0*/  @P2 LDG.E.U16 R77, desc[UR16][R16.64] ;  /* 0x00000010104d2981 */ /* 0x000f28000c1e1500 */
[----:B------:R-:W4:Y:S01]  /*1e5c0*/  @P2 LDG.E.U16 R76, desc[UR16][R28.64] ;  /* 0x000000101c4c2981 */ /* 0x000f22000c1e1500 */
[----:B------:R-:W-:-:S03]  /*1e5d0*/  ISETP.GT.AND P6, PT, R4, 0x24, PT ;  /* 0x000000240400780c */ /* 0x000fc60003fc4270 */
[----:B------:R-:W4:Y:S04]  /*1e5e0*/  @P2 LDG.E.U16 R79, desc[UR16][R32.64] ;  /* 0x00000010204f2981 */ /* 0x000f28000c1e1500 */
[----:B------:R-:W4:Y:S04]  /*1e5f0*/  @P4 LDG.E.U16 R80, desc[UR16][R56.64] ;  /* 0x0000001038504981 */ /* 0x000f28000c1e1500 */
[----:B------:R-:W4:Y:S04]  /*1e600*/  @P4 LDG.E.U16 R92, desc[UR16][R54.64] ;  /* 0x00000010365c4981 */ /* 0x000f28000c1e1500 */
[----:B--2---:R-:W2:Y:S04]  /*1e610*/  @P4 LDG.E.U16 R2, desc[UR16][R52.64] ;  /* 0x0000001034024981 */ /* 0x004ea8000c1e1500 */
[----:B---3--:R-:W3:Y:S04]  /*1e620*/  @P4 LDG.E.U16 R0, desc[UR16][R50.64] ;  /* 0x0000001032004981 */ /* 0x008ee8000c1e1500 */
[----:B------:R-:W-:Y:S04]  /*1e630*/  STL [R1+0xf98], R56 ;  /* 0x000f983801007387 */ /* 0x000fe80000100800 */
[----:B------:R-:W-:Y:S04]  /*1e640*/  STL [R1+0xf94], R57 ;  /* 0x000f943901007387 */ /* 0x000fe80000100800 */
[----:B------:R-:W-:Y:S04]  /*1e650*/  STL [R1+0xfa0], R54 ;  /* 0x000fa03601007387 */ /* 0x000fe80000100800 */
[----:B------:R-:W-:Y:S04]  /*1e660*/  STL [R1+0xf9c], R55 ;  /* 0x000f9c3701007387 */ /* 0x000fe80000100800 */
[----:B--2---:R0:W-:Y:S04]  /*1e670*/  STL [R1+0x6cc], R2 ;  /* 0x0006cc0201007387 */ /* 0x0041e80000100800 */
[----:B0-----:R-:W2:Y:S04]  /*1e680*/  LDL.LU R2, [R1+0x12ac] ;  /* 0x0012ac0001027983 */ /* 0x001ea80000300800 */
[----:B------:R-:W-:Y:S04]  /*1e690*/  STL [R1+0xfa8], R52 ;  /* 0x000fa83401007387 */ /* 0x000fe80000100800 */
[----:B------:R-:W-:Y:S04]  /*1e6a0*/  STL [R1+0xfa4], R53 ;  /* 0x000fa43501007387 */ /* 0x000fe80000100800 */
[----:B---3--:R0:W-:Y:S04]  /*1e6b0*/  STL [R1+0x6c8], R0 ;  /* 0x0006c80001007387 */ /* 0x0081e80000100800 */
[----:B0-----:R-:W3:Y:S04]  /*1e6c0*/  LDL.LU R0, [R1+0x12a8] ;  /* 0x0012a80001007983 */ /* 0x001ee80000300800 */
[----:B------:R-:W-:Y:S04]  /*1e6d0*/  STL [R1+0xfb0], R50 ;  /* 0x000fb03201007387 */ /* 0x000fe80000100800 */
[----:B------:R-:W-:Y:S04]  /*1e6e0*/  STL [R1+0xfac], R51 ;  /* 0x000fac3301007387 */ /* 0x000fe80000100800 */
[----:B------:R-:W4:Y:S04]  /*1e6f0*/  LDL.LU.64 R38, [R1+0x12a0] ;  /* 0x0012a00001267983 */ /* 0x000f280000300a00 */
[----:B------:R-:W4:Y:S04]  /*1e700*/  LDL.LU R63, [R1+0x784] ;  /* 0x00078400013f7983 */ /* 0x000f280000300800 */
[----:B--2---:R-:W2:Y:S04]  /*1e710*/  @P6 LDG.E.U16 R2, desc[UR16][R48.64] ;  /* 0x0000001030026981 */ /* 0x004ea8000c1e1500 */
[----:B---3--:R-:W3:Y:S04]  /*1e720*/  @P5 LDG.E.U16 R0, desc[UR16][R8.64] ;  /* 0x0000001008005981 */ /* 0x008ee8000c1e1500 */
[----:B------:R-:W-:Y:S04]  /*1e730*/  @P3 STL [R1+0xb80], R91 ;  /* 0x000b805b01003387 */ /* 0x000fe80000100800 */
[----:B------:R-:W-:Y:S04]  /*1e740*/  @P3 STL [R1+0xb84], R81 ;  /* 0x000b845101003387 */ /* 0x000fe80000100800 */
[----:B------:R-:W-:Y:S04]  /*1e750*/  @P3 STL [R1+0xb88], R78 ;  /* 0x000b884e01003387 */ /* 0x000fe80000100800 */
[----:B------:R-:W-:Y:S04]  /*1e760*/  @P3 STL [R1+0xb8c], R71 ;  /* 0x000b8c4701003387 */ /* 0x000fe80000100800 */
[----:B------:R-:W2:Y:S04]  /*1e770*/  LDL.LU.64 R36, [R1+0x1298] ;  /* 0x0012980001247983 */ /* 0x000ea80000300a00 */
[----:B------:R-:W2:Y:S04]  /*1e780*/  LDL.LU.64 R34, [R1+0x1290] ;  /* 0x0012900001227983 */ /* 0x000ea80000300a00 */
[----:B------:R-:W2:Y:S04]  /*1e790*/  LDL.LU.64 R10, [R1+0x1288] ;  /* 0x00128800010a7983 */ /* 0x000ea80000300a00 */
[----:B------:R-:W2:Y:S04]  /*1e7a0*/  LDL.LU.64 R8, [R1+0x1280] ;  /* 0x0012800001087983 */ /* 0x000ea80000300a00 */
[----:B---3--:R0:W-:Y:S04]  /*1e7b0*/  STL [R1+0x838], R0 ;  /* 0x0008380001007387 */ /* 0x0081e80000100800 */
[----:B0-----:R-:W3:Y:S04]  /*1e7c0*/  LDL.LU R0, [R1+0x1278] ;  /* 0x0012780001007983 */ /* 0x001ee80000300800 */
[----:B------:R-:W2:Y:S04]  /*1e7d0*/  LDL.LU R65, [R1+0x780] ;  /* 0x0007800001417983 */ /* 0x000ea80000300800 */
[----:B----4-:R-:W-:Y:S04]  /*1e7e0*/  @P4 STL [R1+0x6d4], R80 ;  /* 0x0006d45001004387 */ /* 0x010fe80000100800 */
[----:B------:R-:W4:Y:S04]  /*1e7f0*/  LDL.LU R64, [R1+0x77c] ;  /* 0x00077c0001407983 */ /* 0x000f280000300800 */
[----:B------:R-:W2:Y:S04]  /*1e800*/  LDL.LU R75, [R1+0x778] ;  /* 0x00077800014b7983 */ /* 0x000ea80000300800 */
[----:B------:R-:W2:Y:S04]  /*1e810*/  LDL.LU R72, [R1+0x724] ;  /* 0x0007240001487983 */ /* 0x000ea80000300800 */
[----:B------:R-:W-:Y:S04]  /*1e820*/  @P4 STL [R1+0x6d0], R92 ;  /* 0x0006d05c01004387 */ /* 0x000fe80000100800 */
[----:B------:R-:W2:Y:S04]  /*1e830*/  LDL.LU R73, [R1+0x720] ;  /* 0x0007200001497983 */ /* 0x000ea80000300800 */
[----:B------:R-:W2:Y:S04]  /*1e840*/  LDL.LU R70, [R1+0x71c] ;  /* 0x00071c0001467983 */ /* 0x000ea80000300800 */
[----:B------:R-:W2:Y:S04]  /*1e850*/  LDL.LU R67, [R1+0x718] ;  /* 0x0007180001437983 */ /* 0x000ea80000300800 */
[----:B------:R-:W2:Y:S04]  /*1e860*/  LDL.LU.64 R6, [R1+0x1270] ;  /* 0x0012700001067983 */ /* 0x000ea80000300a00 */
[----:B------:R0:W-:Y:S04]  /*1e870*/  STL [R1+0x10f8], R74 ;  /* 0x0010f84a01007387 */ /* 0x0001e80000100800 */
[----:B0-----:R-:W2:Y:S04]  /*1e880*/  LDL.LU R74, [R1+0x7d8] ;  /* 0x0007d800014a7983 */ /* 0x001ea80000300800 */
[----:B------:R-:W3:Y:S04]  /*1e890*/  LDL.LU.64 R16, [R1+0x1268] ;  /* 0x0012680001107983 */ /* 0x000ee80000300a00 */
[----:B------:R0:W-:Y:S04]  /*1e8a0*/  STL [R1+0x10fc], R77 ;  /* 0x0010fc4d01007387 */ /* 0x0001e80000100800 */
[----:B0-----:R-:W3:Y:S04]  /*1e8b0*/  LDL.LU R77, [R1+0x7dc] ;  /* 0x0007dc00014d7983 */ /* 0x001ee80000300800 */
[----:B------:R-:W4:Y:S04]  /*1e8c0*/  LDL.LU R66, [R1+0x6c4] ;  /* 0x0006c40001427983 */ /* 0x000f280000300800 */
[----:B------:R-:W4:Y:S04]  /*1e8d0*/  LDL.LU.64 R28, [R1+0x1260] ;  /* 0x00126000011c7983 */ /* 0x000f280000300a00 */
[----:B------:R0:W-:Y:S04]  /*1e8e0*/  STL [R1+0x1100], R76 ;  /* 0x0011004c01007387 */ /* 0x0001e80000100800 */
[----:B0-----:R-:W4:Y:S04]  /*1e8f0*/  LDL.LU R76, [R1+0x7e0] ;  /* 0x0007e000014c7983 */ /* 0x001f280000300800 */
[----:B------:R-:W4:Y:S04]  /*1e900*/  LDL.LU.64 R32, [R1+0x1258] ;  /* 0x0012580001207983 */ /* 0x000f280000300a00 */
[----:B--2---:R-:W2:Y:S04]  /*1e910*/  @P6 LDG.E.U16 R74, desc[UR16][R42.64] ;  /* 0x000000102a4a6981 */ /* 0x004ea8000c1e1500 */
[----:B---3--:R-:W3:Y:S04]  /*1e920*/  @P6 LDG.E.U16 R77, desc[UR16][R44.64] ;  /* 0x000000102c4d6981 */ /* 0x008ee8000c1e1500 */
[----:B----4-:R-:W4:Y:S04]  /*1e930*/  @P6 LDG.E.U16 R76, desc[UR16][R46.64] ;  /* 0x000000102e4c6981 */ /* 0x010f28000c1e1500 */
[----:B------:R-:W-:Y:S04]  /*1e940*/  @P5 STL [R1+0x844], R90 ;  /* 0x0008445a01005387 */ /* 0x000fe80000100800 */
[----:B------:R-:W-:Y:S04]  /*1e950*/  STL [R1+0x1104], R79 ;  /* 0x0011044f01007387 */ /* 0x000fe80000100800 */
[----:B------:R-:W2:Y:S04]  /*1e960*/  LDL.LU R69, [R1+0x6c0] ;  /* 0x0006c00001457983 */ /* 0x000ea80000300800 */
[----:B------:R-:W-:Y:S04]  /*1e970*/  @P5 STL [R1+0x840], R3 ;  /* 0x0008400301005387 */ /* 0x000fe80000100800 */
[----:B------:R-:W-:Y:S04]  /*1e980*/  @P5 STL [R1+0x83c], R93 ;  /* 0x00083c5d01005387 */ /* 0x000fe80000100800 */
[----:B------:R-:W2:Y:S04]  /*1e990*/  LDL.LU.64 R48, [R1+0x1250] ;  /* 0x0012500001307983 */ /* 0x000ea80000300a00 */
[----:B------:R0:W-:Y:S04]  /*1e9a0*/  STL [R1+0x7e4], R2 ;  /* 0x0007e40201007387 */ /* 0x0001e80000100800 */
[----:B0-----:R-:W2:Y:S04]  /*1e9b0*/  LDL.LU R2, [R1+0x1248] ;  /* 0x0012480001027983 */ /* 0x001ea80000300800 */
[----:B------:R-:W2:Y:S04]  /*1e9c0*/  LDL.LU R68, [R1+0x6bc] ;  /* 0x0006bc0001447983 */ /* 0x000ea80000300800 */
[----:B------:R-:W2:Y:S04]  /*1e9d0*/  LDL.LU.64 R46, [R1+0x1240] ;  /* 0x00124000012e7983 */ /* 0x000ea80000300a00 */
[----:B----4-:R-:W-:Y:S04]  /*1e9e0*/  STL [R1+0x1108], R76 ;  /* 0x0011084c01007387 */ /* 0x010fe80000100800 */
[----:B------:R-:W4:Y:S04]  /*1e9f0*/  LDL.LU.64 R44, [R1+0x1238] ;  /* 0x00123800012c7983 */ /* 0x000f280000300a00 */
[----:B---3--:R-:W-:Y:S04]  /*1ea00*/  STL [R1+0x110c], R77 ;  /* 0x00110c4d01007387 */ /* 0x008fe80000100800 */
[----:B------:R-:W3:Y:S04]  /*1ea10*/  LDL.LU R71, [R1+0x6b8] ;  /* 0x0006b80001477983 */ /* 0x000ee80000300800 */
[----:B------:R-:W3:Y:S01]  /*1ea20*/  LDL.LU.64 R42, [R1+0x1230] ;  /* 0x00123000012a7983 */ /* 0x000ee20000300a00 */
[----:B------:R-:W-:-:S03]  /*1ea30*/  ISETP.GT.AND P3, PT, R4, 0x2c, PT ;  /* 0x0000002c0400780c */ /* 0x000fc60003f64270 */
[----:B------:R-:W3:Y:S04]  /*1ea40*/  LDL.LU R78, [R1+0x7d4] ;  /* 0x0007d400014e7983 */ /* 0x000ee80000300800 */
[----:B------:R-:W3:Y:S04]  /*1ea50*/  LDL.LU R81, [R1+0x7d0] ;  /* 0x0007d00001517983 */ /* 0x000ee80000300800 */
[----:B------:R-:W3:Y:S04]  /*1ea60*/  LDL.LU R80, [R1+0x7cc] ;  /* 0x0007cc0001507983 */ /* 0x000ee80000300800 */
[----:B------:R-:W3:Y:S04]  /*1ea70*/  LDL.LU R92, [R1+0x7c8] ;  /* 0x0007c800015c7983 */ /* 0x000ee80000300800 */
[----:B--2---:R-:W2:Y:S04]  /*1ea80*/  @P3 LDG.E.U16 R63, desc[UR16][R48.64] ;  /* 0x00000010303f3981 */ /* 0x004ea8000c1e1500 */
[----:B------:R-:W2:Y:S04]  /*1ea90*/  LDL.LU.64 R48, [R1+0x1228] ;  /* 0x0012280001307983 */ /* 0x000ea80000300a00 */
[----:B------:R-:W2:Y:S04]  /*1eaa0*/  LDL.LU R91, [R1+0x774] ;  /* 0x00077400015b7983 */ /* 0x000ea80000300800 */
[----:B------:R-:W2:Y:S04]  /*1eab0*/  LDL.LU R90, [R1+0x770] ;  /* 0x00077000015a7983 */ /* 0x000ea80000300800 */
[----:B------:R-:W2:Y:S04]  /*1eac0*/  LDL.LU R3, [R1+0x76c] ;  /* 0x00076c0001037983 */ /* 0x000ea80000300800 */
[----:B------:R-:W2:Y:S04]  /*1ead0*/  LDL.LU R93, [R1+0x768] ;  /* 0x00076800015d7983 */ /* 0x000ea80000300800 */
[----:B------:R-:W2:Y:S04]  /*1eae0*/  @P3 LDG.E.U16 R65, desc[UR16][R46.64] ;  /* 0x000000102e413981 */ /* 0x000ea8000c1e1500 */
[----:B------:R-:W2:Y:S04]  /*1eaf0*/  LDL.LU.64 R46, [R1+0x1220] ;  /* 0x00122000012e7983 */ /* 0x000ea80000300a00 */
[----:B----4-:R-:W4:Y:S04]  /*1eb00*/  @P3 LDG.E.U16 R64, desc[UR16][R44.64] ;  /* 0x000000102c403981 */ /* 0x010f28000c1e1500 */
[----:B------:R-:W4:Y:S04]  /*1eb10*/  LDL.LU.64 R44, [R1+0x1218] ;  /* 0x00121800012c7983 */ /* 0x000f280000300a00 */
[----:B---3--:R-:W3:Y:S04]  /*1eb20*/  @P3 LDG.E.U16 R75, desc[UR16][R42.64] ;  /* 0x000000102a4b3981 */ /* 0x008ee8000c1e1500 */
[----:B------:R-:W3:Y:S01]  /*1eb30*/  LDL.LU.64 R42, [R1+0x1210] ;  /* 0x00121000012a7983 */ /* 0x000ee20000300a00 */
[----:B------:R-:W-:-:S13]  /*1eb40*/  ISETP.GT.AND P4, PT, R4, 0x34, PT ;  /* 0x000000340400780c */ /* 0x000fda0003f84270 */
[----:B--2---:R-:W2:Y:S04]  /*1eb50*/  @P4 LDG.E.U16 R72, desc[UR16][R48.64] ;  /* 0x0000001030484981 */ /* 0x004ea8000c1e1500 */
[----:B------:R-:W2:Y:S04]  /*1eb60*/  LDL.LU.64 R48, [R1+0x1208] ;  /* 0x0012080001307983 */ /* 0x000ea80000300a00 */
[----:B------:R-:W2:Y:S04]  /*1eb70*/  @P4 LDG.E.U16 R73, desc[UR16][R46.64] ;  /* 0x000000102e494981 */ /* 0x000ea8000c1e1500 */
[----:B------:R-:W2:Y:S04]  /*1eb80*/  LDL.LU.64 R46, [R1+0x1200] ;  /* 0x00120000012e7983 */ /* 0x000ea80000300a00 */
[----:B----4-:R-:W4:Y:S04]  /*1eb90*/  @P4 LDG.E.U16 R70, desc[UR16][R44.64] ;  /* 0x000000102c464981 */ /* 0x010f28000c1e1500 */
[----:B------:R-:W4:Y:S04]  /*1eba0*/  LDL.LU.64 R44, [R1+0x11f8] ;  /* 0x0011f800012c7983 */ /* 0x000f280000300a00 */
[----:B---3--:R-:W3:Y:S04]  /*1ebb0*/  @P4 LDG.E.U16 R67, desc[UR16][R42.64] ;  /* 0x000000102a434981 */ /* 0x008ee8000c1e1500 */
[----:B------:R-:W3:Y:S01]  /*1ebc0*/  LDL.LU.64 R42, [R1+0x11f0] ;  /* 0x0011f000012a7983 */ /* 0x000ee20000300a00 */
[----:B------:R-:W-:-:S13]  /*1ebd0*/  ISETP.GT.AND P5, PT, R4, 0x25, PT ;  /* 0x000000250400780c */ /* 0x000fda0003fa4270 */
[----:B------:R-:W3:Y:S04]  /*1ebe0*/  @P5 LDG.E.U16 R78, desc[UR16][R40.64] ;  /* 0x00000010284e5981 */ /* 0x000ee8000c1e1500 */
[----:B--2---:R-:W-:Y:S04]  /*1ebf0*/  STL [R1+0xfb8], R48 ;  /* 0x000fb83001007387 */ /* 0x004fe80000100800 */
[----:B------:R-:W-:Y:S04]  /*1ec00*/  STL [R1+0xfb4], R49 ;  /* 0x000fb43101007387 */ /* 0x000fe80000100800 */
[----:B------:R-:W2:Y:S04]  /*1ec10*/  @P5 LDG.E.U16 R81, desc[UR16][R38.64] ;  /* 0x0000001026515981 */ /* 0x000ea8000c1e1500 */
[----:B------:R-:W2:Y:S04]  /*1ec20*/  @P5 LDG.E.U16 R80, desc[UR16][R36.64] ;  /* 0x0000001024505981 */ /* 0x000ea8000c1e1500 */
[----:B------:R-:W2:Y:S04]  /*1ec30*/  @P5 LDG.E.U16 R92, desc[UR16][R34.64] ;  /* 0x00000010225c5981 */ /* 0x000ea8000c1e1500 */
[----:B------:R-:W-:Y:S04]  /*1ec40*/  STL [R1+0xfc0], R46 ;  /* 0x000fc02e01007387 */ /* 0x000fe80000100800 */
[----:B------:R-:W-:Y:S04]  /*1ec50*/  STL [R1+0xfbc], R47 ;  /* 0x000fbc2f01007387 */ /* 0x000fe80000100800 */
[----:B----4-:R-:W-:Y:S04]  /*1ec60*/  STL [R1+0xfc8], R44 ;  /* 0x000fc82c01007387 */ /* 0x010fe80000100800 */
[----:B------:R-:W-:Y:S04]  /*1ec70*/  STL [R1+0xfc4], R45 ;  /* 0x000fc42d01007387 */ /* 0x000fe80000100800 */
[----:B---3--:R-:W-:Y:S04]  /*1ec80*/  STL [R1+0xfd0], R42 ;  /* 0x000fd02a01007387 */ /* 0x008fe80000100800 */
[----:B------:R0:W-:Y:S04]  /*1ec90*/  STL [R1+0xfcc], R43 ;  /* 0x000fcc2b01007387 */ /* 0x0001e80000100800 */
[----:B------:R-:W3:Y:S04]  /*1eca0*/  LDL.LU.64 R40, [R1+0x11e8] ;  /* 0x0011e80001287983 */ /* 0x000ee80000300a00 */
[----:B------:R-:W4:Y:S04]  /*1ecb0*/  LDL.LU.64 R38, [R1+0x11e0] ;  /* 0x0011e00001267983 */ /* 0x000f280000300a00 */
[----:B------:R-:W2:Y:S04]  /*1ecc0*/  LDL.LU.64 R36, [R1+0x11d8] ;  /* 0x0011d80001247983 */ /* 0x000ea80000300a00 */
[----:B------:R-:W2:Y:S01]  /*1ecd0*/  LDL.LU.64 R34, [R1+0x11d0] ;  /* 0x0011d00001227983 */ /* 0x000ea20000300a00 */
[----:B------:R-:W-:-:S13]  /*1ece0*/  ISETP.GT.AND P3, PT, R4, 0x2d, PT ;  /* 0x0000002d0400780c */ /* 0x000fda0003f64270 */
[----:B---3--:R-:W3:Y:S04]  /*1ecf0*/  @P3 LDG.E.U16 R91, desc[UR16][R40.64] ;  /* 0x00000010285b3981 */ /* 0x008ee8000c1e1500 */
[----:B----4-:R-:W4:Y:S04]  /*1ed00*/  @P3 LDG.E.U16 R90, desc[UR16][R38.64] ;  /* 0x00000010265a3981 */ /* 0x010f28000c1e1500 */
[----:B--2---:R-:W2:Y:S04]  /*1ed10*/  @P3 LDG.E.U16 R3, desc[UR16][R36.64] ;  /* 0x0000001024033981 */ /* 0x004ea8000c1e1500 */
[----:B------:R-:W2:Y:S04]  /*1ed20*/  LDL.LU.64 R40, [R1+0x11c8] ;  /* 0x0011c80001287983 */ /* 0x000ea80000300a00 */
[----:B------:R-:W3:Y:S04]  /*1ed30*/  LDL.LU.64 R38, [R1+0x11c0] ;  /* 0x0011c00001267983 */ /* 0x000ee80000300a00 */
[----:B------:R-:W4:Y:S04]  /*1ed40*/  LDL.LU.64 R36, [R1+0x11b8] ;  /* 0x0011b80001247983 */ /* 0x000f280000300a00 */
[----:B------:R-:W4:Y:S04]  /*1ed50*/  @P3 LDG.E.U16 R93, desc[UR16][R34.64] ;  /* 0x00000010225d3981 */ /* 0x000f28000c1e1500 */
[----:B------:R-:W4:Y:S01]  /*1ed60*/  LDL.LU.64 R34, [R1+0x11b0] ;  /* 0x0011b00001227983 */ /* 0x000f220000300a00 */
[----:B------:R-:W-:-:S02]  /*1ed70*/  ISETP.GT.AND P2, PT, R4, 0x3c, PT ;  /* 0x0000003c0400780c */ /* 0x000fc40003f44270 */
[----:B------:R-:W-:Y:S02]  /*1ed80*/  ISETP.GT.AND P4, PT, R4, 0x35, PT ;  /* 0x000000350400780c */ /* 0x000fe40003f84270 */
[----:B------:R-:W-:Y:S02]  /*1ed90*/  PRMT R86, RZ, 0x7610, R86 ;  /* 0x00007610ff567816 */ /* 0x000fe40000000056 */
[----:B------:R-:W-:Y:S02]  /*1eda0*/  PRMT R87, RZ, 0x7610, R87 ;  /* 0x00007610ff577816 */ /* 0x000fe40000000057 */
[----:B------:R-:W-:Y:S02]  /*1edb0*/  PRMT R88, RZ, 0x7610, R88 ;  /* 0x00007610ff587816 */ /* 0x000fe40000000058 */
[----:B------:R-:W-:-:S03]  /*1edc0*/  PRMT R83, RZ, 0x7610, R83 ;  /* 0x00007610ff537816 */ /* 0x000fc60000000053 */
[----:B------:R-:W4:Y:S04]  /*1edd0*/  @P2 LDG.E.U16 R66, desc[UR16][R48.64] ;  /* 0x0000001030422981 */ /* 0x000f28000c1e1500 */
[----:B------:R-:W4:Y:S04]  /*1ede0*/  @P2 LDG.E.U16 R69, desc[UR16][R46.64] ;  /* 0x000000102e452981 */ /* 0x000f28000c1e1500 */
[----:B------:R-:W4:Y:S04]  /*1edf0*/  @P2 LDG.E.U16 R68, desc[UR16][R44.64] ;  /* 0x000000102c442981 */ /* 0x000f28000c1e1500 */
[----:B------:R0:W4:Y:S01]  /*1ee00*/  @P2 LDG.E.U16 R71, desc[UR16][R42.64] ;  /* 0x000000102a472981 */ /* 0x000122000c1e1500 */
[----:B------:R-:W-:-:S02]  /*1ee10*/  ISETP.GT.AND P2, PT, R4, 0x1f, PT ;  /* 0x0000001f0400780c */ /* 0x000fc40003f44270 */
[----:B0-----:R-:W-:-:S11]  /*1ee20*/  PRMT R43, RZ, 0x7610, R43 ;  /* 0x00007610ff2b7816 */ /* 0x001fd6000000002b */
[----:B------:R-:W4:Y:S04]  /*1ee30*/  @P2 LDG.E.U16 R43, desc[UR16][R18.64] ;  /* 0x00000010122b2981 */ /* 0x000f28000c1e1500 */
[----:B--2---:R-:W2:Y:S04]  /*1ee40*/  @P4 LDG.E.U16 R86, desc[UR16][R40.64] ;  /* 0x0000001028564981 */ /* 0x004ea8000c1e1500 */
[----:B---3--:R-:W3:Y:S04]  /*1ee50*/  @P4 LDG.E.U16 R87, desc[UR16][R38.64] ;  /* 0x0000001026574981 */ /* 0x008ee8000c1e1500 */
[----:B----4-:R-:W4:Y:S04]  /*1ee60*/  @P4 LDG.E.U16 R88, desc[UR16][R36.64] ;  /* 0x0000001024584981 */ /* 0x010f28000c1e1500 */
[----:B------:R-:W2:Y:S04]  /*1ee70*/  LDL.LU.64 R40, [R1+0x11a8] ;  /* 0x0011a80001287983 */ /* 0x000ea80000300a00 */
[----:B------:R-:W3:Y:S04]  /*1ee80*/  LDL.LU.64 R38, [R1+0x11a0] ;  /* 0x0011a00001267983 */ /* 0x000ee80000300a00 */
[----:B------:R-:W3:Y:S04]  /*1ee90*/  LDL.LU.64 R36, [R1+0x1198] ;  /* 0x0011980001247983 */ /* 0x000ee80000300a00 */
[----:B------:R-:W3:Y:S04]  /*1eea0*/  @P4 LDG.E.U16 R83, desc[UR16][R34.64] ;  /* 0x0000001022534981 */ /* 0x000ee8000c1e1500 */
[----:B------:R-:W4:Y:S01]  /*1eeb0*/  LDL.LU.64 R34, [R1+0x1190] ;  /* 0x0011900001227983 */ /* 0x000f220000300a00 */
[----:B------:R-:W-:-:S02]  /*1eec0*/  ISETP.GT.AND P3, PT, R4, 0x3d, PT ;  /* 0x0000003d0400780c */ /* 0x000fc40003f64270 */
[----:B------:R-:W-:Y:S02]  /*1eed0*/  ISETP.GT.AND P6, PT, R4, 0x1e, PT ;  /* 0x0000001e0400780c */ /* 0x000fe40003fc4270 */
[----:B------:R-:W-:Y:S02]  /*1eee0*/  PRMT R82, RZ, 0x7610, R82 ;  /* 0x00007610ff527816 */ /* 0x000fe40000000052 */
[----:B------:R-:W-:Y:S02]  /*1eef0*/  PRMT R44, RZ, 0x7610, R44 ;  /* 0x00007610ff2c7816 */ /* 0x000fe4000000002c */
[----:B------:R-:W-:Y:S02]  /*1ef00*/  PRMT R45, RZ, 0x7610, R45 ;  /* 0x00007610ff2d7816 */ /* 0x000fe4000000002d */
[----:B------:R-:W-:Y:S02]  /*1ef10*/  PRMT R46, RZ, 0x7610, R46 ;  /* 0x00007610ff2e7816 */ /* 0x000fe4000000002e */
[----:B------:R-:W-:Y:S01]  /*1ef20*/  PRMT R42, RZ, 0x7610, R42 ;  /* 0x00007610ff2a7816 */ /* 0x000fe2000000002a */
[----:B------:R-:W4:Y:S01]  /*1ef30*/  @P2 LDG.E.U16 R44, desc[UR16][R22.64] ;  /* 0x00000010162c2981 */ /* 0x000f22000c1e1500 */
[----:B------:R-:W-:-:S02]  /*1ef40*/  PRMT R77, RZ, 0x7610, R77 ;  /* 0x00007610ff4d7816 */ /* 0x000fc4000000004d */
[----:B------:R-:W-:Y:S01]  /*1ef50*/  PRMT R76, RZ, 0x7610, R76 ;  /* 0x00007610ff4c7816 */ /* 0x000fe2000000004c */
[----:B------:R-:W4:Y:S04]  /*1ef60*/  @P2 LDG.E.U16 R45, desc[UR16][R14.64] ;  /* 0x000000100e2d2981 */ /* 0x000f28000c1e1500 */
[----:B------:R-:W4:Y:S04]  /*1ef70*/  @P2 LDG.E.U16 R46, desc[UR16][R12.64] ;  /* 0x000000100c2e2981 */ /* 0x000f28000c1e1500 */
[----:B------:R-:W4:Y:S04]  /*1ef80*/  @P6 LDG.E.U16 R42, desc[UR16][R26.64] ;  /* 0x000000101a2a6981 */ /* 0x000f28000c1e1500 */
[----:B------:R-:W4:Y:S04]  /*1ef90*/  @P6 LDG.E.U16 R77, desc[UR16][R24.64] ;  /* 0x00000010184d6981 */ /* 0x000f28000c1e1500 */
[----:B------:R-:W4:Y:S04]  /*1efa0*/  @P6 LDG.E.U16 R76, desc[UR16][R20.64] ;  /* 0x00000010144c6981 */ /* 0x000f28000c1e1500 */
[----:B--2---:R0:W2:Y:S04]  /*1efb0*/  @P3 LDG.E.U16 R82, desc[UR16][R40.64] ;  /* 0x0000001028523981 */ /* 0x0040a8000c1e1500 */
[----:B------:R0:W-:Y:S04]  /*1efc0*/  STL [R1+0xfd8], R40 ;  /* 0x000fd82801007387 */ /* 0x0001e80000100800 */
[----:B------:R-:W-:Y:S04]  /*1efd0*/  STL [R1+0xfd4], R41 ;  /* 0x000fd42901007387 */ /* 0x000fe80000100800 */
[----:B---3--:R-:W-:Y:S01]  /*1efe0*/  STL [R1+0xfe0], R38 ;  /* 0x000fe02601007387 */ /* 0x008fe20000100800 */
[----:B0-----:R-:W-:-:S03]  /*1eff0*/  PRMT R40, RZ, 0x7610, R40 ;  /* 0x00007610ff287816 */ /* 0x001fc60000000028 */
[----:B------:R-:W-:Y:S04]  /*1f000*/  STL [R1+0xfdc], R39 ;  /* 0x000fdc2701007387 */ /* 0x000fe80000100800 */
[----:B------:R0:W-:Y:S04]  /*1f010*/  STL [R1+0xfe8], R36 ;  /* 0x000fe82401007387 */ /* 0x0001e80000100800 */
[----:B------:R-:W-:Y:S04]  /*1f020*/  STL [R1+0xfe4], R37 ;  /* 0x000fe42501007387 */ /* 0x000fe80000100800 */
[----:B----4-:R-:W-:Y:S04]  /*1f030*/  STL [R1+0xff0], R34 ;  /* 0x000ff02201007387 */ /* 0x010fe80000100800 */
[----:B------:R1:W-:Y:S04]  /*1f040*/  STL [R1+0xfec], R35 ;  /* 0x000fec2301007387 */ /* 0x0003e80000100800 */
[----:B------:R-:W3:Y:S04]  /*1f050*/  @P6 LDG.E.U16 R40, desc[UR16][R30.64] ;  /* 0x000000101e286981 */ /* 0x000ee8000c1e1500 */
[----:B------:R-:W4:Y:S04]  /*1f060*/  LDL.LU.64 R30, [R1+0x1188] ;  /* 0x00118800011e7983 */ /* 0x000f280000300a00 */
[----:B------:R-:W2:Y:S04]  /*1f070*/  LDL.LU.64 R26, [R1+0x1180] ;  /* 0x00118000011a7983 */ /* 0x000ea80000300a00 */
[----:B------:R-:W2:Y:S04]  /*1f080*/  LDL.LU.64 R24, [R1+0x1178] ;  /* 0x0011780001187983 */ /* 0x000ea80000300a00 */
[----:B------:R-:W2:Y:S04]  /*1f090*/  LDL.LU.64 R20, [R1+0x1170] ;  /* 0x0011700001147983 */ /* 0x000ea80000300a00 */
[----:B------:R-:W2:Y:S04]  /*1f0a0*/  LDL.LU.64 R18, [R1+0x1168] ;  /* 0x0011680001127983 */ /* 0x000ea80000300a00 */
[----:B------:R-:W-:Y:S04]  /*1f0b0*/  STL [R1+0xff4], R43 ;  /* 0x000ff42b01007387 */ /* 0x000fe80000100800 */
[----:B------:R-:W2:Y:S01]  /*1f0c0*/  LDL.LU.64 R22, [R1+0x1160] ;  /* 0x0011600001167983 */ /* 0x000ea20000300a00 */
[----:B------:R-:W-:-:S02]  /*1f0d0*/  ISETP.GT.AND P5, PT, R4, 0x26, PT ;  /* 0x000000260400780c */ /* 0x000fc40003fa4270 */
[----:B------:R-:W-:Y:S02]  /*1f0e0*/  PRMT R84, RZ, 0x7610, R84 ;  /* 0x00007610ff547816 */ /* 0x000fe40000000054 */
[----:B------:R-:W-:Y:S01]  /*1f0f0*/  PRMT R89, RZ, 0x7610, R89 ;  /* 0x00007610ff597816 */ /* 0x000fe20000000059 */
[----:B------:R-:W-:Y:S04]  /*1f100*/  STL [R1+0xff8], R44 ;  /* 0x000ff82c01007387 */ /* 0x000fe80000100800 */
[----:B------:R0:W3:Y:S04]  /*1f110*/  @P3 LDG.E.U16 R84, desc[UR16][R36.64] ;  /* 0x0000001024543981 */ /* 0x0000e8000c1e1500 */
[----:B------:R1:W3:Y:S04]  /*1f120*/  @P3 LDG.E.U16 R89, desc[UR16][R34.64] ;  /* 0x0000001022593981 */ /* 0x0002e8000c1e1500 */
[----:B------:R-:W3:Y:S01]  /*1f130*/  LDL.LU.64 R14, [R1+0x1158] ;  /* 0x00115800010e7983 */ /* 0x000ee20000300a00 */
[----:B0-----:R-:W-:-:S02]  /*1f140*/  PRMT R36, RZ, 0x7610, R36 ;  /* 0x00007610ff247816 */ /* 0x001fc40000000024 */
[----:B-1----:R-:W-:Y:S01]  /*1f150*/  PRMT R35, RZ, 0x7610, R35 ;  /* 0x00007610ff237816 */ /* 0x002fe20000000023 */
[----:B------:R-:W-:Y:S01]  /*1f160*/  STL [R1+0xffc], R45 ;  /* 0x000ffc2d01007387 */ /* 0x000fe20000100800 */
[----:B------:R-:W-:-:S03]  /*1f170*/  ISETP.GT.AND P4, PT, R4, 0x27, PT ;  /* 0x000000270400780c */ /* 0x000fc60003f84270 */
[----:B------:R-:W3:Y:S04]  /*1f180*/  LDL.LU.64 R12, [R1+0x1150] ;  /* 0x00115000010c7983 */ /* 0x000ee80000300a00 */
[----:B------:R-:W-:Y:S04]  /*1f190*/  STL [R1+0x1000], R46 ;  /* 0x0010002e01007387 */ /* 0x000fe80000100800 */
[----:B------:R-:W3:Y:S04]  /*1f1a0*/  @P5 LDG.E.U16 R36, desc[UR16][R10.64] ;  /* 0x000000100a245981 */ /* 0x000ee8000c1e1500 */
[----:B------:R-:W3:Y:S01]  /*1f1b0*/  @P5 LDG.E.U16 R35, desc[UR16][R8.64] ;  /* 0x0000001008235981 */ /* 0x000ee2000c1e1500 */
[----:B------:R-:W-:-:S03]  /*1f1c0*/  PRMT R34, RZ, 0x7610, R34 ;  /* 0x00007610ff227816 */ /* 0x000fc60000000022 */
[----:B------:R-:W3:Y:S04]  /*1f1d0*/  LDL.LU.64 R10, [R1+0x1148] ;  /* 0x00114800010a7983 */ /* 0x000ee80000300a00 */
[----:B------:R-:W3:Y:S01]  /*1f1e0*/  LDL.LU.64 R8, [R1+0x1140] ;  /* 0x0011400001087983 */ /* 0x000ee20000300a00 */
[----:B------:R-:W-:Y:S02]  /*1f1f0*/  PRMT R47, RZ, 0x7610, R47 ;  /* 0x00007610ff2f7816 */ /* 0x000fe4000000002f */
[----:B------:R-:W-:Y:S01]  /*1f200*/  PRMT R48, RZ, 0x7610, R48 ;  /* 0x00007610ff307816 */ /* 0x000fe20000000030 */
[----:B------:R-:W3:Y:S04]  /*1f210*/  @P5 LDG.E.U16 R34, desc[UR16][R6.64] ;  /* 0x0000001006225981 */ /* 0x000ee8000c1e1500 */
[----:B------:R-:W3:Y:S04]  /*1f220*/  @P4 LDG.E.U16 R47, desc[UR16][R28.64] ;  /* 0x000000101c2f4981 */ /* 0x000ee8000c1e1500 */
[----:B------:R-:W3:Y:S04]  /*1f230*/  @P4 LDG.E.U16 R48, desc[UR16][R32.64] ;  /* 0x0000001020304981 */ /* 0x000ee8000c1e1500 */
[----:B------:R-:W3:Y:S04]  /*1f240*/  LDL.LU.64 R6, [R1+0x1138] ;  /* 0x0011380001067983 */ /* 0x000ee80000300a00 */
[----:B------:R-:W-:Y:S01]  /*1f250*/  STL [R1+0xb74], R77 ;  /* 0x000b744d01007387 */ /* 0x000fe20000100800 */
[----:B--2---:R-:W-:-:S06]  /*1f260*/  PRMT R23, RZ, 0x7610, R23 ;  /* 0x00007610ff177816 */ /* 0x004fcc0000000017 */
[----:B------:R0:W2:Y:S04]  /*1f270*/  @P5 LDG.E.U16 R23, desc[UR16][R16.64] ;  /* 0x0000001010175981 */ /* 0x0000a8000c1e1500 */
[----:B------:R-:W0:Y:S01]  /*1f280*/  LDL.LU.64 R16, [R1+0x1130] ;  /* 0x0011300001107983 */ /* 0x000e220000300a00 */
[----:B------:R-:W-:Y:S02]  /*1f290*/  PRMT R85, RZ, 0x7610, R85 ;  /* 0x00007610ff557816 */ /* 0x000fe40000000055 */
[C---:B------:R-:W-:Y:S02]  /*1f2a0*/  ISETP.GT.AND P2, PT, R4.reuse, 0x2f, PT ;  /* 0x0000002f0400780c */ /* 0x040fe40003f44270 */
[----:B------:R-:W-:Y:S02]  /*1f2b0*/  PRMT R49, RZ, 0x7610, R49 ;  /* 0x00007610ff317816 */ /* 0x000fe40000000031 */
[----:B------:R-:W-:Y:S01]  /*1f2c0*/  PRMT R50, RZ, 0x7610, R50 ;  /* 0x00007610ff327816 */ /* 0x000fe20000000032 */
[----:B------:R-:W2:Y:S01]  /*1f2d0*/  @P3 LDG.E.U16 R85, desc[UR16][R38.64] ;  /* 0x0000001026553981 */ /* 0x000ea2000c1e1500 */
[----:B------:R-:W-:-:S02]  /*1f2e0*/  ISETP.GT.AND P3, PT, R4, 0x2e, PT ;  /* 0x0000002e0400780c */ /* 0x000fc40003f64270 */
[----:B------:R-:W-:Y:S01]  /*1f2f0*/  PRMT R51, RZ, 0x7610, R51 ;  /* 0x00007610ff337816 */ /* 0x000fe20000000033 */
[----:B----4-:R-:W4:Y:S01]  /*1f300*/  @P4 LDG.E.U16 R49, desc[UR16][R30.64] ;  /* 0x000000101e314981 */ /* 0x010f22000c1e1500 */
[----:B------:R-:W-:Y:S02]  /*1f310*/  PRMT R52, RZ, 0x7610, R52 ;  /* 0x00007610ff347816 */ /* 0x000fe40000000034 */
[----:B------:R-:W-:Y:S01]  /*1f320*/  PRMT R53, RZ, 0x7610, R53 ;  /* 0x00007610ff357816 */ /* 0x000fe20000000035 */
[----:B------:R-:W2:Y:S01]  /*1f330*/  @P4 LDG.E.U16 R50, desc[UR16][R26.64] ;  /* 0x000000101a324981 */ /* 0x000ea2000c1e1500 */
[----:B------:R-:W-:-:S03]  /*1f340*/  PRMT R5, RZ, 0x7610, R5 ;  /* 0x00007610ff057816 */ /* 0x000fc60000000005 */
[----:B---3--:R-:W3:Y:S04]  /*1f350*/  @P2 LDG.E.U16 R51, desc[UR16][R12.64] ;  /* 0x000000100c332981 */ /* 0x008ee8000c1e1500 */
[----:B------:R-:W3:Y:S04]  /*1f360*/  @P3 LDG.E.U16 R5, desc[UR16][R14.64] ;  /* 0x000000100e053981 */ /* 0x000ee8000c1e1500 */
[----:B------:R-:W3:Y:S04]  /*1f370*/  @P2 LDG.E.U16 R52, desc[UR16][R10.64] ;  /* 0x000000100a342981 */ /* 0x000ee8000c1e1500 */
[----:B------:R-:W3:Y:S01]  /*1f380*/  @P2 LDG.E.U16 R53, desc[UR16][R8.64] ;  /* 0x0000001008352981 */ /* 0x000ee2000c1e1500 */
[----:B------:R-:W-:-:S02]  /*1f390*/  PRMT R22, RZ, 0x7610, R22 ;  /* 0x00007610ff167816 */ /* 0x000fc40000000016 */
[----:B------:R-:W-:Y:S01]  /*1f3a0*/  PRMT R54, RZ, 0x7610, R54 ;  /* 0x00007610ff367816 */ /* 0x000fe20000000036 */
[----:B------:R-:W-:Y:S04]  /*1f3b0*/  STL [R1+0xb70], R76 ;  /* 0x000b704c01007387 */ /* 0x000fe80000100800 */
[----:B------:R-:W3:Y:S04]  /*1f3c0*/  LDL.LU.64 R28, [R1+0x1128] ;  /* 0x00112800011c7983 */ /* 0x000ee80000300a00 */
[----:B------:R-:W-:Y:S04]  /*1f3d0*/  STL [R1+0x1004], R47 ;  /* 0x0010042f01007387 */ /* 0x000fe80000100800 */
[----:B------:R-:W3:Y:S04]  /*1f3e0*/  @P3 LDG.E.U16 R22, desc[UR16][R24.64] ;  /* 0x0000001018163981 */ /* 0x000ee8000c1e1500 */
[----:B------:R-:W3:Y:S04]  /*1f3f0*/  LDL.LU.64 R32, [R1+0x1120] ;  /* 0x0011200001207983 */ /* 0x000ee80000300a00 */
[----:B------:R-:W-:Y:S04]  /*1f400*/  STL [R1+0x1008], R48 ;  /* 0x0010083001007387 */ /* 0x000fe80000100800 */
[----:B------:R-:W3:Y:S04]  /*1f410*/  LDL.LU.64 R30, [R1+0x1118] ;  /* 0x00111800011e7983 */ /* 0x000ee80000300a00 */
[----:B------:R-:W3:Y:S01]  /*1f420*/  @P2 LDG.E.U16 R54, desc[UR16][R6.64] ;  /* 0x0000001006362981 */ /* 0x000ee2000c1e1500 */
[----:B0-----:R-:W-:-:S02]  /*1f430*/  PRMT R17, RZ, 0x7610, R17 ;  /* 0x00007610ff117816 */ /* 0x001fc40000000011 */
[----:B------:R-:W-:-:S04]  /*1f440*/  PRMT R16, RZ, 0x7610, R16 ;  /* 0x00007610ff107816 */ /* 0x000fc80000000010 */
[----:B------:R-:W3:Y:S04]  /*1f450*/  @P3 LDG.E.U16 R17, desc[UR16][R20.64] ;  /* 0x0000001014113981 */ /* 0x000ee8000c1e1500 */
[----:B------:R-:W3:Y:S04]  /*1f460*/  @P3 LDG.E.U16 R16, desc[UR16][R18.64] ;  /* 0x0000001012103981 */ /* 0x000ee8000c1e1500 */
[----:B----4-:R-:W-:Y:S04]  /*1f470*/  STL [R1+0x100c], R49 ;  /* 0x00100c3101007387 */ /* 0x010fe80000100800 */
[----:B--2---:R-:W-:Y:S04]  /*1f480*/  STL [R1+0x1010], R50 ;  /* 0x0010103201007387 */ /* 0x004fe80000100800 */
[----:B------:R-:W-:Y:S04]  /*1f490*/  STL [R1+0xb5c], R36 ;  /* 0x000b5c2401007387 */ /* 0x000fe80000100800 */
[----:B------:R-:W-:Y:S04]  /*1f4a0*/  STL [R1+0xb58], R35 ;  /* 0x000b582301007387 */ /* 0x000fe80000100800 */
[----:B------:R0:W-:Y:S01]  /*1f4b0*/  STL [R1+0xb54], R34 ;  /* 0x000b542201007387 */ /* 0x0001e20000100800 */
[----:B------:R-:W-:-:S03]  /*1f4c0*/  ISETP.GT.AND P5, PT, R4, 0x36, PT ;  /* 0x000000360400780c */ /* 0x000fc60003fa4270 */
[----:B------:R-:W-:Y:S04]  /*1f4d0*/  STL [R1+0xb50], R23 ;  /* 0x000b501701007387 */ /* 0x000fe80000100800 */
[----:B---3--:R-:W-:Y:S04]  /*1f4e0*/  STL [R1+0x1014], R51 ;  /* 0x0010143301007387 */ /* 0x008fe80000100800 */
[----:B------:R1:W-:Y:S04]  /*1f4f0*/  STL [R1+0x1018], R52 ;  /* 0x0010183401007387 */ /* 0x0003e80000100800 */
[----:B------:R2:W-:Y:S04]  /*1f500*/  STL [R1+0x101c], R53 ;  /* 0x00101c3501007387 */ /* 0x0005e80000100800 */
[----:B0-----:R-:W3:Y:S04]  /*1f510*/  LDL.LU R34, [R1+0xe74] ;  /* 0x000e740001227983 */ /* 0x001ee80000300800 */
[----:B------:R0:W-:Y:S01]  /*1f520*/  STL [R1+0xb30], R5 ;  /* 0x000b300501007387 */ /* 0x0001e20000100800 */
[----:B-1----:R-:W-:-:S02]  /*1f530*/  PRMT R52, RZ, 0x7610, R52 ;  /* 0x00007610ff347816 */ /* 0x002fc40000000034 */
[----:B--2---:R-:W-:Y:S02]  /*1f540*/  PRMT R53, RZ, 0x7610, R53 ;  /* 0x00007610ff357816 */ /* 0x004fe40000000035 */
[----:B------:R-:W-:Y:S02]  /*1f550*/  PRMT R51, RZ, 0x7610, R51 ;  /* 0x00007610ff337816 */ /* 0x000fe40000000033 */
[----:B------:R-:W2:Y:S04]  /*1f560*/  @P5 LDG.E.U16 R52, desc[UR16][R32.64] ;  /* 0x0000001020345981 */ /* 0x000ea8000c1e1500 */
[----:B0-----:R-:W4:Y:S04]  /*1f570*/  LDL.LU R5, [R1+0xea4] ;  /* 0x000ea40001057983 */ /* 0x001f280000300800 */
[----:B------:R-:W2:Y:S04]  /*1f580*/  LDL.LU R7, [R1+0xe78] ;  /* 0x000e780001077983 */ /* 0x000ea80000300800 */
        /* <DEDUP_REMOVED lines=8> */
[----:B------:R0:W-:Y:S04]  /*1f610*/  STL [R1+0xb3c], R22 ;  /* 0x000b3c1601007387 */ /* 0x0001e80000100800 */
[----:B------:R-:W2:Y:S04]  /*1f620*/  @P5 LDG.E.U16 R53, desc[UR16][R28.64] ;  /* 0x000000101c355981 */ /* 0x000ea8000c1e1500 */
[----:B------:R-:W3:Y:S04]  /*1f630*/  @P5 LDG.E.U16 R51, desc[UR16][R30.64] ;  /* 0x000000101e335981 */ /* 0x000ee8000c1e1500 */
[----:B0-----:R-:W3:Y:S04]  /*1f640*/  LDL.LU R22, [R1+0xeb8] ;  /* 0x000eb80001167983 */ /* 0x001ee80000300800 */
[----:B------:R-:W3:Y:S04]  /*1f650*/  LDL.LU R25, [R1+0xe8c] ;  /* 0x000e8c0001197983 */ /* 0x000ee80000300800 */
[----:B------:R-:W3:Y:S04]  /*1f660*/  LDL.LU R24, [R1+0xebc] ;  /* 0x000ebc0001187983 */ /* 0x000ee80000300800 */
[----:B------:R-:W-:Y:S04]  /*1f670*/  STL [R1+0x1020], R54 ;  /* 0x0010203601007387 */ /* 0x000fe80000100800 */
[----:B------:R0:W-:Y:S04]  /*1f680*/  STL [R1+0xb38], R17 ;  /* 0x000b381101007387 */ /* 0x0001e80000100800 */
[----:B------:R1:W-:Y:S04]  /*1f690*/  STL [R1+0xb34], R16 ;  /* 0x000b341001007387 */ /* 0x0003e80000100800 */
[----:B------:R-:W4:Y:S04]  /*1f6a0*/  LDL.LU.64 R28, [R1+0x1110] ;  /* 0x00111000011c7983 */ /* 0x000f280000300a00 */
[----:B------:R-:W4:Y:S04]  /*1f6b0*/  LDL.LU R27, [R1+0xe90] ;  /* 0x000e9000011b7983 */ /* 0x000f280000300800 */
[----:B------:R-:W4:Y:S04]  /*1f6c0*/  LDL.LU R26, [R1+0xec0] ;  /* 0x000ec000011a7983 */ /* 0x000f280000300800 */
[----:B------:R-:W4:Y:S04]  /*1f6d0*/  LDL.LU R13, [R1+0xe94] ;  /* 0x000e9400010d7983 */ /* 0x000f280000300800 */
[----:B------:R-:W4:Y:S04]  /*1f6e0*/  LDL.LU R12, [R1+0xec4] ;  /* 0x000ec400010c7983 */ /* 0x000f280000300800 */
[----:B------:R-:W4:Y:S04]  /*1f6f0*/  LDL.LU R15, [R1+0xe98] ;  /* 0x000e9800010f7983 */ /* 0x000f280000300800 */
[----:B------:R-:W4:Y:S04]  /*1f700*/  LDL.LU R14, [R1+0xec8] ;  /* 0x000ec800010e7983 */ /* 0x000f280000300800 */
[----:B0-----:R-:W4:Y:S01]  /*1f710*/  LDL.LU R17, [R1+0xe9c] ;  /* 0x000e9c0001117983 */ /* 0x001f220000300800 */
[----:B------:R-:W0:Y:S03]  /*1f720*/  S2R R79, SR_TID.X ;  /* 0x00000000004f7919 */ /* 0x000e260000002100 */
[----:B-1----:R-:W4:Y:S04]  /*1f730*/  LDL.LU R16, [R1+0xecc] ;  /* 0x000ecc0001107983 */ /* 0x002f280000300800 */
[----:B------:R-:W4:Y:S04]  /*1f740*/  LDL.LU R19, [R1+0xea0] ;  /* 0x000ea00001137983 */ /* 0x000f280000300800 */
[----:B------:R-:W4:Y:S01]  /*1f750*/  LDL.LU R18, [R1+0xed0] ;  /* 0x000ed00001127983 */ /* 0x000f220000300800 */
[----:B------:R-:W-:-:S02]  /*1f760*/  PRMT R50, RZ, 0x7610, R50 ;  /* 0x00007610ff327816 */ /* 0x000fc40000000032 */
[----:B0-----:R-:W-:Y:S01]  /*1f770*/  LOP3.LUT R35, R79, 0x3f, RZ, 0xc0, !PT ;  /* 0x0000003f4f237812 */ /* 0x001fe200078ec0ff */
[----:B--2---:R-:W-:Y:S04]  /*1f780*/  STL [R1+0x1024], R53 ;  /* 0x0010243501007387 */ /* 0x004fe80000100800 */
[----:B------:R-:W-:Y:S04]  /*1f790*/  STL [R1+0x1030], R52 ;  /* 0x0010303401007387 */ /* 0x000fe80000100800 */
[----:B------:R-:W-:Y:S04]  /*1f7a0*/  STL [R1+0x102c], R32 ;  /* 0x00102c2001007387 */ /* 0x000fe80000100800 */
[----:B------:R-:W-:Y:S04]  /*1f7b0*/  STL [R1+0x1028], R33 ;  /* 0x0010282101007387 */ /* 0x000fe80000100800 */
[----:B---3--:R-:W-:Y:S04]  /*1f7c0*/  STL [R1+0x103c], R51 ;  /* 0x00103c3301007387 */ /* 0x008fe80000100800 */
[----:B------:R-:W-:Y:S04]  /*1f7d0*/  STL [R1+0x1038], R30 ;  /* 0x0010381e01007387 */ /* 0x000fe80000100800 */
[----:B------:R-:W-:Y:S01]  /*1f7e0*/  STL [R1+0x1034], R31 ;  /* 0x0010341f01007387 */ /* 0x000fe20000100800 */
[----:B------:R-:W-:-:S02]  /*1f7f0*/  ISETP.GT.AND P4, PT, R4, 0x37, PT ;  /* 0x000000370400780c */ /* 0x000fc40003f84270 */
[C---:B------:R-:W-:Y:S02]  /*1f800*/  ISETP.GT.AND P3, PT, R4.reuse, 0x3e, PT ;  /* 0x0000003e0400780c */ /* 0x040fe40003f64270 */
[----:B------:R-:W-:Y:S01]  /*1f810*/  ISETP.GT.AND P2, PT, R4, 0x3f, PT ;  /* 0x0000003f0400780c */ /* 0x000fe20003f44270 */
[----:B----4-:R-:W-:Y:S04]  /*1f820*/  STL [R1+0x1044], R28 ;  /* 0x0010441c01007387 */ /* 0x010fe80000100800 */
[----:B------:R0:W-:Y:S04]  /*1f830*/  STL [R1+0x1040], R29 ;  /* 0x0010401d01007387 */ /* 0x0001e80000100800 */
[----:B------:R1:W2:Y:S04]  /*1f840*/  @P5 LDG.E.U16 R50, desc[UR16][R28.64] ;  /* 0x000000101c325981 */ /* 0x0002a8000c1e1500 */
[----:B------:R-:W3:Y:S04]  /*1f850*/  LDL.LU R37, [R1+0x9c0] ;  /* 0x0009c00001257983 */ /* 0x000ee80000300800 */
        /* <DEDUP_REMOVED lines=10> */
[----:B------:R-:W4:Y:S04]  /*1f900*/  LDL.LU R39, [R1+0x8d8] ;  /* 0x0008d80001277983 */ /* 0x000f280000300800 */
[----:B------:R-:W4:Y:S04]  /*1f910*/  LDL.LU R38, [R1+0x884] ;  /* 0x0008840001267983 */ /* 0x000f280000300800 */
[----:B------:R-:W4:Y:S04]  /*1f920*/  LDL.LU R41, [R1+0x880] ;  /* 0x0008800001297983 */ /* 0x000f280000300800 */
[----:B------:R-:W4:Y:S04]  /*1f930*/  LDL.LU R79, [R1+0x87c] ;  /* 0x00087c00014f7983 */ /* 0x000f280000300800 */
[----:B------:R-:W4:Y:S01]  /*1f940*/  LDL.LU R77, [R1+0x878] ;  /* 0x00087800014d7983 */ /* 0x000f220000300800 */
[----:B------:R-:W-:-:S03]  /*1f950*/  ISETP.GE.AND P5, PT, R35, R4, PT ;  /* 0x000000042300720c */ /* 0x000fc60003fa6270 */
[----:B------:R-:W4:Y:S01]  /*1f960*/  LDL.LU R54, [R1+0x824] ;  /* 0x0008240001367983 */ /* 0x000f220000300800 */
[----:B------:R-:W-:-:S03]  /*1f970*/  IMAD.MOV.U32 R4, RZ, RZ, R5 ;  /* 0x000000ffff047224 */ /* 0x000fc600078e0005 */
[----:B------:R-:W4:Y:S01]  /*1f980*/  LDL.LU R47, [R1+0x820] ;  /* 0x00082000012f7983 */ /* 0x000f220000300800 */
[----:B------:R-:W-:-:S03]  /*1f990*/  IMAD.MOV.U32 R5, RZ, RZ, R34 ;  /* 0x000000ffff057224 */ /* 0x000fc600078e0022 */
[----:B------:R-:W4:Y:S04]  /*1f9a0*/  LDL.LU R45, [R1+0x81c] ;  /* 0x00081c00012d7983 */ /* 0x000f280000300800 */
[----:B------:R-:W4:Y:S04]  /*1f9b0*/  LDL.LU R44, [R1+0x818] ;  /* 0x00081800012c7983 */ /* 0x000f280000300800 */
[----:B------:R-:W4:Y:S04]  /*1f9c0*/  LDL.LU R43, [R1+0x7c4] ;  /* 0x0007c400012b7983 */ /* 0x000f280000300800 */
[----:B------:R-:W4:Y:S04]  /*1f9d0*/  LDL.LU R35, [R1+0x7c0] ;  /* 0x0007c00001237983 */ /* 0x000f280000300800 */
[----:B------:R-:W4:Y:S04]  /*1f9e0*/  LDL.LU R34, [R1+0x7bc] ;  /* 0x0007bc0001227983 */ /* 0x000f280000300800 */
[----:B------:R-:W4:Y:S01]  /*1f9f0*/  LDL.LU R76, [R1+0x7b8] ;  /* 0x0007b800014c7983 */ /* 0x000f220000300800 */
[----:B------:R-:W-:-:S02]  /*1fa00*/  PRMT R55, RZ, 0x7610, R55 ;  /* 0x00007610ff377816 */ /* 0x000fc40000000037 */
[----:B------:R-:W-:Y:S02]  /*1fa10*/  PRMT R56, RZ, 0x7610, R56 ;  /* 0x00007610ff387816 */ /* 0x000fe40000000038 */
[----:B------:R-:W-:Y:S02]  /*1fa20*/  PRMT R57, RZ, 0x7610, R57 ;  /* 0x00007610ff397816 */ /* 0x000fe40000000039 */
[----:B------:R-:W-:Y:S01]  /*1fa30*/  PRMT R58, RZ, 0x7610, R58 ;  /* 0x00007610ff3a7816 */ /* 0x000fe2000000003a */
[----:B------:R-:W4:Y:S01]  /*1fa40*/  @P4 LDG.E.U16 R55, desc[UR16][R18.64] ;  /* 0x0000001012374981 */ /* 0x000f22000c1e1500 */
[----:B------:R-:W-:Y:S02]  /*1fa50*/  PRMT R62, RZ, 0x7610, R62 ;  /* 0x00007610ff3e7816 */ /* 0x000fe4000000003e */
[----:B------:R-:W-:Y:S01]  /*1fa60*/  PRMT R49, RZ, 0x7610, R49 ;  /* 0x00007610ff317816 */ /* 0x000fe20000000031 */
[----:B------:R-:W4:Y:S01]  /*1fa70*/  @P4 LDG.E.U16 R56, desc[UR16][R16.64] ;  /* 0x0000001010384981 */ /* 0x000f22000c1e1500 */
[----:B------:R-:W-:-:S02]  /*1fa80*/  PRMT R48, RZ, 0x7610, R48 ;  /* 0x00007610ff307816 */ /* 0x000fc40000000030 */
[----:B------:R-:W-:Y:S01]  /*1fa90*/  PRMT R46, RZ, 0x7610, R46 ;  /* 0x00007610ff2e7816 */ /* 0x000fe2000000002e */
[----:B------:R-:W4:Y:S01]  /*1faa0*/  @P4 LDG.E.U16 R57, desc[UR16][R14.64] ;  /* 0x000000100e394981 */ /* 0x000f22000c1e1500 */
[----:B------:R-:W-:Y:S02]  /*1fab0*/  PRMT R59, RZ, 0x7610, R59 ;  /* 0x00007610ff3b7816 */ /* 0x000fe4000000003b */
[----:B------:R-:W-:Y:S01]  /*1fac0*/  PRMT R60, RZ, 0x7610, R60 ;  /* 0x00007610ff3c7816 */ /* 0x000fe2000000003c */
[----:B------:R-:W4:Y:S01]  /*1fad0*/  @P4 LDG.E.U16 R58, desc[UR16][R12.64] ;  /* 0x000000100c3a4981 */ /* 0x000f22000c1e1500 */
[----:B------:R-:W-:Y:S02]  /*1fae0*/  PRMT R61, RZ, 0x7610, R61 ;  /* 0x00007610ff3d7816 */ /* 0x000fe4000000003d */
[----:B------:R-:W-:Y:S01]  /*1faf0*/  PRMT R0, RZ, 0x7610, R0 ;  /* 0x00007610ff007816 */ /* 0x000fe20000000000 */
[----:B------:R-:W4:Y:S04]  /*1fb00*/  @P3 LDG.E.U16 R62, desc[UR16][R26.64] ;  /* 0x000000101a3e3981 */ /* 0x000f28000c1e1500 */
[----:B------:R-:W4:Y:S04]  /*1fb10*/  @P3 LDG.E.U16 R49, desc[UR16][R24.64] ;  /* 0x0000001018313981 */ /* 0x000f28000c1e1500 */
[----:B------:R-:W4:Y:S04]  /*1fb20*/  @P3 LDG.E.U16 R48, desc[UR16][R22.64] ;  /* 0x0000001016303981 */ /* 0x000f28000c1e1500 */
[----:B------:R-:W4:Y:S04]  /*1fb30*/  @P3 LDG.E.U16 R46, desc[UR16][R20.64] ;  /* 0x00000010142e3981 */ /* 0x000f28000c1e1500 */
[----:B------:R-:W4:Y:S04]  /*1fb40*/  @P2 LDG.E.U16 R59, desc[UR16][R10.64] ;  /* 0x000000100a3b2981 */ /* 0x000f28000c1e1500 */
[----:B------:R-:W4:Y:S04]  /*1fb50*/  @P2 LDG.E.U16 R60, desc[UR16][R8.64] ;  /* 0x00000010083c2981 */ /* 0x000f28000c1e1500 */
[----:B------:R-:W4:Y:S04]  /*1fb60*/  @P2 LDG.E.U16 R61, desc[UR16][R6.64] ;  /* 0x00000010063d2981 */ /* 0x000f28000c1e1500 */
[----:B------:R-:W4:Y:S01]  /*1fb70*/  @P2 LDG.E.U16 R0, desc[UR16][R4.64] ;  /* 0x0000001004002981 */ /* 0x000f22000c1e1500 */
[----:B------:R-:W-:Y:S06]  /*1fb80*/  BAR.SYNC.DEFER_BLOCKING 0x0 ;  /* 0x0000000000007b1d */ /* 0x000fec0000010000 */
[----:B---3--:R0:W-:Y:S04]  /*1fb90*/  STS.U16 [R2+UR5+0x10000], R37 ;  /* 0x0100002502007988 */ /* 0x0081e80008000405 */
[----:B0-----:R-:W3:Y:S04]  /*1fba0*/  LDL.LU R37, [R1+0x764] ;  /* 0x0007640001257983 */ /* 0x001ee80000300800 */
[----:B--2---:R0:W-:Y:S04]  /*1fbb0*/  STS.U16 [R2+UR5+0x18800], R36 ;  /* 0x0188002402007988 */ /* 0x0041e80008000405 */
[----:B----4-:R2:W-:Y:S04]  /*1fbc0*/  STS.U16 [R2+UR5+0x1c800], R39 ;  /* 0x01c8002702007988 */ /* 0x0105e80008000405 */
[----:B------:R4:W-:Y:S04]  /*1fbd0*/  STS.U16 [R2+UR5+0x10c00], R38 ;  /* 0x010c002602007988 */ /* 0x0009e80008000405 */
[----:B0-----:R-:W3:Y:S04]  /*1fbe0*/  LDL.LU R36, [R1+0x760] ;  /* 0x0007600001247983 */ /* 0x001ee80000300800 */
[----:B--2---:R-:W2:Y:S04]  /*1fbf0*/  LDL.LU R39, [R1+0x75c] ;  /* 0x00075c0001277983 */ /* 0x004ea80000300800 */
[----:B------:R0:W-:Y:S04]  /*1fc00*/  STS.U16 [R2+UR5+0x14c00], R41 ;  /* 0x014c002902007988 */ /* 0x0001e80008000405 */
[----:B----4-:R-:W4:Y:S04]  /*1fc10*/  LDL.LU R38, [R1+0x758] ;  /* 0x0007580001267983 */ /* 0x010f280000300800 */
[----:B------:R1:W-:Y:S04]  /*1fc20*/  STS.U16 [R2+UR5+0x18c00], R79 ;  /* 0x018c004f02007988 */ /* 0x0003e80008000405 */
[----:B0-----:R-:W4:Y:S04]  /*1fc30*/  LDL.LU R41, [R1+0x704] ;  /* 0x0007040001297983 */ /* 0x001f280000300800 */
[----:B-1----:R-:W4:Y:S04]  /*1fc40*/  LDL.LU R79, [R1+0x700] ;  /* 0x00070000014f7983 */ /* 0x002f280000300800 */
[----:B------:R0:W-:Y:S04]  /*1fc50*/  STS.U16 [R2+UR5+0x1cc00], R77 ;  /* 0x01cc004d02007988 */ /* 0x0001e80008000405 */
[----:B0-----:R-:W4:Y:S04]  /*1fc60*/  LDL.LU R77, [R1+0x6fc] ;  /* 0x0006fc00014d7983 */ /* 0x001f280000300800 */
[----:B------:R0:W-:Y:S04]  /*1fc70*/  STS.U16 [R2+UR5+0x1d400], R76 ;  /* 0x01d4004c02007988 */ /* 0x0001e80008000405 */
[----:B0-----:R-:W4:Y:S04]  /*1fc80*/  LDL.LU R76, [R1+0x6f8] ;  /* 0x0006f800014c7983 */ /* 0x001f280000300800 */
[----:B------:R0:W-:Y:S04]  /*1fc90*/  STS.U16 [R2+UR5+0x14000], R29 ;  /* 0x0140001d02007988 */ /* 0x0001e80008000405 */
[----:B------:R1:W-:Y:S04]  /*1fca0*/  STS.U16 [R2+UR5+0x1c000], R31 ;  /* 0x01c0001f02007988 */ /* 0x0003e80008000405 */
[----:B------:R1:W-:Y:S04]  /*1fcb0*/  STS.U16 [R2+UR5+0x10400], R30 ;  /* 0x0104001e02007988 */ /* 0x0003e80008000405 */
[----:B0-----:R-:W4:Y:S04]  /*1fcc0*/  LDL.LU R29, [R1+0x9b0] ;  /* 0x0009b000011d7983 */ /* 0x001f280000300800 */
[----:B-1----:R-:W4:Y:S04]  /*1fcd0*/  LDL.LU R31, [R1+0x9a8] ;  /* 0x0009a800011f7983 */ /* 0x002f280000300800 */
[----:B------:R0:W-:Y:S04]  /*1fce0*/  STS.U16 [R2+UR5+0x14400], R51 ;  /* 0x0144003302007988 */ /* 0x0001e80008000405 */
[----:B------:R-:W4:Y:S04]  /*1fcf0*/  LDL.LU R30, [R1+0x9a4] ;  /* 0x0009a400011e7983 */ /* 0x000f280000300800 */
[----:B------:R1:W-:Y:S04]  /*1fd00*/  STS.U16 [R2+UR5+0x18400], R33 ;  /* 0x0184002102007988 */ /* 0x0003e80008000405 */
[----:B0-----:R-:W4:Y:S04]  /*1fd10*/  LDL.LU R51, [R1+0x9a0] ;  /* 0x0009a00001337983 */ /* 0x001f280000300800 */
[----:B------:R0:W-:Y:S04]  /*1fd20*/  STS.U16 [R2+UR5+0x1c400], R32 ;  /* 0x01c4002002007988 */ /* 0x0001e80008000405 */
[----:B-1----:R-:W4:Y:S04]  /*1fd30*/  LDL.LU R33, [R1+0x93c] ;  /* 0x00093c0001217983 */ /* 0x002f280000300800 */
        /* <DEDUP_REMOVED lines=14> */
[----:B------:R-:W-:Y:S04]  /*1fe20*/  STS.U16 [R2+UR5+0x14800], R53 ;  /* 0x0148003502007988 */ /* 0x000fe80008000405 */
[----:B-1----:R-:W4:Y:S04]  /*1fe30*/  LDL.LU R35, [R1+0x874] ;  /* 0x0008740001237983 */ /* 0x002f280000300800 */
[----:B------:R-:W-:Y:S04]  /*1fe40*/  STS.U16 [R2+UR5+0x19400], R34 ;  /* 0x0194002202007988 */ /* 0x000fe80008000405 */
[----:B---3--:R-:W-:Y:S04]  /*1fe50*/  STS.U16 [R2+UR5+0x11800], R37 ;  /* 0x0118002502007988 */ /* 0x008fe80008000405 */
[----:B------:R-:W-:Y:S04]  /*1fe60*/  STS.U16 [R2+UR5+0x15800], R36 ;  /* 0x0158002402007988 */ /* 0x000fe80008000405 */
[----:B--2---:R-:W-:Y:S04]  /*1fe70*/  STS.U16 [R2+UR5+0x19800], R39 ;  /* 0x0198002702007988 */ /* 0x004fe80008000405 */
[----:B----4-:R-:W-:Y:S04]  /*1fe80*/  STS.U16 [R2+UR5+0x1d800], R38 ;  /* 0x01d8002602007988 */ /* 0x010fe80008000405 */
[----:B------:R0:W-:Y:S04]  /*1fe90*/  STS.U16 [R2+UR5+0x15c00], R79 ;  /* 0x015c004f02007988 */ /* 0x0001e80008000405 */
[----:B------:R1:W-:Y:S04]  /*1fea0*/  STS.U16 [R2+UR5+0x11c00], R41 ;  /* 0x011c002902007988 */ /* 0x0003e80008000405 */
[----:B0-----:R-:W2:Y:S04]  /*1feb0*/  LDL.LU R79, [R1+0x870] ;  /* 0x00087000014f7983 */ /* 0x001ea80000300800 */
[----:B------:R-:W3:Y:S04]  /*1fec0*/  LDL.LU R53, [R1+0x86c] ;  /* 0x00086c0001357983 */ /* 0x000ee80000300800 */
[----:B------:R-:W4:Y:S04]  /*1fed0*/  LDL.LU R34, [R1+0x868] ;  /* 0x0008680001227983 */ /* 0x000f280000300800 */
[----:B------:R-:W4:Y:S04]  /*1fee0*/  LDL.LU R37, [R1+0x814] ;  /* 0x0008140001257983 */ /* 0x000f280000300800 */
[----:B------:R-:W4:Y:S04]  /*1fef0*/  LDL.LU R36, [R1+0x810] ;  /* 0x0008100001247983 */ /* 0x000f280000300800 */
[----:B------:R-:W4:Y:S04]  /*1ff00*/  LDL.LU R39, [R1+0x80c] ;  /* 0x00080c0001277983 */ /* 0x000f280000300800 */
[----:B------:R-:W4:Y:S04]  /*1ff10*/  LDL.LU R38, [R1+0x808] ;  /* 0x0008080001267983 */ /* 0x000f280000300800 */
[----:B------:R0:W-:Y:S04]  /*1ff20*/  STS.U16 [R2+UR5+0x19c00], R77 ;  /* 0x019c004d02007988 */ /* 0x0001e80008000405 */
[----:B-1----:R-:W4:Y:S04]  /*1ff30*/  LDL.LU R41, [R1+0x7b4] ;  /* 0x0007b40001297983 */ /* 0x002f280000300800 */
[----:B0-----:R-:W4:Y:S04]  /*1ff40*/  LDL.LU R77, [R1+0x7b0] ;  /* 0x0007b000014d7983 */ /* 0x001f280000300800 */
[----:B------:R0:W-:Y:S04]  /*1ff50*/  STS.U16 [R2+UR5+0x1dc00], R76 ;  /* 0x01dc004c02007988 */ /* 0x0001e80008000405 */
[----:B0-----:R-:W4:Y:S04]  /*1ff60*/  LDL.LU R76, [R1+0x7ac] ;  /* 0x0007ac00014c7983 */ /* 0x001f280000300800 */
[----:B------:R0:W-:Y:S02]  /*1ff70*/  STS.U16 [R2+UR5+0x18000], R28 ;  /* 0x0180001c02007988 */ /* 0x0001e40008000405 */
[----:B0-----:R-:W-:-:S05]  /*1ff80*/  LOP3.LUT R28, R2, 0x10, RZ, 0x3c, !PT ;  /* 0x00000010021c7812 */ /* 0x001fca00078e3cff */
        /* <DEDUP_REMOVED lines=18> */
[----:B0-----:R-:W4:Y:S04]  /*200b0*/  LDL.LU R35, [R1+0x6f4] ;  /* 0x0006f40001237983 */ /* 0x001f280000300800 */
[----:B--2---:R0:W-:Y:S04]  /*200c0*/  STS.U16 [R28+UR5+0x14c80], R79 ;  /* 0x014c804f1c007988 */ /* 0x0041e80008000405 */
[----:B---3--:R-:W-:Y:S04]  /*200d0*/  STS.U16 [R28+UR5+0x18c80], R53 ;  /* 0x018c80351c007988 */ /* 0x008fe80008000405 */
[----:B----4-:R-:W-:Y:S04]  /*200e0*/  STS.U16 [R28+UR5+0x1cc80], R34 ;  /* 0x01cc80221c007988 */ /* 0x010fe80008000405 */
[----:B0-----:R-:W2:Y:S04]  /*200f0*/  LDL.LU R79, [R1+0x6f0] ;  /* 0x0006f000014f7983 */ /* 0x001ea80000300800 */
[----:B------:R-:W-:Y:S04]  /*20100*/  STS.U16 [R28+UR5+0x11080], R37 ;  /* 0x011080251c007988 */ /* 0x000fe80008000405 */
[----:B------:R-:W-:Y:S04]  /*20110*/  STS.U16 [R28+UR5+0x15080], R36 ;  /* 0x015080241c007988 */ /* 0x000fe80008000405 */
[----:B------:R-:W-:Y:S04]  /*20120*/  STS.U16 [R28+UR5+0x19080], R39 ;  /* 0x019080271c007988 */ /* 0x000fe80008000405 */
[----:B------:R-:W-:Y:S04]  /*20130*/  STS.U16 [R28+UR5+0x1d080], R38 ;  /* 0x01d080261c007988 */ /* 0x000fe80008000405 */
[----:B------:R-:W-:Y:S04]  /*20140*/  STS.U16 [R28+UR5+0x11480], R41 ;  /* 0x011480291c007988 */ /* 0x000fe80008000405 */
[----:B------:R0:W-:Y:S04]  /*20150*/  STS.U16 [R28+UR5+0x15480], R77 ;  /* 0x0154804d1c007988 */ /* 0x0001e80008000405 */
[----:B0-----:R-:W3:Y:S04]  /*20160*/  LDL.LU R77, [R1+0x6ec] ;  /* 0x0006ec00014d7983 */ /* 0x001ee80000300800 */
        /* <DEDUP_REMOVED lines=13> */
[----:B0-----:R-:W4:Y:S04]  /*20240*/  LDL.LU R76, [R1+0x8b8] ;  /* 0x0008b800014c7983 */ /* 0x001f280000300800 */
[----:B------:R-:W4:Y:S04]  /*20250*/  LDL.LU R53, [R1+0x864] ;  /* 0x0008640001357983 */ /* 0x000f280000300800 */
        /* <DEDUP_REMOVED lines=10> */
[----:B-1----:R-:W4:Y:S01]  /*20300*/  LDL.LU R43, [R1+0x800] ;  /* 0x00080000012b7983 */ /* 0x002f220000300800 */
[----:B------:R-:W-:-:S03]  /*20310*/  LOP3.LUT R29, R2, 0x20, RZ, 0x3c, !PT ;  /* 0x00000020021d7812 */ /* 0x000fc600078e3cff */
[----:B0-----:R-:W4:Y:S04]  /*20320*/  LDL.LU R35, [R1+0x7fc] ;  /* 0x0007fc0001237983 */ /* 0x001f280000300800 */
[----:B--2---:R0:W-:Y:S04]  /*20330*/  STS.U16 [R28+UR5+0x15c80], R79 ;  /* 0x015c804f1c007988 */ /* 0x0041e80008000405 */
[----:B0-----:R-:W2:Y:S04]  /*20340*/  LDL.LU R79, [R1+0x7f8] ;  /* 0x0007f800014f7983 */ /* 0x001ea80000300800 */
[----:B---3--:R0:W-:Y:S04]  /*20350*/  STS.U16 [R28+UR5+0x19c80], R77 ;  /* 0x019c804d1c007988 */ /* 0x0081e80008000405 */
[----:B----4-:R1:W-:Y:S04]  /*20360*/  STS.U16 [R28+UR5+0x1dc80], R31 ;  /* 0x01dc801f1c007988 */ /* 0x0103e80008000405 */
[----:B------:R-:W-:Y:S04]  /*20370*/  STS.U16 [R29+UR5+0x10100], R30 ;  /* 0x0101001e1d007988 */ /* 0x000fe80008000405 */
[----:B------:R-:W-:Y:S04]  /*20380*/  STS.U16 [R29+UR5+0x14100], R51 ;  /* 0x014100331d007988 */ /* 0x000fe80008000405 */
[----:B------:R-:W-:Y:S04]  /*20390*/  STS.U16 [R29+UR5+0x18100], R33 ;  /* 0x018100211d007988 */ /* 0x000fe80008000405 */
[----:B------:R-:W-:Y:S04]  /*203a0*/  STS.U16 [R29+UR5+0x1c100], R32 ;  /* 0x01c100201d007988 */ /* 0x000fe80008000405 */
[----:B0-----:R-:W3:Y:S04]  /*203b0*/  LDL.LU R77, [R1+0x7a4] ;  /* 0x0007a400014d7983 */ /* 0x001ee80000300800 */
[----:B------:R-:W-:Y:S04]  /*203c0*/  STS.U16 [R29+UR5+0x10500], R52 ;  /* 0x010500341d007988 */ /* 0x000fe80008000405 */
        /* <DEDUP_REMOVED lines=14> */
[----:B0-----:R-:W4:Y:S04]  /*204b0*/  LDL.LU R76, [R1+0x6e4] ;  /* 0x0006e400014c7983 */ /* 0x001f280000300800 */
[----:B------:R-:W-:Y:S04]  /*204c0*/  STS.U16 [R29+UR5+0x10d00], R53 ;  /* 0x010d00351d007988 */ /* 0x000fe80008000405 */
[----:B------:R-:W-:Y:S04]  /*204d0*/  STS.U16 [R29+UR5+0x14d00], R54 ;  /* 0x014d00361d007988 */ /* 0x000fe80008000405 */
[----:B------:R-:W-:Y:S04]  /*204e0*/  STS.U16 [R29+UR5+0x18d00], R47 ;  /* 0x018d002f1d007988 */ /* 0x000fe80008000405 */
[----:B------:R-:W-:Y:S04]  /*204f0*/  STS.U16 [R29+UR5+0x1cd00], R45 ;  /* 0x01cd002d1d007988 */ /* 0x000fe80008000405 */
[----:B------:R-:W-:Y:S04]  /*20500*/  STS.U16 [R29+UR5+0x11100], R44 ;  /* 0x0111002c1d007988 */ /* 0x000fe80008000405 */
[----:B------:R-:W-:Y:S04]  /*20510*/  STS.U16 [R29+UR5+0x15100], R43 ;  /* 0x0151002b1d007988 */ /* 0x000fe80008000405 */
[----:B------:R-:W-:Y:S04]  /*20520*/  STS.U16 [R29+UR5+0x19100], R35 ;  /* 0x019100231d007988 */ /* 0x000fe80008000405 */
[----:B--2---:R0:W-:Y:S04]  /*20530*/  STS.U16 [R29+UR5+0x1d100], R79 ;  /* 0x01d1004f1d007988 */ /* 0x0041e80008000405 */
[----:B0-----:R-:W2:Y:S04]  /*20540*/  LDL.LU R79, [R1+0x6e0] ;  /* 0x0006e000014f7983 */ /* 0x001ea80000300800 */
        /* <DEDUP_REMOVED lines=11> */
[----:B---3--:R0:W-:Y:S04]  /*20600*/  STS.U16 [R29+UR5+0x11500], R77 ;  /* 0x0115004d1d007988 */ /* 0x0081e80008000405 */
[----:B------:R-:W3:Y:S04]  /*20610*/  LDL.LU R35, [R1+0x8b0] ;  /* 0x0008b00001237983 */ /* 0x000ee80000300800 */
[----:B----4-:R-:W-:Y:S04]  /*20620*/  STS.U16 [R29+UR5+0x15500], R31 ;  /* 0x0155001f1d007988 */ /* 0x010fe80008000405 */
[----:B0-----:R-:W4:Y:S04]  /*20630*/  LDL.LU R77, [R1+0x8ac] ;  /* 0x0008ac00014d7983 */ /* 0x001f280000300800 */
[----:B------:R0:W-:Y:S04]  /*20640*/  STS.U16 [R29+UR5+0x19500], R34 ;  /* 0x019500221d007988 */ /* 0x0001e80008000405 */
        /* <DEDUP_REMOVED lines=12> */
[----:B0-----:R-:W4:Y:S01]  /*20710*/  LDL.LU R76, [R1+0x7f0] ;  /* 0x0007f000014c7983 */ /* 0x001f220000300800 */
[----:B------:R-:W-:-:S03]  /*20720*/  LOP3.LUT R28, R2, 0x30, RZ, 0x3c, !PT ;  /* 0x00000030021c7812 */ /* 0x000fc600078e3cff */
[----:B--2---:R0:W-:Y:S04]  /*20730*/  STS.U16 [R29+UR5+0x15d00], R79 ;  /* 0x015d004f1d007988 */ /* 0x0041e80008000405 */
[----:B------:R-:W-:Y:S04]  /*20740*/  STS.U16 [R29+UR5+0x19d00], R30 ;  /* 0x019d001e1d007988 */ /* 0x000fe80008000405 */
[----:B------:R-:W-:Y:S04]  /*20750*/  STS.U16 [R29+UR5+0x1dd00], R51 ;  /* 0x01dd00331d007988 */ /* 0x000fe80008000405 */
[----:B0-----:R-:W2:Y:S04]  /*20760*/  LDL.LU R79, [R1+0x7ec] ;  /* 0x0007ec00014f7983 */ /* 0x001ea80000300800 */
        /* <DEDUP_REMOVED lines=9> */
[----:B---3--:R-:W-:Y:S04]  /*20800*/  STS.U16 [R28+UR5+0x14980], R35 ;  /* 0x014980231c007988 */ /* 0x008fe80008000405 */
[----:B----4-:R0:W-:Y:S04]  /*20810*/  STS.U16 [R28+UR5+0x18980], R77 ;  /* 0x0189804d1c007988 */ /* 0x0101e80008000405 */
[----:B0-----:R-:W3:Y:S04]  /*20820*/  LDL.LU R77, [R1+0x7e8] ;  /* 0x0007e800014d7983 */ /* 0x001ee80000300800 */
[----:B------:R-:W4:Y:S04]  /*20830*/  LDL.LU R32, [R1+0x794] ;  /* 0x0007940001207983 */ /* 0x000f280000300800 */
[----:B------:R-:W-:Y:S04]  /*20840*/  STS.U16 [R28+UR5+0x1c980], R34 ;  /* 0x01c980221c007988 */ /* 0x000fe80008000405 */
        /* <DEDUP_REMOVED lines=11> */
[----:B------:R0:W-:Y:S04]  /*20900*/  STS.U16 [R28+UR5+0x15180], R76 ;  /* 0x0151804c1c007988 */ /* 0x0001e80008000405 */
[----:B0-----:R-:W4:Y:S04]  /*20910*/  LDL.LU R76, [R1+0x728] ;  /* 0x00072800014c7983 */ /* 0x001f280000300800 */
[----:B------:R-:W4:Y:S04]  /*20920*/  LDL.LU R29, [R1+0x6d4] ;  /* 0x0006d400011d7983 */ /* 0x000f280000300800 */
        /* <DEDUP_REMOVED lines=15> */
[----:B----4-:R1:W-:Y:S04]  /*20a20*/  STS.U16 [R28+UR5+0x11580], R32 ;  /* 0x011580201c007988 */ /* 0x0103e80008000405 */
[----:B------:R3:W-:Y:S04]  /*20a30*/  STS.U16 [R28+UR5+0x15580], R52 ;  /* 0x015580341c007988 */ /* 0x0007e80008000405 */
[----:B0-----:R-:W4:Y:S04]  /*20a40*/  LDL.LU R77, [R1+0x110c] ;  /* 0x00110c00014d7983 */ /* 0x001f280000300800 */
[----:B-1----:R-:W4:Y:S04]  /*20a50*/  LDL.LU R32, [R1+0x89c] ;  /* 0x00089c0001207983 */ /* 0x002f280000300800 */
[----:B------:R0:W-:Y:S04]  /*20a60*/  STS.U16 [R28+UR5+0x19580], R53 ;  /* 0x019580351c007988 */ /* 0x0001e80008000405 */
[----:B---3--:R-:W3:Y:S04]  /*20a70*/  LDL.LU R52, [R1+0x898] ;  /* 0x0008980001347983 */ /* 0x008ee80000300800 */
[----:B------:R1:W-:Y:S04]  /*20a80*/  STS.U16 [R28+UR5+0x1d580], R54 ;  /* 0x01d580361c007988 */ /* 0x0003e80008000405 */
[----:B0-----:R-:W3:Y:S04]  /*20a90*/  LDL.LU R53, [R1+0x844] ;  /* 0x0008440001357983 */ /* 0x001ee80000300800 */
[----:B------:R0:W-:Y:S04]  /*20aa0*/  STS.U16 [R28+UR5+0x11980], R47 ;  /* 0x0119802f1c007988 */ /* 0x0001e80008000405 */
[----:B-1----:R-:W3:Y:S04]  /*20ab0*/  LDL.LU R54, [R1+0x840] ;  /* 0x0008400001367983 */ /* 0x002ee80000300800 */
[----:B------:R1:W-:Y:S04]  /*20ac0*/  STS.U16 [R28+UR5+0x15980], R45 ;  /* 0x0159802d1c007988 */ /* 0x0003e80008000405 */
[----:B0-----:R-:W3:Y:S04]  /*20ad0*/  LDL.LU R47, [R1+0x83c] ;  /* 0x00083c00012f7983 */ /* 0x001ee80000300800 */
[----:B------:R0:W-:Y:S04]  /*20ae0*/  STS.U16 [R28+UR5+0x19980], R44 ;  /* 0x0199802c1c007988 */ /* 0x0001e80008000405 */
[----:B-1----:R-:W3:Y:S04]  /*20af0*/  LDL.LU R45, [R1+0x838] ;  /* 0x00083800012d7983 */ /* 0x002ee80000300800 */
[----:B0-----:R-:W3:Y:S04]  /*20b00*/  LDL.LU R44, [R1+0x7e4] ;  /* 0x0007e400012c7983 */ /* 0x001ee80000300800 */
[----:B------:R0:W-:Y:S04]  /*20b10*/  STS.U16 [R28+UR5+0x1d980], R76 ;  /* 0x01d9804c1c007988 */ /* 0x0001e80008000405 */
[----:B0-----:R-:W3:Y:S04]  /*20b20*/  LDL.LU R76, [R1+0x1108] ;  /* 0x00110800014c7983 */ /* 0x001ee80000300800 */
[----:B------:R0:W-:Y:S02]  /*20b30*/  STS.U16 [R28+UR5+0x11d80], R29 ;  /* 0x011d801d1c007988 */ /* 0x0001e40008000405 */
[----:B0-----:R-:W-:-:S02]  /*20b40*/  LOP3.LUT R29, R2, 0x40, RZ, 0x3c, !PT ;  /* 0x00000040021d7812 */ /* 0x001fc400078e3cff */
[----:B--2---:R0:W-:Y:S04]  /*20b50*/  STS.U16 [R28+UR5+0x15d80], R79 ;  /* 0x015d804f1c007988 */ /* 0x0041e80008000405 */
[----:B------:R-:W-:Y:S04]  /*20b60*/  STS.U16 [R28+UR5+0x19d80], R31 ;  /* 0x019d801f1c007988 */ /* 0x000fe80008000405 */
[----:B------:R-:W-:Y:S04]  /*20b70*/  STS.U16 [R28+UR5+0x1dd80], R30 ;  /* 0x01dd801e1c007988 */ /* 0x000fe80008000405 */
[----:B------:R-:W-:Y:S04]  /*20b80*/  STS.U16 [R29+UR5+0x10200], R51 ;  /* 0x010200331d007988 */ /* 0x000fe80008000405 */
[----:B------:R-:W-:Y:S04]  /*20b90*/  STS.U16 [R29+UR5+0x14200], R33 ;  /* 0x014200211d007988 */ /* 0x000fe80008000405 */
[----:B------:R1:W-:Y:S04]  /*20ba0*/  STS.U16 [R29+UR5+0x18200], R43 ;  /* 0x0182002b1d007988 */ /* 0x0003e80008000405 */
[----:B------:R2:W-:Y:S04]  /*20bb0*/  STS.U16 [R29+UR5+0x1c200], R35 ;  /* 0x01c200231d007988 */ /* 0x0005e80008000405 */
[----:B------:R0:W-:Y:S04]  /*20bc0*/  STS.U16 [R29+UR5+0x10600], R34 ;  /* 0x010600221d007988 */ /* 0x0001e80008000405 */
[----:B------:R0:W-:Y:S04]  /*20bd0*/  STS.U16 [R29+UR5+0x14600], R37 ;  /* 0x014600251d007988 */ /* 0x0001e80008000405 */
[----:B------:R0:W-:Y:S04]  /*20be0*/  STS.U16 [R29+UR5+0x18600], R36 ;  /* 0x018600241d007988 */ /* 0x0001e80008000405 */
[----:B------:R1:W-:Y:S04]  /*20bf0*/  STS.U16 [R29+UR5+0x1c600], R39 ;  /* 0x01c600271d007988 */ /* 0x0003e80008000405 */
[----:B------:R1:W-:Y:S04]  /*20c00*/  STS.U16 [R29+UR5+0x10a00], R38 ;  /* 0x010a00261d007988 */ /* 0x0003e80008000405 */
[----:B0-----:R-:W3:Y:S04]  /*20c10*/  LDL.LU R79, [R1+0x1104] ;  /* 0x00110400014f7983 */ /* 0x001ee80000300800 */
[----:B------:R0:W-:Y:S04]  /*20c20*/  STS.U16 [R29+UR5+0x14a00], R41 ;  /* 0x014a00291d007988 */ /* 0x0001e80008000405 */
[----:B-1----:R-:W3:Y:S04]  /*20c30*/  LDL.LU R43, [R1+0x96c] ;  /* 0x00096c00012b7983 */ /* 0x002ee80000300800 */
[----:B--2---:R-:W2:Y:S04]  /*20c40*/  LDL.LU R35, [R1+0x968] ;  /* 0x0009680001237983 */ /* 0x004ea80000300800 */
[----:B------:R-:W2:Y:S04]  /*20c50*/  LDL.LU R34, [R1+0x964] ;  /* 0x0009640001227983 */ /* 0x000ea80000300800 */
[----:B----4-:R-:W-:Y:S04]  /*20c60*/  STS.U16 [R29+UR5+0x18a00], R32 ;  /* 0x018a00201d007988 */ /* 0x010fe80008000405 */
[----:B------:R-:W4:Y:S04]  /*20c70*/  LDL.LU R37, [R1+0x960] ;  /* 0x0009600001257983 */ /* 0x000f280000300800 */
[----:B---3--:R-:W-:Y:S04]  /*20c80*/  STS.U16 [R29+UR5+0x1ca00], R52 ;  /* 0x01ca00341d007988 */ /* 0x008fe80008000405 */
[----:B------:R-:W3:Y:S04]  /*20c90*/  LDL.LU R36, [R1+0x8fc] ;  /* 0x0008fc0001247983 */ /* 0x000ee80000300800 */
[----:B------:R-:W-:Y:S04]  /*20ca0*/  STS.U16 [R29+UR5+0x10e00], R53 ;  /* 0x010e00351d007988 */ /* 0x000fe80008000405 */
[----:B------:R-:W3:Y:S04]  /*20cb0*/  LDL.LU R39, [R1+0x8f8] ;  /* 0x0008f80001277983 */ /* 0x000ee80000300800 */
[----:B------:R-:W-:Y:S04]  /*20cc0*/  STS.U16 [R29+UR5+0x14e00], R54 ;  /* 0x014e00361d007988 */ /* 0x000fe80008000405 */
[----:B------:R-:W3:Y:S04]  /*20cd0*/  LDL.LU R38, [R1+0x8f4] ;  /* 0x0008f40001267983 */ /* 0x000ee80000300800 */
[----:B------:R-:W-:Y:S04]  /*20ce0*/  STS.U16 [R29+UR5+0x18e00], R47 ;  /* 0x018e002f1d007988 */ /* 0x000fe80008000405 */
[----:B0-----:R-:W3:Y:S04]  /*20cf0*/  LDL.LU R41, [R1+0x8f0] ;  /* 0x0008f00001297983 */ /* 0x001ee80000300800 */
[----:B------:R-:W-:Y:S04]  /*20d00*/  STS.U16 [R29+UR5+0x1ce00], R45 ;  /* 0x01ce002d1d007988 */ /* 0x000fe80008000405 */
[----:B------:R-:W-:Y:S04]  /*20d10*/  STS.U16 [R29+UR5+0x11200], R44 ;  /* 0x0112002c1d007988 */ /* 0x000fe80008000405 */
[----:B------:R0:W-:Y:S04]  /*20d20*/  STS.U16 [R29+UR5+0x15200], R76 ;  /* 0x0152004c1d007988 */ /* 0x0001e80008000405 */
[----:B------:R1:W-:Y:S04]  /*20d30*/  STS.U16 [R29+UR5+0x19200], R77 ;  /* 0x0192004d1d007988 */ /* 0x0003e80008000405 */
[----:B------:R1:W-:Y:S04]  /*20d40*/  STS.U16 [R29+UR5+0x1d200], R74 ;  /* 0x01d2004a1d007988 */ /* 0x0003e80008000405 */
[----:B0-----:R-:W3:Y:S04]  /*20d50*/  LDL.LU R76, [R1+0x1100] ;  /* 0x00110000014c7983 */ /* 0x001ee80000300800 */
[----:B-1----:R-:W3:Y:S04]  /*20d60*/  LDL.LU R77, [R1+0x10fc] ;  /* 0x0010fc00014d7983 */ /* 0x002ee80000300800 */
[----:B------:R-:W3:Y:S04]  /*20d70*/  LDL.LU R74, [R1+0x10f8] ;  /* 0x0010f800014a7983 */ /* 0x000ee80000300800 */
        /* <DEDUP_REMOVED lines=13> */
[----:B0-----:R-:W3:Y:S01]  /*20e50*/  LDL.LU R70, [R1+0x10dc] ;  /* 0x0010dc0001467983 */ /* 0x001ee20000300800 */
[----:B------:R-:W-:-:S03]  /*20e60*/  LOP3.LUT R28, R2, 0x50, RZ, 0x3c, !PT ;  /* 0x00000050021c7812 */ /* 0x000fc600078e3cff */
[----:B------:R0:W-:Y:S04]  /*20e70*/  STS.U16 [R29+UR5+0x1da00], R67 ;  /* 0x01da00431d007988 */ /* 0x0001e80008000405 */
[----:B------:R1:W-:Y:S04]  /*20e80*/  STS.U16 [R29+UR5+0x11e00], R66 ;  /* 0x011e00421d007988 */ /* 0x0003e80008000405 */
[----:B------:R0:W-:Y:S04]  /*20e90*/  STS.U16 [R29+UR5+0x15e00], R69 ;  /* 0x015e00451d007988 */ /* 0x0001e80008000405 */
[----:B------:R1:W-:Y:S04]  /*20ea0*/  STS.U16 [R29+UR5+0x19e00], R68 ;  /* 0x019e00441d007988 */ /* 0x0003e80008000405 */
[----:B------:R1:W-:Y:S04]  /*20eb0*/  STS.U16 [R29+UR5+0x1de00], R71 ;  /* 0x01de00471d007988 */ /* 0x0003e80008000405 */
[----:B0-----:R-:W3:Y:S04]  /*20ec0*/  LDL.LU R67, [R1+0x10d8] ;  /* 0x0010d80001437983 */ /* 0x001ee80000300800 */
[----:B-1----:R-:W3:Y:S04]  /*20ed0*/  LDL.LU R66, [R1+0x10d4] ;  /* 0x0010d40001427983 */ /* 0x002ee80000300800 */
[----:B------:R-:W3:Y:S04]  /*20ee0*/  LDL.LU R69, [R1+0x10d0] ;  /* 0x0010d00001457983 */ /* 0x000ee80000300800 */
[----:B------:R-:W3:Y:S04]  /*20ef0*/  LDL.LU R68, [R1+0x10cc] ;  /* 0x0010cc0001447983 */ /* 0x000ee80000300800 */
[----:B------:R-:W3:Y:S04]  /*20f00*/  LDL.LU R71, [R1+0x10c8] ;  /* 0x0010c80001477983 */ /* 0x000ee80000300800 */
[----:B------:R-:W-:Y:S04]  /*20f10*/  STS.U16 [R28+UR5+0x10280], R43 ;  /* 0x0102802b1c007988 */ /* 0x000fe80008000405 */
[----:B--2---:R-:W-:Y:S04]  /*20f20*/  STS.U16 [R28+UR5+0x14280], R35 ;  /* 0x014280231c007988 */ /* 0x004fe80008000405 */
[----:B------:R-:W-:Y:S04]  /*20f30*/  STS.U16 [R28+UR5+0x18280], R34 ;  /* 0x018280221c007988 */ /* 0x000fe80008000405 */
[----:B----4-:R-:W-:Y:S04]  /*20f40*/  STS.U16 [R28+UR5+0x1c280], R37 ;  /* 0x01c280251c007988 */ /* 0x010fe80008000405 */
[----:B---3--:R-:W-:Y:S04]  /*20f50*/  STS.U16 [R28+UR5+0x10680], R36 ;  /* 0x010680241c007988 */ /* 0x008fe80008000405 */
[----:B------:R-:W-:Y:S04]  /*20f60*/  STS.U16 [R28+UR5+0x14680], R39 ;  /* 0x014680271c007988 */ /* 0x000fe80008000405 */
[----:B------:R-:W-:Y:S04]  /*20f70*/  STS.U16 [R28+UR5+0x18680], R38 ;  /* 0x018680261c007988 */ /* 0x000fe80008000405 */
[----:B------:R-:W-:Y:S04]  /*20f80*/  STS.U16 [R28+UR5+0x1c680], R41 ;  /* 0x01c680291c007988 */ /* 0x000fe80008000405 */
[----:B------:R0:W-:Y:S04]  /*20f90*/  STS.U16 [R28+UR5+0x10a80], R70 ;  /* 0x010a80461c007988 */ /* 0x0001e80008000405 */
[----:B------:R1:W-:Y:S04]  /*20fa0*/  STS.U16 [R28+UR5+0x14a80], R73 ;  /* 0x014a80491c007988 */ /* 0x0003e80008000405 */
[----:B------:R2:W-:Y:S04]  /*20fb0*/  STS.U16 [R28+UR5+0x18a80], R72 ;  /* 0x018a80481c007988 */ /* 0x0005e80008000405 */
[----:B0-----:R-:W3:Y:S04]  /*20fc0*/  LDL.LU R70, [R1+0x10c4] ;  /* 0x0010c40001467983 */ /* 0x001ee80000300800 */
        /* <DEDUP_REMOVED lines=33> */
[----:B0-----:R-:W2:Y:S01]  /*211e0*/  LDL.LU R88, [R1+0x107c] ;  /* 0x00107c0001587983 */ /* 0x001ea20000300800 */
[----:B------:R-:W-:-:S03]  /*211f0*/  LOP3.LUT R47, R2, 0x60, RZ, 0x3c, !PT ;  /* 0x00000060022f7812 */ /* 0x000fc600078e3cff */
        /* <DEDUP_REMOVED lines=8> */
[----:B0-----:R-:W3:Y:S04]  /*21280*/  LDL.LU R84, [R1+0x106c] ;  /* 0x00106c0001547983 */ /* 0x001ee80000300800 */
[----:B-1----:R-:W3:Y:S04]  /*21290*/  LDL.LU R89, [R1+0x1068] ;  /* 0x0010680001597983 */ /* 0x002ee80000300800 */
[----:B------:R-:W3:Y:S04]  /*212a0*/  LDL R37, [R1+0x9d0] ;  /* 0x0009d00001257983 */ /* 0x000ee80000100800 */
[----:B------:R-:W3:Y:S04]  /*212b0*/  LDL R36, [R1+0x9d4] ;  /* 0x0009d40001247983 */ /* 0x000ee80000100800 */
[----:B------:R-:W3:Y:S04]  /*212c0*/  LDL R35, [R1+0x9f0] ;  /* 0x0009f00001237983 */ /* 0x000ee80000100800 */
[----:B------:R-:W3:Y:S04]  /*212d0*/  LDL R34, [R1+0x9f4] ;  /* 0x0009f40001227983 */ /* 0x000ee80000100800 */
[----:B--2---:R0:W-:Y:S04]  /*212e0*/  STS.U16 [R47+UR5+0x10300], R88 ;  /* 0x010300582f007988 */ /* 0x0041e80008000405 */
[----:B------:R1:W-:Y:S04]  /*212f0*/  STS.U16 [R47+UR5+0x14300], R87 ;  /* 0x014300572f007988 */ /* 0x0003e80008000405 */
[----:B0-----:R-:W2:Y:S04]  /*21300*/  LDL.LU R88, [R1+0x1064] ;  /* 0x0010640001587983 */ /* 0x001ea80000300800 */
[----:B------:R-:W2:Y:S04]  /*21310*/  LDL R32, [R1+0xa14] ;  /* 0x000a140001207983 */ /* 0x000ea80000100800 */
[----:B-1----:R-:W4:Y:S04]  /*21320*/  LDL.LU R87, [R1+0x1060] ;  /* 0x0010600001577983 */ /* 0x002f280000300800 */
[----:B------:R-:W4:Y:S04]  /*21330*/  LDL R33, [R1+0xa10] ;  /* 0x000a100001217983 */ /* 0x000f280000100800 */
[----:B------:R0:W-:Y:S04]  /*21340*/  STS.U16 [R47+UR5+0x18300], R86 ;  /* 0x018300562f007988 */ /* 0x0001e80008000405 */
[----:B------:R1:W-:Y:S04]  /*21350*/  STS.U16 [R47+UR5+0x1c300], R93 ;  /* 0x01c3005d2f007988 */ /* 0x0003e80008000405 */
[----:B------:R1:W-:Y:S04]  /*21360*/  STS.U16 [R47+UR5+0x10700], R3 ;  /* 0x010700032f007988 */ /* 0x0003e80008000405 */
[----:B0-----:R-:W4:Y:S04]  /*21370*/  LDL.LU R86, [R1+0x105c] ;  /* 0x00105c0001567983 */ /* 0x001f280000300800 */
[----:B-1----:R-:W4:Y:S04]  /*21380*/  LDL.LU R93, [R1+0x1058] ;  /* 0x00105800015d7983 */ /* 0x002f280000300800 */
[----:B------:R-:W4:Y:S04]  /*21390*/  LDL.LU R3, [R1+0x1054] ;  /* 0x0010540001037983 */ /* 0x000f280000300800 */
[----:B------:R-:W4:Y:S04]  /*213a0*/  LDL R30, [R1+0xa34] ;  /* 0x000a3400011e7983 */ /* 0x000f280000100800 */
[----:B------:R0:W-:Y:S04]  /*213b0*/  STS.U16 [R47+UR5+0x14700], R90 ;  /* 0x0147005a2f007988 */ /* 0x0001e80008000405 */
[----:B------:R1:W-:Y:S04]  /*213c0*/  STS.U16 [R47+UR5+0x18700], R91 ;  /* 0x0187005b2f007988 */ /* 0x0003e80008000405 */
[----:B0-----:R-:W4:Y:S04]  /*213d0*/  LDL.LU R90, [R1+0x1050] ;  /* 0x00105000015a7983 */ /* 0x001f280000300800 */
[----:B------:R-:W4:Y:S04]  /*213e0*/  LDL R31, [R1+0xa30] ;  /* 0x000a3000011f7983 */ /* 0x000f280000100800 */
[----:B-1----:R-:W4:Y:S04]  /*213f0*/  LDL.LU R91, [R1+0x104c] ;  /* 0x00104c00015b7983 */ /* 0x002f280000300800 */
[----:B------:R0:W-:Y:S04]  /*21400*/  STS.U16 [R47+UR5+0x1c700], R92 ;  /* 0x01c7005c2f007988 */ /* 0x0001e80008000405 */
[----:B0-----:R-:W4:Y:S04]  /*21410*/  LDL.LU R92, [R1+0x1048] ;  /* 0x00104800015c7983 */ /* 0x001f280000300800 */
[----:B------:R-:W4:Y:S04]  /*21420*/  LDL R29, [R1+0xa5c] ;  /* 0x000a5c00011d7983 */ /* 0x000f280000100800 */
[----:B------:R-:W4:Y:S01]  /*21430*/  LDL R28, [R1+0xa60] ;  /* 0x000a6000011c7983 */ /* 0x000f220000100800 */
[----:B------:R-:W-:-:S02]  /*21440*/  PRMT R64, RZ, 0x7610, R64 ;  /* 0x00007610ff407816 */ /* 0x000fc40000000040 */
[----:B------:R-:W-:Y:S01]  /*21450*/  PRMT R65, RZ, 0x7610, R65 ;  /* 0x00007610ff417816 */ /* 0x000fe20000000041 */
[----:B------:R-:W4:Y:S04]  /*21460*/  LDL R43, [R1+0xa28] ;  /* 0x000a2800012b7983 */ /* 0x000f280000100800 */
[----:B---3--:R2:W3:Y:S01]  /*21470*/  @!P5 LDG.E.U16 R64, desc[UR16][R34.64] ;  /* 0x000000102240d981 */ /* 0x0084e2000c1e1500 */
[----:B------:R-:W-:Y:S02]  /*21480*/  PRMT R66, RZ, 0x7610, R66 ;  /* 0x00007610ff427816 */ /* 0x000fe40000000042 */
[----:B------:R-:W-:Y:S01]  /*21490*/  PRMT R76, RZ, 0x7610, R76 ;  /* 0x00007610ff4c7816 */ /* 0x000fe2000000004c */
[----:B--2---:R-:W-:Y:S02]  /*214a0*/  @!P5 IMAD.MOV.U32 R34, RZ, RZ, R32 ;  /* 0x000000ffff22d224 */ /* 0x004fe400078e0020 */
[----:B------:R-:W2:Y:S01]  /*214b0*/  LDL R32, [R1+0xa80] ;  /* 0x000a800001207983 */ /* 0x000ea20000100800 */
[----:B----4-:R-:W-:-:S03]  /*214c0*/  @!P5 IMAD.MOV.U32 R35, RZ, RZ, R33 ;  /* 0x000000ffff23d224 */ /* 0x010fc600078e0021 */
[----:B------:R-:W2:Y:S04]  /*214d0*/  LDL R33, [R1+0xa7c] ;  /* 0x000a7c0001217983 */ /* 0x000ea80000100800 */
[----:B------:R0:W4:Y:S02]  /*214e0*/  @!P5 LDG.E.U16 R65, desc[UR16][R34.64] ;  /* 0x000000102241d981 */ /* 0x000124000c1e1500 */
[----:B0-----:R-:W-:Y:S02]  /*214f0*/  @!P5 IMAD.MOV.U32 R34, RZ, RZ, R30 ;  /* 0x000000ffff22d224 */ /* 0x001fe400078e001e */
[----:B------:R-:W3:Y:S01]  /*21500*/  LDL R30, [R1+0xaa0] ;  /* 0x000aa000011e7983 */ /* 0x000ee20000100800 */
[----:B------:R-:W-:-:S03]  /*21510*/  @!P5 IMAD.MOV.U32 R35, RZ, RZ, R31 ;  /* 0x000000ffff23d224 */ /* 0x000fc600078e001f */
[----:B------:R-:W3:Y:S04]  /*21520*/  LDL R31, [R1+0xa9c] ;  /* 0x000a9c00011f7983 */ /* 0x000ee80000100800 */
[----:B------:R-:W4:Y:S04]  /*21530*/  @!P5 LDG.E.U16 R66, desc[UR16][R34.64] ;  /* 0x000000102242d981 */ /* 0x000f28000c1e1500 */
[----:B------:R-:W4:Y:S04]  /*21540*/  LDL R35, [R1+0x9d8] ;  /* 0x0009d80001237983 */ /* 0x000f280000100800 */
[----:B------:R-:W4:Y:S04]  /*21550*/  LDL R34, [R1+0x9dc] ;  /* 0x0009dc0001227983 */ /* 0x000f280000100800 */
[----:B------:R-:W4:Y:S04]  /*21560*/  @!P5 LDG.E.U16 R76, desc[UR16][R28.64] ;  /* 0x000000101c4cd981 */ /* 0x000f28000c1e1500 */
[----:B------:R-:W4:Y:S04]  /*21570*/  LDL R29, [R1+0x9f8] ;  /* 0x0009f800011d7983 */ /* 0x000f280000100800 */
[----:B------:R-:W4:Y:S01]  /*21580*/  LDL R28, [R1+0x9fc] ;  /* 0x0009fc00011c7983 */ /* 0x000f220000100800 */
[----:B------:R-:W-:-:S02]  /*21590*/  PRMT R67, RZ, 0x7610, R67 ;  /* 0x00007610ff437816 */ /* 0x000fc40000000043 */
[----:B------:R-:W-:Y:S02]  /*215a0*/  PRMT R68, RZ, 0x7610, R68 ;  /* 0x00007610ff447816 */ /* 0x000fe40000000044 */
[----:B------:R-:W-:Y:S02]  /*215b0*/  PRMT R70, RZ, 0x7610, R70 ;  /* 0x00007610ff467816 */ /* 0x000fe40000000046 */
[----:B--2---:R-:W2:Y:S04]  /*215c0*/  @!P5 LDG.E.U16 R67, desc[UR16][R32.64] ;  /* 0x000000102043d981 */ /* 0x004ea8000c1e1500 */
[----:B------:R-:W2:Y:S04]  /*215d0*/  LDL R33, [R1+0xa18] ;  /* 0x000a180001217983 */ /* 0x000ea80000100800 */
[----:B------:R-:W2:Y:S04]  /*215e0*/  LDL R32, [R1+0xa1c] ;  /* 0x000a1c0001207983 */ /* 0x000ea80000100800 */
[----:B---3--:R-:W3:Y:S04]  /*215f0*/  @!P5 LDG.E.U16 R68, desc[UR16][R30.64] ;  /* 0x000000101e44d981 */ /* 0x008ee8000c1e1500 */
[----:B------:R-:W3:Y:S04]  /*21600*/  LDL R31, [R1+0xa38] ;  /* 0x000a3800011f7983 */ /* 0x000ee80000100800 */
[----:B------:R-:W3:Y:S04]  /*21610*/  LDL R30, [R1+0xa3c] ;  /* 0x000a3c00011e7983 */ /* 0x000ee80000100800 */
[----:B----4-:R0:W4:Y:S02]  /*21620*/  @!P5 LDG.E.U16 R70, desc[UR16][R34.64] ;  /* 0x000000102246d981 */ /* 0x010124000c1e1500 */
[----:B0-----:R-:W-:-:S02]  /*21630*/  @!P5 IMAD.MOV.U32 R35, RZ, RZ, R29 ;  /* 0x000000ffff23d224 */ /* 0x001fc400078e001d */
[----:B------:R-:W4:Y:S01]  /*21640*/  LDL R29, [R1+0xa64] ;  /* 0x000a6400011d7983 */ /* 0x000f220000100800 */
[----:B------:R-:W-:-:S03]  /*21650*/  @!P5 IMAD.MOV.U32 R34, RZ, RZ, R28 ;  /* 0x000000ffff22d224 */ /* 0x000fc600078e001c */
[----:B------:R-:W4:Y:S01]  /*21660*/  LDL R28, [R1+0xa68] ;  /* 0x000a6800011c7983 */ /* 0x000f220000100800 */
[----:B------:R-:W-:Y:S02]  /*21670*/  PRMT R71, RZ, 0x7610, R71 ;  /* 0x00007610ff477816 */ /* 0x000fe40000000047 */
[----:B------:R-:W-:Y:S02]  /*21680*/  PRMT R72, RZ, 0x7610, R72 ;  /* 0x00007610ff487816 */ /* 0x000fe40000000048 */
[----:B------:R-:W-:Y:S02]  /*21690*/  PRMT R63, RZ, 0x7610, R63 ;  /* 0x00007610ff3f7816 */ /* 0x000fe4000000003f */
[----:B------:R2:W4:Y:S01]  /*216a0*/  @!P5 LDG.E.U16 R71, desc[UR16][R34.64] ;  /* 0x000000102247d981 */ /* 0x000522000c1e1500 */
[----:B------:R-:W-:Y:S02]  /*216b0*/  PRMT R73, RZ, 0x7610, R73 ;  /* 0x00007610ff497816 */ /* 0x000fe40000000049 */
[----:B------:R-:W-:Y:S01]  /*216c0*/  PRMT R84, RZ, 0x7610, R84 ;  /* 0x00007610ff547816 */ /* 0x000fe20000000054 */
[----:B------:R-:W4:Y:S04]  /*216d0*/  @!P5 LDG.E.U16 R63, desc[UR16][R36.64] ;  /* 0x00000010243fd981 */ /* 0x000f28000c1e1500 */
[----:B------:R-:W4:Y:S04]  /*216e0*/  LDL R37, [R1+0xabc] ;  /* 0x000abc0001257983 */ /* 0x000f280000100800 */
[----:B------:R-:W4:Y:S01]  /*216f0*/  LDL R36, [R1+0xac0] ;  /* 0x000ac00001247983 */ /* 0x000f220000100800 */
[----:B--2---:R-:W-:-:S03]  /*21700*/  @!P5 IMAD.MOV.U32 R35, RZ, RZ, R33 ;  /* 0x000000ffff23d224 */ /* 0x004fc600078e0021 */
[----:B------:R-:W2:Y:S01]  /*21710*/  LDL R33, [R1+0xa84] ;  /* 0x000a840001217983 */ /* 0x000ea20000100800 */
[----:B------:R-:W-:-:S03]  /*21720*/  @!P5 IMAD.MOV.U32 R34, RZ, RZ, R32 ;  /* 0x000000ffff22d224 */ /* 0x000fc600078e0020 */
[----:B------:R-:W2:Y:S04]  /*21730*/  LDL R32, [R1+0xa88] ;  /* 0x000a880001207983 */ /* 0x000ea80000100800 */
[----:B------:R-:W2:Y:S04]  /*21740*/  @!P5 LDG.E.U16 R72, desc[UR16][R34.64] ;  /* 0x000000102248d981 */ /* 0x000ea8000c1e1500 */
[----:B------:R-:W2:Y:S04]  /*21750*/  LDL R35, [R1+0xac4] ;  /* 0x000ac40001237983 */ /* 0x000ea80000100800 */
[----:B------:R-:W2:Y:S04]  /*21760*/  LDL R34, [R1+0xac8] ;  /* 0x000ac80001227983 */ /* 0x000ea80000100800 */
[----:B---3--:R-:W3:Y:S04]  /*21770*/  @!P5 LDG.E.U16 R73, desc[UR16][R30.64] ;  /* 0x000000101e49d981 */ /* 0x008ee8000c1e1500 */
[----:B------:R-:W3:Y:S04]  /*21780*/  LDL R31, [R1+0x9e0] ;  /* 0x0009e000011f7983 */ /* 0x000ee80000100800 */
[----:B------:R-:W3:Y:S04]  /*21790*/  LDL R30, [R1+0x9e4] ;  /* 0x0009e400011e7983 */ /* 0x000ee80000100800 */
[----:B----4-:R-:W4:Y:S04]  /*217a0*/  @!P5 LDG.E.U16 R84, desc[UR16][R28.64] ;  /* 0x000000101c54d981 */ /* 0x010f28000c1e1500 */
[----:B------:R-:W4:Y:S04]  /*217b0*/  LDL R29, [R1+0xa00] ;  /* 0x000a0000011d7983 */ /* 0x000f280000100800 */
[----:B------:R-:W4:Y:S01]  /*217c0*/  LDL R28, [R1+0xa04] ;  /* 0x000a0400011c7983 */ /* 0x000f220000100800 */
[----:B------:R-:W-:-:S02]  /*217d0*/  PRMT R77, RZ, 0x7610, R77 ;  /* 0x00007610ff4d7816 */ /* 0x000fc4000000004d */
[----:B------:R-:W-:Y:S02]  /*217e0*/  PRMT R69, RZ, 0x7610, R69 ;  /* 0x00007610ff457816 */ /* 0x000fe40000000045 */
[----:B------:R-:W-:-:S04]  /*217f0*/  PRMT R78, RZ, 0x7610, R78 ;  /* 0x00007610ff4e7816 */ /* 0x000fc8000000004e */
[----:B------:R-:W4:Y:S01]  /*21800*/  @!P5 LDG.E.U16 R69, desc[UR16][R36.64] ;  /* 0x000000102445d981 */ /* 0x000f22000c1e1500 */
[----:B------:R-:W-:-:S03]  /*21810*/  PRMT R74, RZ, 0x7610, R74 ;  /* 0x00007610ff4a7816 */ /* 0x000fc6000000004a */
[----:B------:R-:W4:Y:S04]  /*21820*/  LDL R37, [R1+0xaa4] ;  /* 0x000aa40001257983 */ /* 0x000f280000100800 */
[----:B------:R-:W4:Y:S04]  /*21830*/  LDL R36, [R1+0xaa8] ;  /* 0x000aa80001247983 */ /* 0x000f280000100800 */
[----:B--2---:R-:W2:Y:S04]  /*21840*/  @!P5 LDG.E.U16 R74, desc[UR16][R32.64] ;  /* 0x00000010204ad981 */ /* 0x004ea8000c1e1500 */
[----:B------:R-:W2:Y:S04]  /*21850*/  LDL R33, [R1+0xa20] ;  /* 0x000a200001217983 */ /* 0x000ea80000100800 */
[----:B------:R-:W2:Y:S04]  /*21860*/  LDL R32, [R1+0xa24] ;  /* 0x000a240001207983 */ /* 0x000ea80000100800 */
[----:B------:R3:W2:Y:S02]  /*21870*/  @!P5 LDG.E.U16 R77, desc[UR16][R34.64] ;  /* 0x00000010224dd981 */ /* 0x0006a4000c1e1500 */
[----:B---3--:R-:W-:-:S02]  /*21880*/  @!P5 IMAD.MOV.U32 R35, RZ, RZ, R31 ;  /* 0x000000ffff23d224 */ /* 0x008fc400078e001f */
[----:B------:R-:W3:Y:S01]  /*21890*/  LDL R31, [R1+0xa40] ;  /* 0x000a4000011f7983 */ /* 0x000ee20000100800 */
[----:B------:R-:W-:-:S03]  /*218a0*/  @!P5 IMAD.MOV.U32 R34, RZ, RZ, R30 ;  /* 0x000000ffff22d224 */ /* 0x000fc600078e001e */
[----:B------:R-:W3:Y:S04]  /*218b0*/  LDL R30, [R1+0xa44] ;  /* 0x000a4400011e7983 */ /* 0x000ee80000100800 */
[----:B------:R4:W3:Y:S02]  /*218c0*/  @!P5 LDG.E.U16 R78, desc[UR16][R34.64] ;  /* 0x00000010224ed981 */ /* 0x0008e4000c1e1500 */
[----:B----4-:R-:W-:Y:S02]  /*218d0*/  @!P5 IMAD.MOV.U32 R35, RZ, RZ, R29 ;  /* 0x000000ffff23d224 */ /* 0x010fe400078e001d */
[----:B------:R-:W4:Y:S01]  /*218e0*/  LDL R29, [R1+0xa6c] ;  /* 0x000a6c00011d7983 */ /* 0x000f220000100800 */
[----:B------:R-:W-:-:S03]  /*218f0*/  @!P5 IMAD.MOV.U32 R34, RZ, RZ, R28 ;  /* 0x000000ffff22d224 */ /* 0x000fc600078e001c */
[----:B------:R-:W4:Y:S01]  /*21900*/  LDL R28, [R1+0xa70] ;  /* 0x000a7000011c7983 */ /* 0x000f220000100800 */
[----:B------:R-:W-:Y:S02]  /*21910*/  PRMT R79, RZ, 0x7610, R79 ;  /* 0x00007610ff4f7816 */ /* 0x000fe4000000004f */
[----:B------:R-:W-:-:S04]  /*21920*/  PRMT R75, RZ, 0x7610, R75 ;  /* 0x00007610ff4b7816 */ /* 0x000fc8000000004b */
[----:B------:R-:W4:Y:S01]  /*21930*/  @!P5 LDG.E.U16 R79, desc[UR16][R34.64] ;  /* 0x00000010224fd981 */ /* 0x000f22000c1e1500 */
[----:B------:R-:W-:-:S03]  /*21940*/  PRMT R90, RZ, 0x7610, R90 ;  /* 0x00007610ff5a7816 */ /* 0x000fc6000000005a */
[----:B------:R-:W4:Y:S04]  /*21950*/  LDL R35, [R1+0xaac] ;  /* 0x000aac0001237983 */ /* 0x000f280000100800 */
[----:B------:R-:W4:Y:S04]  /*21960*/  LDL R34, [R1+0xab0] ;  /* 0x000ab00001227983 */ /* 0x000f280000100800 */
[----:B------:R-:W4:Y:S01]  /*21970*/  @!P5 LDG.E.U16 R75, desc[UR16][R36.64] ;  /* 0x00000010244bd981 */ /* 0x000f22000c1e1500 */
[----:B------:R-:W-:-:S03]  /*21980*/  PRMT R80, RZ, 0x7610, R80 ;  /* 0x00007610ff507816 */ /* 0x000fc60000000050 */
[----:B------:R-:W4:Y:S04]  /*21990*/  LDL R37, [R1+0xa8c] ;  /* 0x000a8c0001257983 */ /* 0x000f280000100800 */
[----:B------:R-:W4:Y:S04]  /*219a0*/  LDL R36, [R1+0xa90] ;  /* 0x000a900001247983 */ /* 0x000f280000100800 */
[----:B--2---:R-:W2:Y:S04]  /*219b0*/  @!P5 LDG.E.U16 R80, desc[UR16][R32.64] ;  /* 0x000000102050d981 */ /* 0x004ea8000c1e1500 */
[----:B------:R-:W2:Y:S04]  /*219c0*/  LDL R33, [R1+0xacc] ;  /* 0x000acc0001217983 */ /* 0x000ea80000100800 */
[----:B------:R-:W2:Y:S01]  /*219d0*/  LDL R32, [R1+0xad0] ;  /* 0x000ad00001207983 */ /* 0x000ea20000100800 */
[----:B---3--:R-:W-:-:S03]  /*219e0*/  @!P5 IMAD.MOV.U32 R39, RZ, RZ, R31 ;  /* 0x000000ffff27d224 */ /* 0x008fc600078e001f */
[----:B------:R-:W3:Y:S01]  /*219f0*/  LDL R31, [R1+0x9e8] ;  /* 0x0009e800011f7983 */ /* 0x000ee20000100800 */
[----:B------:R-:W-:-:S03]  /*21a00*/  @!P5 IMAD.MOV.U32 R38, RZ, RZ, R30 ;  /* 0x000000ffff26d224 */ /* 0x000fc600078e001e */
[----:B------:R-:W3:Y:S04]  /*21a10*/  LDL R30, [R1+0x9ec] ;  /* 0x0009ec00011e7983 */ /* 0x000ee80000100800 */
[----:B----4-:R-:W4:Y:S04]  /*21a20*/  @!P5 LDG.E.U16 R90, desc[UR16][R28.64] ;  /* 0x000000101c5ad981 */ /* 0x010f28000c1e1500 */
[----:B------:R-:W4:Y:S04]  /*21a30*/  LDL R29, [R1+0xa08] ;  /* 0x000a0800011d7983 */ /* 0x000f280000100800 */
[----:B------:R-:W4:Y:S01]  /*21a40*/  LDL R28, [R1+0xa0c] ;  /* 0x000a0c00011c7983 */ /* 0x000f220000100800 */
[----:B------:R-:W-:-:S02]  /*21a50*/  PRMT R83, RZ, 0x7610, R83 ;  /* 0x00007610ff537816 */ /* 0x000fc40000000053 */
[----:B------:R-:W-:-:S04]  /*21a60*/  PRMT R82, RZ, 0x7610, R82 ;  /* 0x00007610ff527816 */ /* 0x000fc80000000052 */
[----:B------:R-:W4:Y:S01]  /*21a70*/  @!P5 LDG.E.U16 R83, desc[UR16][R34.64] ;  /* 0x000000102253d981 */ /* 0x000f22000c1e1500 */
[----:B------:R-:W-:Y:S02]  /*21a80*/  PRMT R89, RZ, 0x7610, R89 ;  /* 0x00007610ff597816 */ /* 0x000fe40000000059 */
[----:B------:R-:W-:Y:S01]  /*21a90*/  PRMT R88, RZ, 0x7610, R88 ;  /* 0x00007610ff587816 */ /* 0x000fe20000000058 */
[----:B------:R-:W4:Y:S04]  /*21aa0*/  LDL R35, [R1+0xa54] ;  /* 0x000a540001237983 */ /* 0x000f280000100800 */
[----:B------:R-:W4:Y:S04]  /*21ab0*/  LDL R34, [R1+0xa58] ;  /* 0x000a580001227983 */ /* 0x000f280000100800 */
[----:B------:R-:W4:Y:S01]  /*21ac0*/  @!P5 LDG.E.U16 R82, desc[UR16][R36.64] ;  /* 0x000000102452d981 */ /* 0x000f22000c1e1500 */
[----:B------:R-:W-:-:S03]  /*21ad0*/  PRMT R85, RZ, 0x7610, R85 ;  /* 0x00007610ff557816 */ /* 0x000fc60000000055 */
[----:B------:R-:W4:Y:S04]  /*21ae0*/  LDL R37, [R1+0xa2c] ;  /* 0x000a2c0001257983 */ /* 0x000f280000100800 */
[----:B--2---:R-:W2:Y:S04]  /*21af0*/  @!P5 LDG.E.U16 R85, desc[UR16][R32.64] ;  /* 0x000000102055d981 */ /* 0x004ea8000c1e1500 */
        /* <DEDUP_REMOVED lines=9> */
[----:B------:R-:W-:Y:S01]  /*21b90*/  PRMT R87, RZ, 0x7610, R87 ;  /* 0x00007610ff577816 */ /* 0x000fe20000000057 */
[----:B------:R-:W4:Y:S04]  /*21ba0*/  LDL.LU R36, [R1+0xb9c] ;  /* 0x000b9c0001247983 */ /* 0x000f280000300800 */
[----:B------:R-:W4:Y:S01]  /*21bb0*/  @!P5 LDG.E.U16 R81, desc[UR16][R38.64] ;  /* 0x000000102651d981 */ /* 0x000f22000c1e1500 */
[----:B------:R-:W-:-:S03]  /*21bc0*/  PRMT R86, RZ, 0x7610, R86 ;  /* 0x00007610ff567816 */ /* 0x000fc60000000056 */
[----:B------:R-:W4:Y:S01]  /*21bd0*/  @!P5 LDG.E.U16 R87, desc[UR16][R34.64] ;  /* 0x000000102257d981 */ /* 0x000f22000c1e1500 */
[----:B------:R-:W-:-:S03]  /*21be0*/  @!P5 IMAD.MOV.U32 R45, RZ, RZ, R43 ;  /* 0x000000ffff2dd224 */ /* 0x000fc600078e002b */
[----:B------:R-:W4:Y:S04]  /*21bf0*/  LDL.LU R39, [R1+0xb98] ;  /* 0x000b980001277983 */ /* 0x000f280000300800 */
[----:B------:R-:W4:Y:S01]  /*21c00*/  LDL.LU R38, [R1+0xb94] ;  /* 0x000b940001267983 */ /* 0x000f220000300800 */
[----:B------:R-:W-:-:S03]  /*21c10*/  @!P5 IMAD.MOV.U32 R44, RZ, RZ, R37 ;  /* 0x000000ffff2cd224 */ /* 0x000fc600078e0025 */
[----:B------:R-:W4:Y:S04]  /*21c20*/  LDL.LU R41, [R1+0xb90] ;  /* 0x000b900001297983 */ /* 0x000f280000300800 */
[----:B------:R-:W4:Y:S04]  /*21c30*/  LDL R35, [R1+0xad4] ;  /* 0x000ad40001237983 */ /* 0x000f280000100800 */
[----:B------:R-:W4:Y:S01]  /*21c40*/  LDL R34, [R1+0xad8] ;  /* 0x000ad80001227983 */ /* 0x000f220000100800 */
[----:B------:R-:W-:Y:S02]  /*21c50*/  PRMT R92, RZ, 0x7610, R92 ;  /* 0x00007610ff5c7816 */ /* 0x000fe4000000005c */
[----:B------:R-:W-:Y:S01]  /*21c60*/  PRMT R93, RZ, 0x7610, R93 ;  /* 0x00007610ff5d7816 */ /* 0x000fe2000000005d */
[----:B------:R4:W4:Y:S05]  /*21c70*/  @!P5 LDG.E.U16 R86, desc[UR16][R44.64] ;  /* 0x000000102c56d981 */ /* 0x00092a000c1e1500 */
[----:B--2---:R-:W2:Y:S04]  /*21c80*/  @!P5 LDG.E.U16 R93, desc[UR16][R32.64] ;  /* 0x00000010205dd981 */ /* 0x004ea8000c1e1500 */
[----:B---3--:R-:W3:Y:S01]  /*21c90*/  @!P5 LDG.E.U16 R92, desc[UR16][R30.64] ;  /* 0x000000101e5cd981 */ /* 0x008ee2000c1e1500 */
[----:B----4-:R-:W-:-:S03]  /*21ca0*/  @!P5 IMAD.MOV.U32 R44, RZ, RZ, R28 ;  /* 0x000000ffff2cd224 */ /* 0x010fc600078e001c */
[----:B------:R-:W4:Y:S01]  /*21cb0*/  LDL.LU R28, [R1+0xb74] ;  /* 0x000b7400011c7983 */ /* 0x000f220000300800 */
[----:B------:R-:W-:-:S03]  /*21cc0*/  @!P5 IMAD.MOV.U32 R45, RZ, RZ, R29 ;  /* 0x000000ffff2dd224 */ /* 0x000fc600078e001d */
[----:B------:R-:W2:Y:S04]  /*21cd0*/  LDL.LU R29, [R1+0xb70] ;  /* 0x000b7000011d7983 */ /* 0x000ea80000300800 */
[----:B------:R-:W3:Y:S04]  /*21ce0*/  LDL.LU R51, [R1+0xb5c] ;  /* 0x000b5c0001337983 */ /* 0x000ee80000300800 */
[----:B------:R-:W3:Y:S04]  /*21cf0*/  LDL.LU R30, [R1+0xb58] ;  /* 0x000b5800011e7983 */ /* 0x000ee80000300800 */
[----:B------:R-:W3:Y:S04]  /*21d00*/  LDL.LU R31, [R1+0xb54] ;  /* 0x000b5400011f7983 */ /* 0x000ee80000300800 */
[----:B------:R-:W3:Y:S04]  /*21d10*/  LDL.LU R52, [R1+0xb50] ;  /* 0x000b500001347983 */ /* 0x000ee80000300800 */
[----:B------:R-:W3:Y:S04]  /*21d20*/  LDL.LU R32, [R1+0xb3c] ;  /* 0x000b3c0001207983 */ /* 0x000ee80000300800 */
[----:B------:R-:W3:Y:S04]  /*21d30*/  LDL.LU R33, [R1+0xb38] ;  /* 0x000b380001217983 */ /* 0x000ee80000300800 */
[----:B------:R-:W3:Y:S01]  /*21d40*/  LDL.LU R53, [R1+0xb34] ;  /* 0x000b340001357983 */ /* 0x000ee20000300800 */
[----:B------:R-:W-:-:S02]  /*21d50*/  PRMT R91, RZ, 0x7610, R91 ;  /* 0x00007610ff5b7816 */ /* 0x000fc4000000005b */
[----:B------:R-:W-:Y:S01]  /*21d60*/  PRMT R3, RZ, 0x7610, R3 ;  /* 0x00007610ff037816 */ /* 0x000fe20000000003 */
[----:B------:R-:W3:Y:S04]  /*21d70*/  LDL.LU R54, [R1+0xb30] ;  /* 0x000b300001367983 */ /* 0x000ee80000300800 */
[----:B------:R-:W3:Y:S04]  /*21d80*/  @!P5 LDG.E.U16 R91, desc[UR16][R44.64] ;  /* 0x000000102c5bd981 */ /* 0x000ee8000c1e1500 */
[----:B------:R-:W3:Y:S04]  /*21d90*/  @!P5 LDG.E.U16 R3, desc[UR16][R34.64] ;  /* 0x000000102203d981 */ /* 0x000ee8000c1e1500 */
[----:B------:R-:W3:Y:S04]  /*21da0*/  LDL.LU R45, [R1+0xbbc] ;  /* 0x000bbc00012d7983 */ /* 0x000ee80000300800 */
[----:B------:R-:W3:Y:S04]  /*21db0*/  LDL.LU R44, [R1+0xbb8] ;  /* 0x000bb800012c7983 */ /* 0x000ee80000300800 */
[----:B------:R-:W3:Y:S04]  /*21dc0*/  LDL.LU R43, [R1+0xbb4] ;  /* 0x000bb400012b7983 */ /* 0x000ee80000300800 */
[----:B------:R-:W3:Y:S04]  /*21dd0*/  LDL.LU R34, [R1+0xbb0] ;  /* 0x000bb00001227983 */ /* 0x000ee80000300800 */
[----:B------:R0:W-:Y:S04]  /*21de0*/  STS.U16 [R47+UR5+0x10b00], R36 ;  /* 0x010b00242f007988 */ /* 0x0001e80008000405 */
[----:B------:R-:W3:Y:S04]  /*21df0*/  LDL.LU R35, [R1+0xbac] ;  /* 0x000bac0001237983 */ /* 0x000ee80000300800 */
[----:B------:R-:W-:Y:S04]  /*21e00*/  STS.U16 [R47+UR5+0x14b00], R39 ;  /* 0x014b00272f007988 */ /* 0x000fe80008000405 */
[----:B0-----:R-:W3:Y:S04]  /*21e10*/  LDL.LU R36, [R1+0xba8] ;  /* 0x000ba80001247983 */ /* 0x001ee80000300800 */
[----:B------:R0:W-:Y:S04]  /*21e20*/  STS.U16 [R47+UR5+0x18b00], R38 ;  /* 0x018b00262f007988 */ /* 0x0001e80008000405 */
[----:B------:R-:W3:Y:S04]  /*21e30*/  LDL.LU R37, [R1+0xba4] ;  /* 0x000ba40001257983 */ /* 0x000ee80000300800 */
[----:B------:R-:W-:Y:S04]  /*21e40*/  STS.U16 [R47+UR5+0x1cb00], R41 ;  /* 0x01cb00292f007988 */ /* 0x000fe80008000405 */
[----:B0-----:R-:W3:Y:S04]  /*21e50*/  LDL.LU R38, [R1+0xba0] ;  /* 0x000ba00001267983 */ /* 0x001ee80000300800 */
[----:B------:R0:W-:Y:S04]  /*21e60*/  STS.U16 [R47+UR5+0x10f00], R40 ;  /* 0x010f00282f007988 */ /* 0x0001e80008000405 */
[----:B------:R-:W3:Y:S04]  /*21e70*/  LDL.LU R39, [R1+0xb8c] ;  /* 0x000b8c0001277983 */ /* 0x000ee80000300800 */
[----:B------:R1:W-:Y:S04]  /*21e80*/  STS.U16 [R47+UR5+0x14f00], R42 ;  /* 0x014f002a2f007988 */ /* 0x0003e80008000405 */
[----:B0-----:R-:W3:Y:S04]  /*21e90*/  LDL.LU R40, [R1+0xb88] ;  /* 0x000b880001287983 */ /* 0x001ee80000300800 */
[----:B------:R-:W3:Y:S04]  /*21ea0*/  LDL.LU R41, [R1+0xb84] ;  /* 0x000b840001297983 */ /* 0x000ee80000300800 */
[----:B-1----:R-:W3:Y:S04]  /*21eb0*/  LDL.LU R42, [R1+0xb80] ;  /* 0x000b8000012a7983 */ /* 0x002ee80000300800 */
[----:B----4-:R0:W-:Y:S04]  /*21ec0*/  STS.U16 [R47+UR5+0x18f00], R28 ;  /* 0x018f001c2f007988 */ /* 0x0101e80008000405 */
[----:B--2---:R1:W-:Y:S04]  /*21ed0*/  STS.U16 [R47+UR5+0x1cf00], R29 ;  /* 0x01cf001d2f007988 */ /* 0x0043e80008000405 */
[----:B---3--:R2:W-:Y:S04]  /*21ee0*/  STS.U16 [R47+UR5+0x11300], R51 ;  /* 0x011300332f007988 */ /* 0x0085e80008000405 */
[----:B0-----:R0:W5:Y:S04]  /*21ef0*/  LDL.LU R28, [R1+0x1044] ;  /* 0x00104400011c7983 */ /* 0x0011680000300800 */
[----:B-1----:R0:W5:Y:S04]  /*21f00*/  LDL.LU R29, [R1+0x1040] ;  /* 0x00104000011d7983 */ /* 0x0021680000300800 */
[----:B--2---:R-:W2:Y:S04]  /*21f10*/  LDL.LU R51, [R1+0x103c] ;  /* 0x00103c0001337983 */ /* 0x004ea80000300800 */
[----:B------:R1:W-:Y:S04]  /*21f20*/  STS.U16 [R47+UR5+0x15300], R30 ;  /* 0x0153001e2f007988 */ /* 0x0003e80008000405 */
[----:B------:R3:W-:Y:S04]  /*21f30*/  STS.U16 [R47+UR5+0x19300], R31 ;  /* 0x0193001f2f007988 */ /* 0x0007e80008000405 */
[----:B------:R4:W-:Y:S04]  /*21f40*/  STS.U16 [R47+UR5+0x1d300], R52 ;  /* 0x01d300342f007988 */ /* 0x0009e80008000405 */
[----:B-1----:R0:W5:Y:S04]  /*21f50*/  LDL.LU R30, [R1+0x1038] ;  /* 0x00103800011e7983 */ /* 0x0021680000300800 */
[----:B---3--:R0:W5:Y:S04]  /*21f60*/  LDL.LU R31, [R1+0x1034] ;  /* 0x00103400011f7983 */ /* 0x0081680000300800 */
[----:B----4-:R-:W3:Y:S04]  /*21f70*/  LDL.LU R52, [R1+0x1030] ;  /* 0x0010300001347983 */ /* 0x010ee80000300800 */
[----:B------:R1:W-:Y:S04]  /*21f80*/  STS.U16 [R47+UR5+0x11700], R32 ;  /* 0x011700202f007988 */ /* 0x0003e80008000405 */
[----:B------:R4:W-:Y:S04]  /*21f90*/  STS.U16 [R47+UR5+0x15700], R33 ;  /* 0x015700212f007988 */ /* 0x0009e80008000405 */
[----:B------:R0:W-:Y:S04]  /*21fa0*/  STS.U16 [R47+UR5+0x19700], R53 ;  /* 0x019700352f007988 */ /* 0x0001e80008000405 */
[----:B-1----:R1:W5:Y:S04]  /*21fb0*/  LDL.LU R32, [R1+0x102c] ;  /* 0x00102c0001207983 */ /* 0x0023680000300800 */
[----:B----4-:R1:W5:Y:S04]  /*21fc0*/  LDL.LU R33, [R1+0x1028] ;  /* 0x0010280001217983 */ /* 0x0103680000300800 */
[----:B0-----:R-:W4:Y:S04]  /*21fd0*/  LDL.LU R53, [R1+0x1024] ;  /* 0x0010240001357983 */ /* 0x001f280000300800 */
[----:B------:R0:W-:Y:S04]  /*21fe0*/  STS.U16 [R47+UR5+0x1d700], R54 ;  /* 0x01d700362f007988 */ /* 0x0001e80008000405 */
[----:B0-----:R-:W2:Y:S04]  /*21ff0*/  LDL.LU R54, [R1+0x1020] ;  /* 0x0010200001367983 */ /* 0x001ea80000300800 */
[----:B----4-:R0:W-:Y:S04]  /*22000*/  STS.U16 [R47+UR5+0x11b00], R53 ;  /* 0x011b00352f007988 */ /* 0x0101e80008000405 */
[----:B---3--:R3:W-:Y:S04]  /*22010*/  STS.U16 [R47+UR5+0x15b00], R52 ;  /* 0x015b00342f007988 */ /* 0x0087e80008000405 */
[----:B--2---:R2:W-:Y:S04]  /*22020*/  STS.U16 [R47+UR5+0x19b00], R51 ;  /* 0x019b00332f007988 */ /* 0x0045e80008000405 */
[----:B0-----:R-:W4:Y:S04]  /*22030*/  LDL.LU R53, [R1+0x101c] ;  /* 0x00101c0001357983 */ /* 0x001f280000300800 */
[----:B------:R0:W-:Y:S04]  /*22040*/  STS.U16 [R47+UR5+0x1db00], R50 ;  /* 0x01db00322f007988 */ /* 0x0001e80008000405 */
[----:B---3--:R-:W3:Y:S04]  /*22050*/  LDL.LU R52, [R1+0x1018] ;  /* 0x0010180001347983 */ /* 0x008ee80000300800 */
[----:B------:R1:W-:Y:S04]  /*22060*/  STS.U16 [R47+UR5+0x11f00], R62 ;  /* 0x011f003e2f007988 */ /* 0x0003e80008000405 */
[----:B--2---:R-:W2:Y:S04]  /*22070*/  LDL.LU R51, [R1+0x1014] ;  /* 0x0010140001337983 */ /* 0x004ea80000300800 */
[----:B0-----:R-:W2:Y:S01]  /*22080*/  LDL.LU R50, [R1+0x1010] ;  /* 0x0010100001327983 */ /* 0x001ea20000300800 */
[----:B-1----:R-:W-:-:S03]  /*22090*/  LOP3.LUT R62, R2, 0x70, RZ, 0x3c, !PT ;  /* 0x00000070023e7812 */ /* 0x002fc600078e3cff */
[----:B------:R0:W-:Y:S04]  /*220a0*/  STS.U16 [R47+UR5+0x15f00], R49 ;  /* 0x015f00312f007988 */ /* 0x0001e80008000405 */
[----:B------:R1:W-:Y:S04]  /*220b0*/  STS.U16 [R47+UR5+0x19f00], R48 ;  /* 0x019f00302f007988 */ /* 0x0003e80008000405 */
[----:B------:R1:W-:Y:S04]  /*220c0*/  STS.U16 [R47+UR5+0x1df00], R46 ;  /* 0x01df002e2f007988 */ /* 0x0003e80008000405 */
[----:B0-----:R-:W2:Y:S04]  /*220d0*/  LDL.LU R49, [R1+0x100c] ;  /* 0x00100c0001317983 */ /* 0x001ea80000300800 */
[----:B-1----:R-:W2:Y:S04]  /*220e0*/  LDL.LU R48, [R1+0x1008] ;  /* 0x0010080001307983 */ /* 0x002ea80000300800 */
[----:B------:R-:W2:Y:S04]  /*220f0*/  LDL.LU R47, [R1+0x1004] ;  /* 0x00100400012f7983 */ /* 0x000ea80000300800 */
        /* <DEDUP_REMOVED lines=10> */
[----:B0-----:R0:W5:Y:S04]  /*221a0*/  LDL.LU R34, [R1+0xff0] ;  /* 0x000ff00001227983 */ /* 0x0011680000300800 */
[----:B-1----:R0:W5:Y:S04]  /*221b0*/  LDL.LU R35, [R1+0xfec] ;  /* 0x000fec0001237983 */ /* 0x0021680000300800 */
[----:B------:R0:W5:Y:S04]  /*221c0*/  LDL.LU R36, [R1+0xfe8] ;  /* 0x000fe80001247983 */ /* 0x0001680000300800 */
[----:B------:R1:W-:Y:S04]  /*221d0*/  STS.U16 [R62+UR5+0x18780], R37 ;  /* 0x018780253e007988 */ /* 0x0003e80008000405 */
[----:B------:R0:W-:Y:S04]  /*221e0*/  STS.U16 [R62+UR5+0x1c780], R38 ;  /* 0x01c780263e007988 */ /* 0x0001e80008000405 */
[----:B------:R0:W-:Y:S04]  /*221f0*/  STS.U16 [R62+UR5+0x10b80], R39 ;  /* 0x010b80273e007988 */ /* 0x0001e80008000405 */
[----:B-1----:R1:W5:Y:S04]  /*22200*/  LDL.LU R37, [R1+0xfe4] ;  /* 0x000fe40001257983 */ /* 0x0023680000300800 */
[----:B0-----:R1:W5:Y:S04]  /*22210*/  LDL.LU R38, [R1+0xfe0] ;  /* 0x000fe00001267983 */ /* 0x0013680000300800 */
[----:B------:R1:W5:Y:S04]  /*22220*/  LDL.LU R39, [R1+0xfdc] ;  /* 0x000fdc0001277983 */ /* 0x0003680000300800 */
[----:B------:R0:W-:Y:S04]  /*22230*/  STS.U16 [R62+UR5+0x14b80], R40 ;  /* 0x014b80283e007988 */ /* 0x0001e80008000405 */
[----:B------:R1:W-:Y:S04]  /*22240*/  STS.U16 [R62+UR5+0x18b80], R41 ;  /* 0x018b80293e007988 */ /* 0x0003e80008000405 */
[----:B------:R1:W-:Y:S04]  /*22250*/  STS.U16 [R62+UR5+0x1cb80], R42 ;  /* 0x01cb802a3e007988 */ /* 0x0003e80008000405 */
[----:B0-----:R0:W5:Y:S04]  /*22260*/  LDL.LU R40, [R1+0xfd8] ;  /* 0x000fd80001287983 */ /* 0x0011680000300800 */
[----:B-1----:R0:W5:Y:S04]  /*22270*/  LDL.LU R41, [R1+0xfd4] ;  /* 0x000fd40001297983 */ /* 0x0021680000300800 */
[----:B------:R0:W5:Y:S04]  /*22280*/  LDL.LU R42, [R1+0xfd0] ;  /* 0x000fd000012a7983 */ /* 0x0001680000300800 */
[----:B--2---:R1:W-:Y:S04]  /*22290*/  STS.U16 [R62+UR5+0x10f80], R43 ;  /* 0x010f802b3e007988 */ /* 0x0043e80008000405 */
[----:B------:R2:W-:Y:S04]  /*222a0*/  STS.U16 [R62+UR5+0x14f80], R44 ;  /* 0x014f802c3e007988 */ /* 0x0005e80008000405 */
[----:B------:R0:W-:Y:S04]  /*222b0*/  STS.U16 [R62+UR5+0x18f80], R45 ;  /* 0x018f802d3e007988 */ /* 0x0001e80008000405 */
[----:B-1----:R1:W5:Y:S04]  /*222c0*/  LDL.LU R43, [R1+0xfcc] ;  /* 0x000fcc00012b7983 */ /* 0x0023680000300800 */
[----:B--2---:R1:W5:Y:S04]  /*222d0*/  LDL.LU R44, [R1+0xfc8] ;  /* 0x000fc800012c7983 */ /* 0x0043680000300800 */
[----:B0-----:R1:W5:Y:S04]  /*222e0*/  LDL.LU R45, [R1+0xfc4] ;  /* 0x000fc400012d7983 */ /* 0x0013680000300800 */
[----:B------:R0:W-:Y:S04]  /*222f0*/  STS.U16 [R62+UR5+0x1cf80], R46 ;  /* 0x01cf802e3e007988 */ /* 0x0001e80008000405 */
[----:B------:R2:W-:Y:S04]  /*22300*/  STS.U16 [R62+UR5+0x11380], R47 ;  /* 0x0113802f3e007988 */ /* 0x0005e80008000405 */
[----:B------:R1:W-:Y:S04]  /*22310*/  STS.U16 [R62+UR5+0x15380], R48 ;  /* 0x015380303e007988 */ /* 0x0003e80008000405 */
[----:B0-----:R0:W5:Y:S04]  /*22320*/  LDL.LU R46, [R1+0xfc0] ;  /* 0x000fc000012e7983 */ /* 0x0011680000300800 */
[----:B--2---:R0:W5:Y:S04]  /*22330*/  LDL.LU R47, [R1+0xfbc] ;  /* 0x000fbc00012f7983 */ /* 0x0041680000300800 */
[----:B-1----:R0:W5:Y:S04]  /*22340*/  LDL.LU R48, [R1+0xfb8] ;  /* 0x000fb80001307983 */ /* 0x0021680000300800 */
[----:B------:R1:W-:Y:S04]  /*22350*/  STS.U16 [R62+UR5+0x19380], R49 ;  /* 0x019380313e007988 */ /* 0x0003e80008000405 */
[----:B------:R2:W-:Y:S04]  /*22360*/  STS.U16 [R62+UR5+0x1d380], R50 ;  /* 0x01d380323e007988 */ /* 0x0005e80008000405 */
[----:B------:R0:W-:Y:S04]  /*22370*/  STS.U16 [R62+UR5+0x11780], R51 ;  /* 0x011780333e007988 */ /* 0x0001e80008000405 */
[----:B-1----:R1:W5:Y:S04]  /*22380*/  LDL.LU R49, [R1+0xfb4] ;  /* 0x000fb40001317983 */ /* 0x0023680000300800 */
[----:B--2---:R1:W5:Y:S04]  /*22390*/  LDL.LU R50, [R1+0xfb0] ;  /* 0x000fb00001327983 */ /* 0x0043680000300800 */
[----:B0-----:R1:W5:Y:S04]  /*223a0*/  LDL.LU R51, [R1+0xfac] ;  /* 0x000fac0001337983 */ /* 0x0013680000300800 */
[----:B---3--:R0:W-:Y:S04]  /*223b0*/  STS.U16 [R62+UR5+0x15780], R52 ;  /* 0x015780343e007988 */ /* 0x0081e80008000405 */
[----:B----4-:R2:W-:Y:S04]  /*223c0*/  STS.U16 [R62+UR5+0x19780], R53 ;  /* 0x019780353e007988 */ /* 0x0105e80008000405 */
[----:B------:R3:W-:Y:S04]  /*223d0*/  STS.U16 [R62+UR5+0x1d780], R54 ;  /* 0x01d780363e007988 */ /* 0x0007e80008000405 */
[----:B0-----:R1:W5:Y:S04]  /*223e0*/  LDL.LU R52, [R1+0xfa8] ;  /* 0x000fa80001347983 */ /* 0x0013680000300800 */
[----:B--2---:R1:W5:Y:S04]  /*223f0*/  LDL.LU R53, [R1+0xfa4] ;  /* 0x000fa40001357983 */ /* 0x0043680000300800 */
[----:B---3--:R1:W5:Y:S04]  /*22400*/  LDL.LU R54, [R1+0xfa0] ;  /* 0x000fa00001367983 */ /* 0x0083680000300800 */
[----:B------:R0:W-:Y:S04]  /*22410*/  STS.U16 [R62+UR5+0x11b80], R55 ;  /* 0x011b80373e007988 */ /* 0x0001e80008000405 */
[----:B------:R2:W-:Y:S04]  /*22420*/  STS.U16 [R62+UR5+0x15b80], R56 ;  /* 0x015b80383e007988 */ /* 0x0005e80008000405 */
        /* <DEDUP_REMOVED lines=12> */
[----:B0-----:R1:W5:Y:S04]  /*224f0*/  LDL.LU R61, [R1+0xf84] ;  /* 0x000f8400013d7983 */ /* 0x0013680000300800 */
[----:B--2---:R1:W5:Y:S04]  /*22500*/  LDL.LU R62, [R1+0xf80] ;  /* 0x000f8000013e7983 */ /* 0x0043680000300800 */
[----:B------:R-:W2:Y:S04]  /*22510*/  LDL.LU R0, [R1+0xf7c] ;  /* 0x000f7c0001007983 */ /* 0x000ea80000300800 */
[----:B--2---:R0:W-:Y:S04]  /*22520*/  STS.U16 [R0+UR5+0x23000], R76 ;  /* 0x0230004c00007988 */ /* 0x0041e80008000405 */
[----:B------:R2:W-:Y:S01]  /*22530*/  STS.U16 [R0+UR5+0x22000], R63 ;  /* 0x0220003f00007988 */ /* 0x0005e20008000405 */
[----:B0-----:R-:W-:-:S03]  /*22540*/  LOP3.LUT R76, R0, 0x20, RZ, 0x3c, !PT ;  /* 0x00000020004c7812 */ /* 0x001fc600078e3cff */
[----:B------:R0:W-:Y:S04]  /*22550*/  STS.U16 [R0+UR5+0x22400], R64 ;  /* 0x0224004000007988 */ /* 0x0001e80008000405 */
[----:B--2---:R1:W5:Y:S04]  /*22560*/  LDL.LU R63, [R1+0xf78] ;  /* 0x000f7800013f7983 */ /* 0x0043680000300800 */
[----:B------:R2:W-:Y:S04]  /*22570*/  STS.U16 [R0+UR5+0x22800], R65 ;  /* 0x0228004100007988 */ /* 0x0005e80008000405 */
[----:B0-----:R1:W5:Y:S04]  /*22580*/  LDL.LU R64, [R1+0xf74] ;  /* 0x000f740001407983 */ /* 0x0013680000300800 */
[----:B------:R0:W-:Y:S04]  /*22590*/  STS.U16 [R0+UR5+0x22c00], R66 ;  /* 0x022c004200007988 */ /* 0x0001e80008000405 */
[----:B------:R3:W-:Y:S04]  /*225a0*/  STS.U16 [R0+UR5+0x23400], R67 ;  /* 0x0234004300007988 */ /* 0x0007e80008000405 */
[----:B------:R4:W-:Y:S04]  /*225b0*/  STS.U16 [R0+UR5+0x23800], R68 ;  /* 0x0238004400007988 */ /* 0x0009e80008000405 */
[----:B------:R0:W-:Y:S04]  /*225c0*/  STS.U16 [R0+UR5+0x23c00], R69 ;  /* 0x023c004500007988 */ /* 0x0001e80008000405 */
[----:B--2---:R1:W5:Y:S04]  /*225d0*/  LDL.LU R65, [R1+0xf70] ;  /* 0x000f700001417983 */ /* 0x0043680000300800 */
[----:B------:R2:W-:Y:S04]  /*225e0*/  STS.U16 [R76+UR5+0x22100], R70 ;  /* 0x022100464c007988 */ /* 0x0005e80008000405 */
[----:B0-----:R1:W5:Y:S04]  /*225f0*/  LDL.LU R66, [R1+0xf6c] ;  /* 0x000f6c0001427983 */ /* 0x0013680000300800 */
[----:B------:R0:W-:Y:S04]  /*22600*/  STS.U16 [R76+UR5+0x22500], R71 ;  /* 0x022500474c007988 */ /* 0x0001e80008000405 */
[----:B---3--:R1:W5:Y:S04]  /*22610*/  LDL.LU R67, [R1+0xf68] ;  /* 0x000f680001437983 */ /* 0x0083680000300800 */
[----:B------:R-:W-:Y:S04]  /*22620*/  STS.U16 [R76+UR5+0x22900], R72 ;  /* 0x022900484c007988 */ /* 0x000fe80008000405 */
[----:B----4-:R1:W5:Y:S04]  /*22630*/  LDL.LU R68, [R1+0xf64] ;  /* 0x000f640001447983 */ /* 0x0103680000300800 */
[----:B------:R-:W-:Y:S04]  /*22640*/  STS.U16 [R76+UR5+0x22d00], R73 ;  /* 0x022d00494c007988 */ /* 0x000fe80008000405 */
[----:B------:R1:W5:Y:S04]  /*22650*/  LDL.LU R69, [R1+0xf60] ;  /* 0x000f600001457983 */ /* 0x0003680000300800 */
[----:B------:R3:W-:Y:S04]  /*22660*/  STS.U16 [R76+UR5+0x23100], R84 ;  /* 0x023100544c007988 */ /* 0x0007e80008000405 */
[----:B--2---:R1:W5:Y:S04]  /*22670*/  LDL.LU R70, [R1+0xf5c] ;  /* 0x000f5c0001467983 */ /* 0x0043680000300800 */
[----:B0-----:R1:W5:Y:S01]  /*22680*/  LDL.LU R71, [R1+0xf58] ;  /* 0x000f580001477983 */ /* 0x0013620000300800 */
[----:B---3--:R-:W-:-:S03]  /*22690*/  LOP3.LUT R84, R0, 0x40, RZ, 0x3c, !PT ;  /* 0x0000004000547812 */ /* 0x008fc600078e3cff */
[----:B------:R1:W5:Y:S04]  /*226a0*/  LDL.LU R72, [R1+0xf54] ;  /* 0x000f540001487983 */ /* 0x0003680000300800 */
[----:B------:R0:W-:Y:S04]  /*226b0*/  STS.U16 [R76+UR5+0x23500], R74 ;  /* 0x0235004a4c007988 */ /* 0x0001e80008000405 */
[----:B------:R1:W5:Y:S04]  /*226c0*/  LDL.LU R73, [R1+0xf50] ;  /* 0x000f500001497983 */ /* 0x0003680000300800 */
[----:B------:R2:W-:Y:S04]  /*226d0*/  STS.U16 [R76+UR5+0x23900], R75 ;  /* 0x0239004b4c007988 */ /* 0x0005e80008000405 */
[----:B0-----:R1:W5:Y:S04]  /*226e0*/  LDL.LU R74, [R1+0xf4c] ;  /* 0x000f4c00014a7983 */ /* 0x0013680000300800 */
[----:B------:R0:W-:Y:S04]  /*226f0*/  STS.U16 [R76+UR5+0x23d00], R77 ;  /* 0x023d004d4c007988 */ /* 0x0001e80008000405 */
[----:B--2---:R1:W5:Y:S04]  /*22700*/  LDL.LU R75, [R1+0xf48] ;  /* 0x000f4800014b7983 */ /* 0x0043680000300800 */
[----:B------:R2:W-:Y:S04]  /*22710*/  STS.U16 [R84+UR5+0x22200], R78 ;  /* 0x0222004e54007988 */ /* 0x0005e80008000405 */
[----:B0-----:R1:W5:Y:S04]  /*22720*/  LDL.LU R76, [R1+0xf44] ;  /* 0x000f4400014c7983 */ /* 0x0013680000300800 */
[----:B------:R0:W-:Y:S04]  /*22730*/  STS.U16 [R84+UR5+0x22600], R79 ;  /* 0x0226004f54007988 */ /* 0x0001e80008000405 */
[----:B------:R1:W5:Y:S04]  /*22740*/  LDL.LU R77, [R1+0xf40] ;  /* 0x000f4000014d7983 */ /* 0x0003680000300800 */
[----:B------:R3:W-:Y:S04]  /*22750*/  STS.U16 [R84+UR5+0x22a00], R80 ;  /* 0x022a005054007988 */ /* 0x0007e80008000405 */
[----:B--2---:R1:W5:Y:S04]  /*22760*/  LDL.LU R78, [R1+0xf3c] ;  /* 0x000f3c00014e7983 */ /* 0x0043680000300800 */
[----:B------:R2:W-:Y:S04]  /*22770*/  STS.U16 [R84+UR5+0x22e00], R81 ;  /* 0x022e005154007988 */ /* 0x0005e80008000405 */
[----:B0-----:R1:W5:Y:S04]  /*22780*/  LDL.LU R79, [R1+0xf38] ;  /* 0x000f3800014f7983 */ /* 0x0013680000300800 */
[----:B------:R0:W-:Y:S04]  /*22790*/  STS.U16 [R84+UR5+0x23200], R90 ;  /* 0x0232005a54007988 */ /* 0x0001e80008000405 */
[----:B---3--:R1:W5:Y:S04]  /*227a0*/  LDL.LU R80, [R1+0xf34] ;  /* 0x000f340001507983 */ /* 0x0083680000300800 */
[----:B--2---:R1:W5:Y:S01]  /*227b0*/  LDL.LU R81, [R1+0xf30] ;  /* 0x000f300001517983 */ /* 0x0043620000300800 */
[----:B0-----:R-:W-:-:S03]  /*227c0*/  LOP3.LUT R90, R0, 0x60, RZ, 0x3c, !PT ;  /* 0x00000060005a7812 */ /* 0x001fc600078e3cff */
[----:B------:R0:W-:Y:S04]  /*227d0*/  STS.U16 [R84+UR5+0x23600], R82 ;  /* 0x0236005254007988 */ /* 0x0001e80008000405 */
[----:B------:R2:W-:Y:S04]  /*227e0*/  STS.U16 [R84+UR5+0x23a00], R83 ;  /* 0x023a005354007988 */ /* 0x0005e80008000405 */
[----:B------:R3:W-:Y:S04]  /*227f0*/  STS.U16 [R84+UR5+0x23e00], R85 ;  /* 0x023e005554007988 */ /* 0x0007e80008000405 */
[----:B0-----:R1:W5:Y:S04]  /*22800*/  LDL.LU R82, [R1+0xf2c] ;  /* 0x000f2c0001527983 */ /* 0x0013680000300800 */
[----:B--2---:R1:W5:Y:S04]  /*22810*/  LDL.LU R83, [R1+0xf28] ;  /* 0x000f280001537983 */ /* 0x0043680000300800 */
[----:B---3--:R1:W5:Y:S04]  /*22820*/  LDL.LU R84, [R1+0xf24] ;  /* 0x000f240001547983 */ /* 0x0083680000300800 */
[----:B------:R1:W5:Y:S04]  /*22830*/  LDL.LU R85, [R1+0xf20] ;  /* 0x000f200001557983 */ /* 0x0003680000300800 */
        /* <DEDUP_REMOVED lines=13> */
[----:B------:R2:W-:Y:S01]  /*22910*/  STS.U16 [R90+UR5+0x23f00], R3 ;  /* 0x023f00035a007988 */ /* 0x0005e20008000405 */
[----:B------:R3:W-:Y:S06]  /*22920*/  MEMBAR.ALL.CTA ;  /* 0x0000000000007992 */ /* 0x0007ec0000008000 */
[----:B---3--:R-:W3:Y:S04]  /*22930*/  FENCE.VIEW.ASYNC.S ;  /* 0x00000000000073c6 */ /* 0x008ee80000000000 */
[----:B0-----:R1:W5:Y:S04]  /*22940*/  LDL.LU R91, [R1+0xf04] ;  /* 0x000f0400015b7983 */ /* 0x0013680000300800 */
[----:B--2---:R1:W5:Y:S04]  /*22950*/  LDL.LU R90, [R1+0xf00] ;  /* 0x000f0000015a7983 */ /* 0x0043680000300800 */
[----:B------:R1:W5:Y:S01]  /*22960*/  LDL.LU R3, [R1+0xefc] ;  /* 0x000efc0001037983 */ /* 0x0003620000300800 */
[----:B------:R-:W-:-:S04]  /*22970*/  ULEA UR8, UR11, UR5, 0x3 ;  /* 0x000000050b087291 */ /* 0x000fc8000f8e18ff */
[----:B------:R-:W-:Y:S01]  /*22980*/  UIADD3 UR8, UPT, UPT, UR8, 0x24000, URZ ;  /* 0x0002400008087890 */ /* 0x000fe2000fffe0ff */
[----:B---3--:R-:W-:Y:S06]  /*22990*/  BAR.SYNC.DEFER_BLOCKING 0x0 ;  /* 0x0000000000007b1d */ /* 0x008fec0000010000 */
[----:B------:R-:W-:Y:S05]  /*229a0*/  @P0 BRA `(.L_x_9) ;  /* 0x0000000000dc0947 */ /* 0x000fea0003800000 */
[----:B------:R-:W-:Y:S02]  /*229b0*/  UIADD3 UR4, UPT, UPT, UR6, 0x40, URZ ;  /* 0x0000004006047890 */ /* 0x000fe4000fffe0ff */
[----:B------:R-:W-:Y:S02]  /*229c0*/  UIADD3 UR10, UPT, UPT, UR6, 0x40, URZ ;  /* 0x00000040060a7890 */ /* 0x000fe4000fffe0ff */
[----:B------:R-:W-:Y:S01]  /*229d0*/  UIADD3 UR15, UPT, UPT, UR6, 0x40, URZ ;  /* 0x00000040060f7890 */ /* 0x000fe2000fffe0ff */
[----:B------:R-:W-:Y:S01]  /*229e0*/  UMOV UR64, 0x0 ;  /* 0x0000000000407882 */ /* 0x000fe20000000000 */
[----:B------:R-:W-:Y:S01]  /*229f0*/  UMOV UR65, 0x8108010 ;  /* 0x0810801000417882 */ /* 0x000fe20000000000 */
[----:B------:R-:W-:Y:S01]  /*22a00*/  UMOV UR66, UR14 ;  /* 0x0000000e00427c82 */ /* 0x000fe20008000000 */
[----:B------:R-:W-:Y:S01]  /*22a10*/  UMOV UR67, 0x40004040 ;  /* 0x4000404000437882 */ /* 0x000fe20000000000 */
[----:B------:R-:W-:Y:S01]  /*22a20*/  UMOV UR76, 0x0 ;  /* 0x00000000004c7882 */ /* 0x000fe20000000000 */
[----:B------:R-:W-:Y:S01]  /*22a30*/  UMOV UR77, 0x8108010 ;  /* 0x08108010004d7882 */ /* 0x000fe20000000000 */
[----:B------:R-:W-:-:S02]  /*22a40*/  UIADD3 UR72, UPT, UPT, UR6, 0x40, URZ ;  /* 0x0000004006487890 */ /* 0x000fc4000fffe0ff */
[----:B------:R-:W-:Y:S01]  /*22a50*/  UTCHMMA gdesc[UR66], gdesc[UR52], tmem[UR6], tmem[UR64], idesc[UR65], UPT ;  /* 0x00ff4034420075ea */ /* 0x000fe2000b800006 */
[----:B------:R-:W-:Y:S01]  /*22a60*/  UMOV UR68, 0x0 ;  /* 0x0000000000447882 */ /* 0x000fe20000000000 */
[----:B------:R-:W-:Y:S01]  /*22a70*/  UMOV UR69, 0x8108010 ;  /* 0x0810801000457882 */ /* 0x000fe20000000000 */
[----:B------:R-:W-:Y:S02]  /*22a80*/  UIADD3 UR73, UPT, UPT, UR6, 0x80, URZ ;  /* 0x0000008006497890 */ /* 0x000fe4000fffe0ff */
[----:B------:R0:W-:Y:S01]  /*22a90*/  UTCHMMA gdesc[UR12], gdesc[UR18], tmem[UR6], tmem[UR76], idesc[UR77], UPT ;  /* 0x00ff4c120c0075ea */ /* 0x0001e2000b800006 */
[----:B------:R-:W-:Y:S01]  /*22aa0*/  UMOV UR70, 0x0 ;  /* 0x0000000000467882 */ /* 0x000fe20000000000 */
[----:B------:R-:W-:Y:S01]  /*22ab0*/  UMOV UR71, 0x8108010 ;  /* 0x0810801000477882 */ /* 0x000fe20000000000 */
[----:B------:R-:W-:Y:S02]  /*22ac0*/  UIADD3 UR74, UPT, UPT, UR6, 0x80, URZ ;  /* 0x00000080064a7890 */ /* 0x000fe4000fffe0ff */
[----:B------:R-:W-:Y:S01]  /*22ad0*/  UTCHMMA gdesc[UR20], gdesc[UR22], tmem[UR6], tmem[UR68], idesc[UR69], UPT ;  /* 0x00ff4416140075ea */ /* 0x000fe2000b800006 */
[----:B------:R-:W-:Y:S01]  /*22ae0*/  UMOV UR54, 0x0 ;  /* 0x0000000000367882 */ /* 0x000fe20000000000 */
[----:B------:R-:W-:Y:S01]  /*22af0*/  UMOV UR55, 0x8108010 ;  /* 0x0810801000377882 */ /* 0x000fe20000000000 */
[----:B------:R-:W-:-:S02]  /*22b00*/  UIADD3 UR75, UPT, UPT, UR6, 0x80, URZ ;  /* 0x00000080064b7890 */ /* 0x000fc4000fffe0ff */
[----:B------:R-:W-:Y:S01]  /*22b10*/  UTCHMMA gdesc[UR24], gdesc[UR26], tmem[UR6], tmem[UR70], idesc[UR71], UPT ;  /* 0x00ff461a180075ea */ /* 0x000fe2000b800006 */
[----:B------:R-:W-:Y:S01]  /*22b20*/  UMOV UR56, 0x0 ;  /* 0x0000000000387882 */ /* 0x000fe20000000000 */
[----:B------:R-:W-:Y:S01]  /*22b30*/  UMOV UR57, 0x8108010 ;  /* 0x0810801000397882 */ /* 0x000fe20000000000 */
[----:B0-----:R-:W-:Y:S01]  /*22b40*/  UIADD3 UR76, UPT, UPT, UR6, 0x80, URZ ;  /* 0x00000080064c7890 */ /* 0x001fe2000fffe0ff */
[----:B------:R0:W-:Y:S01]  /*22b50*/  UTCHMMA gdesc[UR28], gdesc[UR52], tmem[UR4], tmem[UR54], idesc[UR55], UPT ;  /* 0x00ff36341c0075ea */ /* 0x0001e2000b800004 */
[----:B------:R-:W-:Y:S01]  /*22b60*/  UMOV UR58, 0x0 ;  /* 0x00000000003a7882 */ /* 0x000fe20000000000 */
[----:B------:R-:W-:Y:S01]  /*22b70*/  UMOV UR59, 0x8108010 ;  /* 0x08108010003b7882 */ /* 0x000fe20000000000 */
[----:B------:R-:W-:Y:S01]  /*22b80*/  UIADD3 UR77, UPT, UPT, UR6, 0xc0, URZ ;  /* 0x000000c0064d7890 */ /* 0x000fe2000fffe0ff */
[----:B------:R2:W-:Y:S01]  /*22b90*/  UTCHMMA gdesc[UR30], gdesc[UR18], tmem[UR10], tmem[UR56], idesc[UR57], UPT ;  /* 0x00ff38121e0075ea */ /* 0x0005e2000b80000a */
[----:B------:R-:W-:Y:S01]  /*22ba0*/  UMOV UR60, 0x0 ;  /* 0x00000000003c7882 */ /* 0x000fe20000000000 */
[----:B------:R-:W-:Y:S01]  /*22bb0*/  UMOV UR61, 0x8108010 ;  /* 0x08108010003d7882 */ /* 0x000fe20000000000 */
[----:B------:R3:W-:Y:S01]  /*22bc0*/  UTCHMMA gdesc[UR32], gdesc[UR22], tmem[UR15], tmem[UR58], idesc[UR59], UPT ;  /* 0x00ff3a16200075ea */ /* 0x0007e2000b80000f */
[----:B------:R-:W-:Y:S01]  /*22bd0*/  UMOV UR62, 0x0 ;  /* 0x00000000003e7882 */ /* 0x000fe20000000000 */
[----:B------:R-:W-:Y:S01]  /*22be0*/  UMOV UR63, 0x8108010 ;  /* 0x08108010003f7882 */ /* 0x000fe20000000000 */
[----:B0-----:R-:W-:Y:S01]  /*22bf0*/  UIADD3 UR4, UPT, UPT, UR6, 0xc0, URZ ;  /* 0x000000c006047890 */ /* 0x001fe2000fffe0ff */
[----:B------:R0:W-:Y:S01]  /*22c00*/  UTCHMMA gdesc[UR34], gdesc[UR26], tmem[UR72], tmem[UR60], idesc[UR61], UPT ;  /* 0x00ff3c1a220075ea */ /* 0x0001e2000b800048 */
[----:B------:R-:W-:Y:S01]  /*22c10*/  UMOV UR66, 0x0 ;  /* 0x0000000000427882 */ /* 0x000fe20000000000 */
[----:B------:R-:W-:Y:S01]  /*22c20*/  UMOV UR67, 0x8108010 ;  /* 0x0810801000437882 */ /* 0x000fe20000000000 */
[----:B--2---:R-:W-:Y:S01]  /*22c30*/  UIADD3 UR10, UPT, UPT, UR6, 0xc0, URZ ;  /* 0x000000c0060a7890 */ /* 0x004fe2000fffe0ff */
[----:B------:R2:W-:Y:S01]  /*22c40*/  UTCHMMA gdesc[UR36], gdesc[UR52], tmem[UR73], tmem[UR62], idesc[UR63], UPT ;  /* 0x00ff3e34240075ea */ /* 0x0005e2000b800049 */
[----:B------:R2:W-:Y:S01]  /*22c50*/  UTCHMMA gdesc[UR38], gdesc[UR18], tmem[UR74], tmem[UR64], idesc[UR65], UPT ;  /* 0x00ff4012260075ea */ /* 0x0005e2000b80004a */
[----:B---3--:R-:W-:Y:S01]  /*22c60*/  UIADD3 UR15, UPT, UPT, UR6, 0xc0, URZ ;  /* 0x000000c0060f7890 */ /* 0x008fe2000fffe0ff */
[----:B------:R2:W-:Y:S01]  /*22c70*/  UTCHMMA gdesc[UR40], gdesc[UR22], tmem[UR75], tmem[UR66], idesc[UR67], UPT ;  /* 0x00ff4216280075ea */ /* 0x0005e2000b80004b */
[----:B------:R2:W-:Y:S01]  /*22c80*/  UTCHMMA gdesc[UR42], gdesc[UR26], tmem[UR76], tmem[UR68], idesc[UR69], UPT ;  /* 0x00ff441a2a0075ea */ /* 0x0005e2000b80004c */
[----:B------:R2:W-:Y:S01]  /*22c90*/  UTCHMMA gdesc[UR44], gdesc[UR52], tmem[UR77], tmem[UR70], idesc[UR71], UPT ;  /* 0x00ff46342c0075ea */ /* 0x0005e2000b80004d */
[----:B0-----:R-:W-:Y:S01]  /*22ca0*/  UMOV UR60, UR8 ;  /* 0x00000008003c7c82 */ /* 0x001fe20008000000 */
[----:B------:R-:W-:Y:S01]  /*22cb0*/  UMOV UR61, URZ ;  /* 0x000000ff003d7c82 */ /* 0x000fe20008000000 */
[----:B------:R2:W-:Y:S01]  /*22cc0*/  UTCHMMA gdesc[UR46], gdesc[UR18], tmem[UR4], tmem[UR54], idesc[UR55], UPT ;  /* 0x00ff36122e0075ea */ /* 0x0005e2000b800004 */
[----:B------:R-:W-:Y:S01]  /*22cd0*/  UMOV UR60, UR60 ;  /* 0x0000003c003c7c82 */ /* 0x000fe20008000000 */
[----:B------:R2:W-:Y:S01]  /*22ce0*/  UTCHMMA gdesc[UR48], gdesc[UR22], tmem[UR10], tmem[UR56], idesc[UR57], UPT ;  /* 0x00ff3816300075ea */ /* 0x0005e2000b80000a */
[----:B------:R2:W-:Y:S01]  /*22cf0*/  UTCHMMA gdesc[UR50], gdesc[UR26], tmem[UR15], tmem[UR58], idesc[UR59], UPT ;  /* 0x00ff3a1a320075ea */ /* 0x0005e2000b80000f */
[----:B------:R2:W-:Y:S01]  /*22d00*/  UTCBAR [UR60], URZ ;  /* 0x000000ff3c0073e9 */ /* 0x0005e200080000ff */
[----:B------:R-:W-:Y:S01]  /*22d10*/  NOP ;  /* 0x0000000000007918 */ /* 0x000fe20000000000 */
.L_x_9:
[----:B------:R0:W-:Y:S04]  /*22d20*/  STL [R1+0xefc], R0 ;  /* 0x000efc0001007387 */ /* 0x0001e80000100800 */
[----:B0-----:R-:W3:Y:S01]  /*22d30*/  LDL R0, [R1+0xeec] ;  /* 0x000eec0001007983 */ /* 0x001ee20000100800 */
[----:B------:R-:W-:-:S04]  /*22d40*/  UIADD3 UR11, UPT, UPT, UR11, 0x1, URZ ;  /* 0x000000010b0b7890 */ /* 0x000fc8000fffe0ff */
[----:B------:R-:W-:-:S04]  /*22d50*/  UISETP.GT.AND UP1, UPT, UR11, 0x1, UPT ;  /* 0x000000010b00788c */ /* 0x000fc8000bf24270 */
[----:B--2---:R-:W-:Y:S02]  /*22d60*/  USEL UR4, URZ, 0x1, !UP1 ;  /* 0x00000001ff047887 */ /* 0x004fe4000c800000 */
[----:B------:R-:W-:Y:S02]  /*22d70*/  USEL UR11, UR11, URZ, !UP1 ;  /* 0x000000ff0b0b7287 */ /* 0x000fe4000c800000 */
[----:B------:R-:W-:Y:S01]  /*22d80*/  ULOP3.LUT UR10, UR9, UR4, URZ, 0x3c, !UPT ;  /* 0x00000004090a7292 */ /* 0x000fe2000f8e3cff */
[----:B---3-5:R-:W-:Y:S02]  /*22d90*/  ISETP.NE.U32.AND P2, PT, R93, R0, PT ;  /* 0x000000005d00720c */ /* 0x028fe40003f45070 */
[----:B------:R0:W5:Y:S01]  /*22da0*/  LDL.LU R0, [R1+0xefc] ;  /* 0x000efc0001007983 */ /* 0x0001620000300800 */
[----:B------:R-:W-:-:S03]  /*22db0*/  UMOV UR4, UR9 ;  /* 0x0000000900047c82 */ /* 0x000fc60008000000 */
[----:B------:R-:W-:-:S07]  /*22dc0*/  UMOV UR9, UR10 ;  /* 0x0000000a00097c82 */ /* 0x000fce0008000000 */
[----:B0-----:R-:W-:Y:S05]  /*22dd0*/  @P2 BRA `(.L_x_10) ;  /* 0xfffffea800e82947 */ /* 0x001fea000383ffff */
.L_x_7:
[----:B------:R-:W0:Y:S02]  /*22de0*/  LDCU UR9, c[0x0][0x3a0] ;  /* 0x00007400ff0977ac */ /* 0x000e240008000800 */
[----:B0-----:R-:W-:-:S04]  /*22df0*/  UIADD3 UR9, UPT, UPT, UR9, 0x3f, URZ ;  /* 0x0000003f09097890 */ /* 0x001fc8000fffe0ff */
[----:B------:R-:W-:-:S09]  /*22e00*/  UISETP.GE.AND UP1, UPT, UR9, 0x40, UPT ;  /* 0x000000400900788c */ /* 0x000fd2000bf26270 */
[----:B------:R-:W-:Y:S05]  /*22e10*/  BRA.U !UP1, `(.L_x_11) ;  /* 0x0000000109107547 */ /* 0x000fea000b800000 */
[----:B------:R-:W-:-:S06]  /*22e20*/  USHF.L.U32 UR4, UR4, 0x1f, URZ ;  /* 0x0000001f04047899 */ /* 0x000fcc00080006ff */
[----:B-----5:R-:W-:-:S04]  /*22e30*/  IMAD.U32 R0, RZ, RZ, UR4 ;  /* 0x00000004ff007e24 */ /* 0x020fc8000f8e00ff */
[----:B------:R-:W0:Y:S02]  /*22e40*/  SYNCS.PHASECHK.TRANS64.TRYWAIT P0, [UR8], R0 ;  /* 0x00000000ff0075a7 */ /* 0x000e240008001108 */
[----:B0-----:R-:W-:Y:S05]  /*22e50*/  @!P0 BRA `(.L_x_12) ;  /* 0x0000007800548947 */ /* 0x001fea0003800000 */
.L_x_11:
[----:B------:R-:W-:Y:S06]  /*22e60*/  BAR.SYNC.DEFER_BLOCKING 0x0 ;  /* 0x0000000000007b1d */ /* 0x000fec0000010000 */
[----:B------:R-:W0:Y:S01]  /*22e70*/  LDCU.128 UR8, c[0x0][0x390] ;  /* 0x00007200ff0877ac */ /* 0x000e220008000c00 */
[----:B------:R-:W-:Y:S01]  /*22e80*/  STL [R1+0xf1c], R82 ;  /* 0x000f1c5201007387 */ /* 0x000fe20000100800 */
[----:B------:R-:W2:Y:S03]  /*22e90*/  LDCU.64 UR32, c[0x0][0x398] ;  /* 0x00007300ff2077ac */ /* 0x000ea60008000a00 */
[----:B-----5:R-:W-:Y:S01]  /*22ea0*/  STL [R1+0xf18], R78 ;  /* 0x000f184e01007387 */ /* 0x020fe20000100800 */
[----:B------:R-:W3:Y:S03]  /*22eb0*/  LDCU.64 UR12, c[0x0][0x398] ;  /* 0x00007300ff0c77ac */ /* 0x000ee60008000a00 */
[----:B------:R-:W-:Y:S01]  /*22ec0*/  STL [R1+0xf14], R77 ;  /* 0x000f144d01007387 */ /* 0x000fe20000100800 */
[----:B------:R-:W4:Y:S03]  /*22ed0*/  LDCU.64 UR14, c[0x0][0x398] ;  /* 0x00007300ff0e77ac */ /* 0x000f260008000a00 */
[----:B------:R-:W-:Y:S01]  /*22ee0*/  STL [R1+0xf10], R74 ;  /* 0x000f104a01007387 */ /* 0x000fe20000100800 */
[----:B------:R-:W1:Y:S03]  /*22ef0*/  LDCU.64 UR30, c[0x0][0x398] ;  /* 0x00007300ff1e77ac */ /* 0x000e660008000a00 */
[----:B------:R-:W-:Y:S01]  /*22f00*/  STL [R1+0xf0c], R73 ;  /* 0x000f0c4901007387 */ /* 0x000fe20000100800 */
[----:B------:R-:W0:Y:S01]  /*22f10*/  @!P1 SYNCS.CCTL.IV [UR5+0x24000] ;  /* 0x02400000ff0099b1 */ /* 0x000e220008000005 */
[----:B------:R-:W0:Y:S02]  /*22f20*/  LDCU.64 UR28, c[0x0][0x398] ;  /* 0x00007300ff1c77ac */ /* 0x000e240008000a00 */
[----:B------:R-:W-:Y:S01]  /*22f30*/  STL [R1+0xf08], R69 ;  /* 0x000f084501007387 */ /* 0x000fe20000100800 */
[----:B------:R-:W0:Y:S03]  /*22f40*/  LDCU.64 UR26, c[0x0][0x398] ;  /* 0x00007300ff1a77ac */ /* 0x000e260008000a00 */
[----:B------:R-:W-:Y:S01]  /*22f50*/  STL [R1+0xf58], R88 ;  /* 0x000f585801007387 */ /* 0x000fe20000100800 */
[----:B------:R-:W0:Y:S03]  /*22f60*/  LDCU.64 UR24, c[0x0][0x398] ;  /* 0x00007300ff1877ac */ /* 0x000e260008000a00 */
[----:B------:R-:W-:Y:S01]  /*22f70*/  STL.64 [R1+0xf50], R86 ;  /* 0x000f505601007387 */ /* 0x000fe20000100a00 */
[----:B------:R-:W0:Y:S03]  /*22f80*/  LDCU.64 UR22, c[0x0][0x398] ;  /* 0x00007300ff1677ac */ /* 0x000e260008000a00 */
[----:B------:R-:W-:Y:S01]  /*22f90*/  STL.64 [R1+0xf48], R84 ;  /* 0x000f485401007387 */ /* 0x000fe20000100a00 */
[----:B------:R-:W0:Y:S03]  /*22fa0*/  LDCU.64 UR20, c[0x0][0x398] ;  /* 0x00007300ff1477ac */ /* 0x000e260008000a00 */
[----:B------:R-:W-:Y:S01]  /*22fb0*/  STL [R1+0xf40], R83 ;  /* 0x000f405301007387 */ /* 0x000fe20000100800 */
[----:B------:R-:W0:Y:S03]  /*22fc0*/  LDCU.64 UR18, c[0x0][0x398] ;  /* 0x00007300ff1277ac */ /* 0x000e260008000a00 */
[----:B------:R-:W-:Y:S01]  /*22fd0*/  STL.64 [R1+0xf38], R80 ;  /* 0x000f385001007387 */ /* 0x000fe20000100a00 */
[----:B------:R-:W0:Y:S03]  /*22fe0*/  LDCU UR35, c[0x0][0x398] ;  /* 0x00007300ff2377ac */ /* 0x000e260008000800 */
[----:B------:R-:W-:Y:S01]  /*22ff0*/  STL [R1+0xf34], R79 ;  /* 0x000f344f01007387 */ /* 0x000fe20000100800 */
[----:B------:R-:W0:Y:S03]  /*23000*/  LDCU UR55, c[0x0][0x398] ;  /* 0x00007300ff3777ac */ /* 0x000e260008000800 */
[----:B------:R-:W-:Y:S01]  /*23010*/  STL [R1+0xf30], R76 ;  /* 0x000f304c01007387 */ /* 0x000fe20000100800 */
[----:B------:R-:W1:Y:S03]  /*23020*/  LDCU UR42, c[0x0][0x398] ;  /* 0x00007300ff2a77ac */ /* 0x000e660008000800 */
[----:B------:R-:W-:Y:S01]  /*23030*/  STL [R1+0xf2c], R75 ;  /* 0x000f2c4b01007387 */ /* 0x000fe20000100800 */
[----:B------:R-:W1:Y:S03]  /*23040*/  LDCU UR57, c[0x0][0x398] ;  /* 0x00007300ff3977ac */ /* 0x000e660008000800 */
[----:B------:R-:W-:Y:S01]  /*23050*/  STL [R1+0xf28], R72 ;  /* 0x000f284801007387 */ /* 0x000fe20000100800 */
[----:B------:R-:W1:Y:S03]  /*23060*/  LDCU UR53, c[0x0][0x398] ;  /* 0x00007300ff3577ac */ /* 0x000e660008000800 */
[----:B------:R-:W-:Y:S01]  /*23070*/  STL [R1+0xf24], R70 ;  /* 0x000f244601007387 */ /* 0x000fe20000100800 */
[----:B------:R-:W1:Y:S03]  /*23080*/  LDCU UR39, c[0x0][0x398] ;  /* 0x00007300ff2777ac */ /* 0x000e660008000800 */
[----:B------:R2:W-:Y:S01]  /*23090*/  STL [R1+0xf20], R68 ;  /* 0x000f204401007387 */ /* 0x0005e20000100800 */
[----:B------:R-:W1:Y:S01]  /*230a0*/  LDCU UR41, c[0x0][0x398] ;  /* 0x00007300ff2977ac */ /* 0x000e620008000800 */
[----:B0-----:R-:W-:Y:S06]  /*230b0*/  BAR.SYNC.DEFER_BLOCKING 0x0 ;  /* 0x0000000000007b1d */ /* 0x001fec0000010000 */
[----:B------:R-:W0:Y:S01]  /*230c0*/  LDCU UR51, c[0x0][0x398] ;  /* 0x00007300ff3377ac */ /* 0x000e220008000800 */
[----:B--2---:R-:W2:Y:S01]  /*230d0*/  LDTM.x64 R28, tmem[UR7] ;  /* 0x00000007001c79ee */ /* 0x004ea20008340000 */
[----:B------:R-:W0:Y:S01]  /*230e0*/  LDCU UR38, c[0x0][0x398] ;  /* 0x00007300ff2677ac */ /* 0x000e220008000800 */
[----:B------:R-:W0:Y:S01]  /*230f0*/  LDCU UR54, c[0x0][0x398] ;  /* 0x00007300ff3677ac */ /* 0x000e220008000800 */
[----:B------:R-:W0:Y:S01]  /*23100*/  LDCU UR75, c[0x0][0x398] ;  /* 0x00007300ff4b77ac */ /* 0x000e220008000800 */
[----:B------:R-:W0:Y:S01]  /*23110*/  LDCU UR76, c[0x0][0x398] ;  /* 0x00007300ff4c77ac */ /* 0x000e220008000800 */
[----:B------:R-:W0:Y:S01]  /*23120*/  @!P1 SYNCS.CCTL.IV [UR5+0x24008] ;  /* 0x02400800ff0099b1 */ /* 0x000e220008000005 */
[----:B------:R-:W0:Y:S01]  /*23130*/  LDCU.64 UR4, c[0x0][0x398] ;  /* 0x00007300ff0477ac */ /* 0x000e220008000a00 */
[----:B------:R-:W0:Y:S01]  /*23140*/  LDCU UR74, c[0x0][0x398] ;  /* 0x00007300ff4a77ac */ /* 0x000e220008000800 */
[----:B--2---:R-:W-:Y:S01]  /*23150*/  STL.64 [R1+0x230], R40 ;  /* 0x0002302801007387 */ /* 0x004fe20000100a00 */
[----:B------:R-:W-:Y:S01]  /*23160*/  IMAD.MOV.U32 R27, RZ, RZ, R33 ;  /* 0x000000ffff1b7224 */ /* 0x000fe200078e0021 */
[----:B------:R-:W2:Y:S01]  /*23170*/  LDCU UR70, c[0x0][0x398] ;  /* 0x00007300ff4677ac */ /* 0x000ea20008000800 */
[----:B------:R-:W-:Y:S01]  /*23180*/  IMAD.MOV.U32 R26, RZ, RZ, R32 ;  /* 0x000000ffff1a7224 */ /* 0x000fe200078e0020 */
[----:B------:R-:W-:Y:S01]  /*23190*/  STL.64 [R1+0x238], R42 ;  /* 0x0002382a01007387 */ /* 0x000fe20000100a00 */
[----:B------:R-:W-:Y:S01]  /*231a0*/  IMAD.MOV.U32 R25, RZ, RZ, R31 ;  /* 0x000000ffff197224 */ /* 0x000fe200078e001f */
[----:B------:R-:W0:Y:S01]  /*231b0*/  LDCU UR67, c[0x0][0x398] ;  /* 0x00007300ff4377ac */ /* 0x000e220008000800 */
        /* <DEDUP_REMOVED lines=19> */
[----:B------:R-:W0:Y:S02]  /*232f0*/  LDCU UR66, c[0x0][0x398] ;  /* 0x00007300ff4277ac */ /* 0x000e240008000800 */
[----:B------:R-:W-:Y:S01]  /*23300*/  STL.64 [R1+0x268], R54 ;  /* 0x0002683601007387 */ /* 0x000fe20000100a00 */
[----:B------:R-:W0:Y:S03]  /*23310*/  LDCU UR68, c[0x0][0x398] ;  /* 0x00007300ff4477ac */ /* 0x000e260008000800 */
        /* <DEDUP_REMOVED lines=34> */
[----:B------:R1:W-:Y:S01]  /*23540*/  STL [R1+0x2f8], R90 ;  /* 0x0002f85a01007387 */ /* 0x0003e20000100800 */
[----:B------:R-:W0:Y:S03]  /*23550*/  LDCU UR59, c[0x0][0x398] ;  /* 0x00007300ff3b77ac */ /* 0x000e260008000800 */
[----:B------:R-:W-:Y:S01]  /*23560*/  STL [R1+0xefc], R92 ;  /* 0x000efc5c01007387 */ /* 0x000fe20000100800 */
[----:B------:R-:W0:Y:S01]  /*23570*/  LDCU UR40, c[0x0][0x398] ;  /* 0x00007300ff2877ac */ /* 0x000e220008000800 */
[----:B-1----:R-:W1:Y:S01]  /*23580*/  LDTM.x64 R28, tmem[UR7+0x40] ;  /* 0x00004007001c79ee */ /* 0x002e620008340000 */
[----:B------:R-:W0:Y:S01]  /*23590*/  LDCU UR56, c[0x0][0x398] ;  /* 0x00007300ff3877ac */ /* 0x000e220008000800 */
[----:B------:R-:W0:Y:S01]  /*235a0*/  LDCU UR60, c[0x0][0x398] ;  /* 0x00007300ff3c77ac */ /* 0x000e220008000800 */
[----:B------:R-:W0:Y:S01]  /*235b0*/  LDCU UR62, c[0x0][0x39c] ;  /* 0x00007380ff3e77ac */ /* 0x000e220008000800 */
[----:B------:R-:W0:Y:S01]  /*235c0*/  LDCU UR58, c[0x0][0x398] ;  /* 0x00007300ff3a77ac */ /* 0x000e220008000800 */
[----:B-1----:R-:W-:Y:S01]  /*235d0*/  STL [R1+0x104], R29 ;  /* 0x0001041d01007387 */ /* 0x002fe20000100800 */
[----:B------:R-:W-:-:S02]  /*235e0*/  IMAD.MOV.U32 R21, RZ, RZ, R39 ;  /* 0x000000ffff157224 */ /* 0x000fc400078e0027 */
[----:B------:R-:W-:Y:S01]  /*235f0*/  IMAD.MOV.U32 R19, RZ, RZ, R38 ;  /* 0x000000ffff137224 */ /* 0x000fe200078e0026 */
[----:B------:R-:W-:Y:S01]  /*23600*/  STL [R1+0x10c], R31 ;  /* 0x00010c1f01007387 */ /* 0x000fe20000100800 */
[----:B------:R-:W-:Y:S02]  /*23610*/  IMAD.MOV.U32 R17, RZ, RZ, R37 ;  /* 0x000000ffff117224 */ /* 0x000fe400078e0025 */
[----:B------:R-:W-:Y:S01]  /*23620*/  IMAD.MOV.U32 R15, RZ, RZ, R36 ;  /* 0x000000ffff0f7224 */ /* 0x000fe200078e0024 */
[----:B------:R-:W-:Y:S01]  /*23630*/  STL.64 [R1+0x130], R40 ;  /* 0x0001302801007387 */ /* 0x000fe20000100a00 */
[----:B------:R-:W-:Y:S02]  /*23640*/  IMAD.MOV.U32 R13, RZ, RZ, R35 ;  /* 0x000000ffff0d7224 */ /* 0x000fe400078e0023 */
[----:B------:R-:W-:Y:S01]  /*23650*/  IMAD.MOV.U32 R11, RZ, RZ, R34 ;  /* 0x000000ffff0b7224 */ /* 0x000fe200078e0022 */
[----:B------:R-:W-:Y:S01]  /*23660*/  STL.64 [R1+0x138], R42 ;  /* 0x0001382a01007387 */ /* 0x000fe20000100a00 */
[----:B------:R-:W-:-:S02]  /*23670*/  IMAD.MOV.U32 R8, RZ, RZ, R32 ;  /* 0x000000ffff087224 */ /* 0x000fc400078e0020 */
[----:B------:R-:W-:Y:S01]  /*23680*/  IMAD.MOV.U32 R6, RZ, RZ, R30 ;  /* 0x000000ffff067224 */ /* 0x000fe200078e001e */
[----:B------:R-:W-:Y:S01]  /*23690*/  STL.64 [R1+0x140], R44 ;  /* 0x0001402c01007387 */ /* 0x000fe20000100a00 */
[----:B------:R-:W-:Y:S02]  /*236a0*/  IMAD.MOV.U32 R4, RZ, RZ, R28 ;  /* 0x000000ffff047224 */ /* 0x000fe400078e001c */
[----:B------:R-:W-:Y:S01]  /*236b0*/  IMAD.MOV.U32 R0, RZ, RZ, R33 ;  /* 0x000000ffff007224 */ /* 0x000fe200078e0021 */
        /* <DEDUP_REMOVED lines=23> */
[----:B------:R1:W-:Y:S04]  /*23830*/  STL [R1+0x1f8], R90 ;  /* 0x0001f85a01007387 */ /* 0x0003e80000100800 */
[----:B------:R0:W-:Y:S01]  /*23840*/  STL [R1+0xf00], R93 ;  /* 0x000f005d01007387 */ /* 0x0001e20000100800 */
[----:B-1----:R-:W1:Y:S03]  /*23850*/  LDTM.x64 R28, tmem[UR7+0x80] ;  /* 0x00008007001c79ee */ /* 0x002e660008340000 */
[----:B0-----:R-:W2:Y:S04]  /*23860*/  LDL.LU R93, [R1+0x9cc] ;  /* 0x0009cc00015d7983 */ /* 0x001ea80000300800 */
[----:B-1----:R-:W-:Y:S01]  /*23870*/  STL [R1+0x4], R29 ;  /* 0x0000041d01007387 */ /* 0x002fe20000100800 */
[----:B------:R-:W-:-:S02]  /*23880*/  IMAD.MOV.U32 R9, RZ, RZ, R32 ;  /* 0x000000ffff097224 */ /* 0x000fc400078e0020 */
[----:B------:R-:W-:Y:S01]  /*23890*/  IMAD.MOV.U32 R7, RZ, RZ, R30 ;  /* 0x000000ffff077224 */ /* 0x000fe200078e001e */
[----:B------:R-:W-:Y:S01]  /*238a0*/  STL [R1+0xc], R31 ;  /* 0x00000c1f01007387 */ /* 0x000fe20000100800 */
[----:B------:R-:W-:-:S03]  /*238b0*/  IMAD.MOV.U32 R5, RZ, RZ, R28 ;  /* 0x000000ffff057224 */ /* 0x000fc600078e001c */
[----:B------:R-:W-:Y:S04]  /*238c0*/  STL [R1+0x14], R33 ;  /* 0x0000142101007387 */ /* 0x000fe80000100800 */
[----:B------:R-:W-:Y:S04]  /*238d0*/  STL.64 [R1+0x18], R34 ;  /* 0x0000182201007387 */ /* 0x000fe80000100a00 */
[----:B------:R-:W-:Y:S04]  /*238e0*/  STL.64 [R1+0x20], R36 ;  /* 0x0000202401007387 */ /* 0x000fe80000100a00 */
[----:B------:R-:W-:Y:S04]  /*238f0*/  STL [R1+0x2c], R39 ;  /* 0x00002c2701007387 */ /* 0x000fe80000100800 */
        /* <DEDUP_REMOVED lines=19> */
[----:B------:R-:W-:Y:S01]  /*23a30*/  STL.64 [R1+0xc8], R78 ;  /* 0x0000c84e01007387 */ /* 0x000fe20000100a00 */
[----:B0-----:R-:W-:-:S03]  /*23a40*/  IMAD.MOV.U32 R73, RZ, RZ, R38 ;  /* 0x000000ffff497224 */ /* 0x001fc600078e0026 */
[----:B------:R-:W-:Y:S04]  /*23a50*/  STL.64 [R1+0xd0], R80 ;  /* 0x0000d05001007387 */ /* 0x000fe80000100a00 */
[----:B------:R-:W-:Y:S04]  /*23a60*/  STL.64 [R1+0xd8], R82 ;  /* 0x0000d85201007387 */ /* 0x000fe80000100a00 */
[----:B------:R-:W-:Y:S04]  /*23a70*/  STL.64 [R1+0xe0], R84 ;  /* 0x0000e05401007387 */ /* 0x000fe80000100a00 */
[----:B------:R-:W-:Y:S04]  /*23a80*/  STL.64 [R1+0xe8], R86 ;  /* 0x0000e85601007387 */ /* 0x000fe80000100a00 */
[----:B------:R0:W-:Y:S04]  /*23a90*/  STL.64 [R1+0xf0], R88 ;  /* 0x0000f05801007387 */ /* 0x0001e80000100a00 */
[----:B------:R1:W-:Y:S04]  /*23aa0*/  STL.64 [R1+0xf8], R90 ;  /* 0x0000f85a01007387 */ /* 0x0003e80000100a00 */
[----:B0-----:R0:W2:Y:S04]  /*23ab0*/  LDL.LU R88, [R1+0xf58] ;  /* 0x000f580001587983 */ /* 0x0010a80000300800 */
[----:B------:R0:W3:Y:S04]  /*23ac0*/  LDL.LU.64 R86, [R1+0xf50] ;  /* 0x000f500001567983 */ /* 0x0000e80000300a00 */
[----:B------:R0:W4:Y:S04]  /*23ad0*/  LDL.LU.64 R84, [R1+0xf48] ;  /* 0x000f480001547983 */ /* 0x0001280000300a00 */
[----:B------:R0:W4:Y:S04]  /*23ae0*/  LDL.LU R83, [R1+0xf40] ;  /* 0x000f400001537983 */ /* 0x0001280000300800 */
[----:B------:R0:W4:Y:S04]  /*23af0*/  LDL.LU.64 R80, [R1+0xf38] ;  /* 0x000f380001507983 */ /* 0x0001280000300a00 */
[----:B------:R0:W4:Y:S04]  /*23b00*/  LDL.LU R79, [R1+0xf34] ;  /* 0x000f3400014f7983 */ /* 0x0001280000300800 */
[----:B------:R0:W4:Y:S04]  /*23b10*/  LDL.LU R76, [R1+0xf30] ;  /* 0x000f3000014c7983 */ /* 0x0001280000300800 */
[----:B------:R0:W4:Y:S04]  /*23b20*/  LDL.LU R75, [R1+0xf2c] ;  /* 0x000f2c00014b7983 */ /* 0x0001280000300800 */
[----:B------:R0:W4:Y:S04]  /*23b30*/  LDL.LU R72, [R1+0xf28] ;  /* 0x000f280001487983 */ /* 0x0001280000300800 */
[----:B------:R0:W4:Y:S04]  /*23b40*/  LDL.LU R70, [R1+0xf24] ;  /* 0x000f240001467983 */ /* 0x0001280000300800 */
[----:B------:R0:W4:Y:S04]  /*23b50*/  LDL.LU R68, [R1+0xf20] ;  /* 0x000f200001447983 */ /* 0x0001280000300800 */
[----:B------:R-:W4:Y:S04]  /*23b60*/  LDL.LU R69, [R1+0x24] ;  /* 0x0000240001457983 */ /* 0x000f280000300800 */
[----:B------:R0:W4:Y:S04]  /*23b70*/  LDL.LU R82, [R1+0xf1c] ;  /* 0x000f1c0001527983 */ /* 0x0001280000300800 */
[----:B------:R-:W4:Y:S04]  /*23b80*/  LDL.LU R89, [R1+0x20] ;  /* 0x0000200001597983 */ /* 0x000f280000300800 */
[----:B------:R0:W4:Y:S04]  /*23b90*/  LDL.LU R78, [R1+0xf18] ;  /* 0x000f1800014e7983 */ /* 0x0001280000300800 */
[----:B------:R-:W4:Y:S04]  /*23ba0*/  LDL.LU R71, [R1+0x1c] ;  /* 0x00001c0001477983 */ /* 0x000f280000300800 */
[----:B------:R0:W4:Y:S04]  /*23bb0*/  LDL.LU R77, [R1+0xf14] ;  /* 0x000f1400014d7983 */ /* 0x0001280000300800 */
[----:B------:R-:W4:Y:S04]  /*23bc0*/  LDL.LU R3, [R1+0x18] ;  /* 0x0000180001037983 */ /* 0x000f280000300800 */
[----:B------:R-:W4:Y:S04]  /*23bd0*/  LDL.LU R2, [R1+0x14] ;  /* 0x0000140001027983 */ /* 0x000f280000300800 */
[----:B------:R-:W4:Y:S04]  /*23be0*/  LDL.LU R92, [R1+0xf4] ;  /* 0x0000f400015c7983 */ /* 0x000f280000300800 */
[----:B------:R0:W4:Y:S04]  /*23bf0*/  LDL.LU R74, [R1+0xf10] ;  /* 0x000f1000014a7983 */ /* 0x0001280000300800 */
[----:B-1----:R-:W4:Y:S04]  /*23c00*/  LDL.LU R91, [R1+0xf8] ;  /* 0x0000f800015b7983 */ /* 0x002f280000300800 */
[----:B------:R-:W4:Y:S01]  /*23c10*/  LDL.LU R90, [R1+0xfc] ;  /* 0x0000fc00015a7983 */ /* 0x000f220000300800 */
[----:B--2---:R-:W-:-:S02]  /*23c20*/  F2FP.F16.F32.PACK_AB R88, R21, R20 ;  /* 0x000000141558723e */ /* 0x004fc400000000ff */
[----:B---3--:R-:W-:Y:S02]  /*23c30*/  F2FP.F16.F32.PACK_AB R87, R19, R18 ;  /* 0x000000121357723e */ /* 0x008fe400000000ff */
[----:B------:R-:W-:Y:S02]  /*23c40*/  F2FP.F16.F32.PACK_AB R86, R17, R16 ;  /* 0x000000101156723e */ /* 0x000fe400000000ff */
[----:B----4-:R-:W-:Y:S02]  /*23c50*/  F2FP.F16.F32.PACK_AB R83, R15, R14 ;  /* 0x0000000e0f53723e */ /* 0x010fe400000000ff */
[----:B------:R-:W-:Y:S02]  /*23c60*/  F2FP.F16.F32.PACK_AB R80, R27, R26 ;  /* 0x0000001a1b50723e */ /* 0x000fe400000000ff */
[----:B------:R-:W-:Y:S02]  /*23c70*/  F2FP.F16.F32.PACK_AB R81, R13, R12 ;  /* 0x0000000c0d51723e */ /* 0x000fe400000000ff */
[----:B------:R-:W-:-:S02]  /*23c80*/  F2FP.F16.F32.PACK_AB R79, R11, R10 ;  /* 0x0000000a0b4f723e */ /* 0x000fc400000000ff */
[----:B------:R-:W-:Y:S02]  /*23c90*/  F2FP.F16.F32.PACK_AB R76, R25, R24 ;  /* 0x00000018194c723e */ /* 0x000fe400000000ff */
[----:B------:R-:W-:Y:S02]  /*23ca0*/  F2FP.F16.F32.PACK_AB R75, R9, R8 ;  /* 0x00000008094b723e */ /* 0x000fe400000000ff */
[----:B------:R-:W-:Y:S02]  /*23cb0*/  F2FP.F16.F32.PACK_AB R72, R23, R22 ;  /* 0x000000161748723e */ /* 0x000fe400000000ff */
[----:B------:R-:W-:Y:S02]  /*23cc0*/  F2FP.F16.F32.PACK_AB R70, R7, R6 ;  /* 0x000000060746723e */ /* 0x000fe400000000ff */
[----:B------:R-:W-:Y:S02]  /*23cd0*/  F2FP.F16.F32.PACK_AB R68, R5, R4 ;  /* 0x000000040544723e */ /* 0x000fe400000000ff */
[----:B------:R-:W1:Y:S01]  /*23ce0*/  LDTM.x64 R4, tmem[UR7+0xc0] ;  /* 0x0000c007000479ee */ /* 0x000e620008340000 */
[----:B------:R-:W2:Y:S01]  /*23cf0*/  LDCU UR7, c[0x0][0x3b8] ;  /* 0x00007700ff0777ac */ /* 0x000ea20008000800 */
[----:B------:R-:W-:Y:S01]  /*23d00*/  ISETP.GE.AND P0, PT, R93, UR10, PT ;  /* 0x0000000a5d007c0c */ /* 0x000fe2000bf06270 */
[----:B------:R-:W-:Y:S01]  /*23d10*/  NOP ;  /* 0x0000000000007918 */ /* 0x000fe20000000000 */
[----:B------:R-:W3:Y:S01]  /*23d20*/  LDCU UR10, c[0x0][0x398] ;  /* 0x00007300ff0a77ac */ /* 0x000ee20008000800 */
[----:B-1----:R-:W-:Y:S01]  /*23d30*/  F2FP.F16.F32.PACK_AB R85, R14, R73 ;  /* 0x000000490e55723e */ /* 0x002fe200000000ff */
[----:B------:R1:W-:Y:S04]  /*23d40*/  STL [R1+0xf04], R92 ;  /* 0x000f045c01007387 */ /* 0x0003e80000100800 */
[----:B-1----:R-:W4:Y:S04]  /*23d50*/  LDL.LU R92, [R1+0x9ac] ;  /* 0x0009ac00015c7983 */ /* 0x002f280000300800 */
[----:B------:R0:W3:Y:S01]  /*23d60*/  LDL.LU R73, [R1+0xf0c] ;  /* 0x000f0c0001497983 */ /* 0x0000e20000300800 */
[----:B------:R-:W-:-:S02]  /*23d70*/  F2FP.F16.F32.PACK_AB R82, R12, R89 ;  /* 0x000000590c52723e */ /* 0x000fc400000000ff */
[----:B------:R-:W1:Y:S01]  /*23d80*/  LDC R89, c[0x0][0x3b4] ;  /* 0x0000ed00ff597b82 */ /* 0x000e620000000800 */
[----:B------:R-:W-:Y:S02]  /*23d90*/  F2FP.F16.F32.PACK_AB R74, R9, R2 ;  /* 0x00000002094a723e */ /* 0x000fe400000000ff */
[----:B------:R-:W-:Y:S02]  /*23da0*/  F2FP.F16.F32.PACK_AB R78, R11, R71 ;  /* 0x000000470b4e723e */ /* 0x000fe400000000ff */
[----:B------:R-:W-:Y:S02]  /*23db0*/  F2FP.F16.F32.PACK_AB R77, R10, R3 ;  /* 0x000000030a4d723e */ /* 0x000fe400000000ff */
[----:B------:R-:W-:Y:S02]  /*23dc0*/  F2FP.F16.F32.PACK_AB R84, R13, R69 ;  /* 0x000000450d54723e */ /* 0x000fe400000000ff */
[----:B------:R0:W3:Y:S04]  /*23dd0*/  LDL.LU R69, [R1+0xf08] ;  /* 0x000f080001457983 */ /* 0x0000e80000300800 */
[----:B------:R-:W3:Y:S04]  /*23de0*/  LDL R11, [R1+0xa4c] ;  /* 0x000a4c00010b7983 */ /* 0x000ee80000100800 */
[----:B------:R-:W3:Y:S01]  /*23df0*/  LDL.LU R10, [R1+0x4] ;  /* 0x00000400010a7983 */ /* 0x000ee20000300800 */
[C---:B----4-:R-:W-:Y:S01]  /*23e00*/  ISETP.LT.AND P0, PT, R92.reuse, UR33, !P0 ;  /* 0x000000215c007c0c */ /* 0x050fe2000c701270 */
[----:B--2---:R-:W-:Y:S01]  /*23e10*/  IMAD R71, R92, UR7, RZ ;  /* 0x000000075c477c24 */ /* 0x004fe2000f8e02ff */
[----:B------:R-:W2:Y:S01]  /*23e20*/  LDCU UR33, c[0x0][0x398] ;  /* 0x00007300ff2177ac */ /* 0x000ea20008000800 */
[----:B---3--:R-:W-:Y:S01]  /*23e30*/  F2FP.F16.F32.PACK_AB R73, R0, R8 ;  /* 0x000000080049723e */ /* 0x008fe200000000ff */
[----:B-1----:R-:W-:-:S05]  /*23e40*/  IMAD R0, R93, R89, RZ ;  /* 0x000000595d007224 */ /* 0x002fca00078e02ff */
[----:B------:R-:W-:-:S04]  /*23e50*/  LEA R8, P2, R0, UR8, 0x1 ;  /* 0x0000000800087c11 */ /* 0x000fc8000f8408ff */
[----:B------:R-:W-:-:S03]  /*23e60*/  LEA.HI.X.SX32 R9, R0, UR9, 0x1, P2 ;  /* 0x0000000900097c11 */ /* 0x000fc600090f0eff */
[----:B------:R-:W-:-:S05]  /*23e70*/  IMAD.WIDE R2, R71, 0x2, R8 ;  /* 0x0000000247027825 */ /* 0x000fca00078e0208 */
[----:B------:R1:W-:Y:S04]  /*23e80*/  @P0 STG.E.U16 desc[UR16][R2.64], R72 ;  /* 0x0000004802000986 */ /* 0x0003e8000c101510 */
[----:B-1----:R-:W3:Y:S04]  /*23e90*/  LDL.LU R2, [R1+0xc] ;  /* 0x00000c0001027983 */ /* 0x002ee80000300800 */
[----:B------:R-:W4:Y:S01]  /*23ea0*/  LDL.LU R3, [R1+0x10c] ;  /* 0x00010c0001037983 */ /* 0x000f220000300800 */
[----:B------:R-:W-:Y:S01]  /*23eb0*/  IMAD R0, R89, 0x80, R0 ;  /* 0x0000008059007824 */ /* 0x000fe200078e0200 */
[----:B---3--:R-:W-:-:S02]  /*23ec0*/  F2FP.F16.F32.PACK_AB R69, R7, R2 ;  /* 0x000000020745723e */ /* 0x008fc400000000ff */
[----:B------:R-:W3:Y:S01]  /*23ed0*/  LDL R7, [R1+0xa50] ;  /* 0x000a500001077983 */ /* 0x000ee20000100800 */
[----:B------:R-:W-:Y:S02]  /*23ee0*/  ISETP.GE.AND P0, PT, R92, UR11, PT ;  /* 0x0000000b5c007c0c */ /* 0x000fe4000bf06270 */
[C---:B------:R-:W-:Y:S02]  /*23ef0*/  LEA R2, P1, R0.reuse, UR8, 0x1 ;  /* 0x0000000800027c11 */ /* 0x040fe4000f8208ff */
[----:B----4-:R-:W-:Y:S02]  /*23f00*/  F2FP.F16.F32.PACK_AB R14, R3, R6 ;  /* 0x00000006030e723e */ /* 0x010fe400000000ff */
[----:B------:R-:W-:Y:S01]  /*23f10*/  LEA.HI.X.SX32 R3, R0, UR9, 0x1, P1 ;  /* 0x0000000900037c11 */ /* 0x000fe200088f0eff */
[----:B------:R-:W-:Y:S01]  /*23f20*/  IMAD R0, R89, 0x80, R0 ;  /* 0x0000008059007824 */ /* 0x000fe200078e0200 */
[----:B------:R-:W-:-:S03]  /*23f30*/  F2FP.F16.F32.PACK_AB R13, R5, R10 ;  /* 0x0000000a050d723e */ /* 0x000fc600000000ff */
[----:B------:R-:W-:Y:S02]  /*23f40*/  IMAD R5, R89, 0x80, R0 ;  /* 0x0000008059057824 */ /* 0x000fe400078e0200 */
[----:B------:R-:W4:Y:S01]  /*23f50*/  LDL.LU R89, [R1+0xa48] ;  /* 0x000a480001597983 */ /* 0x000f220000300800 */
[----:B---3--:R-:W-:Y:S01]  /*23f60*/  ISETP.LT.AND P2, PT, R7, UR12, !P0 ;  /* 0x0000000c07007c0c */ /* 0x008fe2000c741270 */
[----:B------:R-:W-:Y:S01]  /*23f70*/  IMAD.WIDE R6, R71, 0x2, R2 ;  /* 0x0000000247067825 */ /* 0x000fe200078e0202 */
[----:B------:R-:W1:Y:S11]  /*23f80*/  LDCU UR12, c[0x0][0x398] ;  /* 0x00007300ff0c77ac */ /* 0x000e760008000800 */
[----:B------:R3:W-:Y:S01]  /*23f90*/  @P2 STG.E.U16 desc[UR16][R6.64], R68 ;  /* 0x0000004406002986 */ /* 0x0007e2000c101510 */
[----:B------:R-:W-:Y:S01]  /*23fa0*/  ISETP.LT.AND P2, PT, R11, UR14, !P0 ;  /* 0x0000000e0b007c0c */ /* 0x000fe2000c741270 */
[----:B------:R-:W0:Y:S01]  /*23fb0*/  LDCU UR14, c[0x0][0x398] ;  /* 0x00007300ff0e77ac */ /* 0x000e220008000800 */
[----:B---3--:R-:W-:-:S04]  /*23fc0*/  LEA R6, P1, R0, UR8, 0x1 ;  /* 0x0000000800067c11 */ /* 0x008fc8000f8208ff */
[----:B------:R-:W-:Y:S02]  /*23fd0*/  LEA.HI.X.SX32 R7, R0, UR9, 0x1, P1 ;  /* 0x0000000900077c11 */ /* 0x000fe400088f0eff */
[----:B------:R-:W-:Y:S02]  /*23fe0*/  PRMT R0, R68, 0x7632, R0 ;  /* 0x0000763244007816 */ /* 0x000fe40000000000 */
[----:B------:R-:W3:Y:S01]  /*23ff0*/  LDL R68, [R1+0xa50] ;  /* 0x000a500001447983 */ /* 0x000ee20000100800 */
[----:B------:R-:W-:-:S05]  /*24000*/  IMAD.WIDE R10, R71, 0x2, R6 ;  /* 0x00000002470a7825 */ /* 0x000fca00078e0206 */
[----:B------:R0:W-:Y:S04]  /*24010*/  @P2 STG.E.U16 desc[UR16][R10.64], R0 ;  /* 0x000000000a002986 */ /* 0x0001e8000c101510 */
[----:B0-----:R-:W2:Y:S01]  /*24020*/  LDL.LU R11, [R1+0x104] ;  /* 0x00010400010b7983 */ /* 0x001ea20000300800 */
[----:B----4-:R-:W-:Y:S01]  /*24030*/  ISETP.LT.AND P0, PT, R89, UR4, !P0 ;  /* 0x0000000459007c0c */ /* 0x010fe2000c701270 */
[----:B------:R-:W-:Y:S01]  /*24040*/  VIADD R0, R92, 0x1 ;  /* 0x000000015c007836 */ /* 0x000fe20000000000 */
[----:B------:R-:W0:Y:S01]  /*24050*/  LDCU UR4, c[0x0][0x398] ;  /* 0x00007300ff0477ac */ /* 0x000e220008000800 */
[----:B--2---:R-:W-:Y:S02]  /*24060*/  F2FP.F16.F32.PACK_AB R12, R11, R4 ;  /* 0x000000040b0c723e */ /* 0x004fe400000000ff */
[----:B------:R-:W-:-:S04]  /*24070*/  LEA R4, P1, R5, UR8, 0x1 ;  /* 0x0000000805047c11 */ /* 0x000fc8000f8208ff */
[----:B------:R-:W-:Y:S01]  /*24080*/  LEA.HI.X.SX32 R5, R5, UR9, 0x1, P1 ;  /* 0x0000000905057c11 */ /* 0x000fe200088f0eff */
[----:B------:R-:W2:Y:S02]  /*24090*/  LDCU.64 UR8, c[0x0][0x398] ;  /* 0x00007300ff0877ac */ /* 0x000ea40008000a00 */
[----:B------:R-:W-:-:S05]  /*240a0*/  IMAD.WIDE R10, R71, 0x2, R4 ;  /* 0x00000002470a7825 */ /* 0x000fca00078e0204 */
[----:B------:R4:W-:Y:S02]  /*240b0*/  @P0 STG.E.U16 desc[UR16][R10.64], R12 ;  /* 0x0000000c0a000986 */ /* 0x0009e4000c101510 */
[----:B----4-:R-:W-:Y:S02]  /*240c0*/  PRMT R12, R72, 0x7632, R12 ;  /* 0x00007632480c7816 */ /* 0x010fe4000000000c */
[----:B------:R-:W4:Y:S01]  /*240d0*/  LDL.LU R72, [R1+0xa4c] ;  /* 0x000a4c0001487983 */ /* 0x000f220000300800 */
[----:B------:R-:W-:-:S04]  /*240e0*/  ISETP.GE.AND P0, PT, R0, UR11, PT ;  /* 0x0000000b00007c0c */ /* 0x000fc8000bf06270 */
[----:B------:R-:W-:Y:S01]  /*240f0*/  ISETP.LT.AND P1, PT, R93, UR30, !P0 ;  /* 0x0000001e5d007c0c */ /* 0x000fe2000c721270 */
[----:B------:R-:W-:Y:S01]  /*24100*/  VIADD R0, R71, UR7 ;  /* 0x0000000747007c36 */ /* 0x000fe20008000000 */
[----:B---3--:R-:W-:Y:S01]  /*24110*/  ISETP.LT.AND P2, PT, R68, UR28, !P0 ;  /* 0x0000001c44007c0c */ /* 0x008fe2000c741270 */
[----:B------:R-:W3:Y:S02]  /*24120*/  LDCU UR28, c[0x0][0x398] ;  /* 0x00007300ff1c77ac */ /* 0x000ee40008000800 */
[----:B------:R-:W-:Y:S01]  /*24130*/  IMAD.WIDE R10, R0, 0x2, R8 ;  /* 0x00000002000a7825 */ /* 0x000fe200078e0208 */
[----:B------:R-:W0:Y:S07]  /*24140*/  LDCU UR30, c[0x0][0x398] ;  /* 0x00007300ff1e77ac */ /* 0x000e2e0008000800 */
[----:B------:R0:W-:Y:S02]  /*24150*/  @P1 STG.E.U16 desc[UR16][R10.64], R12 ;  /* 0x0000000c0a001986 */ /* 0x0001e4000c101510 */
[----:B0-----:R-:W-:Y:S01]  /*24160*/  PRMT R12, R12, 0x7632, R12 ;  /* 0x000076320c0c7816 */ /* 0x001fe2000000000c */
[----:B------:R-:W-:-:S05]  /*24170*/  IMAD.WIDE R10, R0, 0x2, R2 ;  /* 0x00000002000a7825 */ /* 0x000fca00078e0202 */
[----:B------:R0:W-:Y:S02]  /*24180*/  @P2 STG.E.U16 desc[UR16][R10.64], R12 ;  /* 0x0000000c0a002986 */ /* 0x0001e4000c101510 */
[----:B0-----:R-:W-:Y:S01]  /*24190*/  IMAD.WIDE R10, R0, 0x2, R6 ;  /* 0x00000002000a7825 */ /* 0x001fe200078e0206 */
[----:B------:R-:W-:Y:S02]  /*241a0*/  PRMT R12, R13, 0x7632, R12 ;  /* 0x000076320d0c7816 */ /* 0x000fe4000000000c */
[----:B----4-:R-:W-:Y:S01]  /*241b0*/  ISETP.LT.AND P1, PT, R72, UR26, !P0 ;  /* 0x0000001a48007c0c */ /* 0x010fe2000c721270 */
[----:B------:R-:W0:Y:S01]  /*241c0*/  LDCU UR26, c[0x0][0x398] ;  /* 0x00007300ff1a77ac */ /* 0x000e220008000800 */
[----:B--2---:R-:W-:Y:S01]  /*241d0*/  ISETP.LT.AND P0, PT, R89, UR8, !P0 ;  /* 0x0000000859007c0c */ /* 0x004fe2000c701270 */
[----:B------:R-:W2:Y:S10]  /*241e0*/  LDCU UR8, c[0x0][0x398] ;  /* 0x00007300ff0877ac */ /* 0x000eb40008000800 */
[----:B------:R4:W-:Y:S02]  /*241f0*/  @P1 STG.E.U16 desc[UR16][R10.64], R13 ;  /* 0x0000000d0a001986 */ /* 0x0009e4000c101510 */
[----:B----4-:R-:W-:-:S05]  /*24200*/  IMAD.WIDE R10, R0, 0x2, R4 ;  /* 0x00000002000a7825 */ /* 0x010fca00078e0204 */
[----:B------:R4:W-:Y:S02]  /*24210*/  @P0 STG.E.U16 desc[UR16][R10.64], R12 ;  /* 0x0000000c0a000986 */ /* 0x0009e4000c101510 */
[----:B----4-:R-:W-:-:S05]  /*24220*/  VIADD R10, R92, 0x2 ;  /* 0x000000025c0a7836 */ /* 0x010fca0000000000 */
[----:B------:R-:W-:-:S04]  /*24230*/  ISETP.GE.AND P0, PT, R10, UR11, PT ;  /* 0x0000000b0a007c0c */ /* 0x000fc8000bf06270 */
[----:B------:R-:W-:Y:S01]  /*24240*/  ISETP.LT.AND P1, PT, R93, UR24, !P0 ;  /* 0x000000185d007c0c */ /* 0x000fe2000c721270 */
[----:B------:R-:W-:Y:S01]  /*24250*/  VIADD R0, R0, UR7 ;  /* 0x0000000700007c36 */ /* 0x000fe20008000000 */
[----:B------:R-:W-:Y:S01]  /*24260*/  PRMT R12, R70, 0x7632, R12 ;  /* 0x00007632460c7816 */ /* 0x000fe2000000000c */
[----:B------:R-:W-:Y:S01]  /*24270*/  VIADD R13, R92, 0xb ;  /* 0x0000000b5c0d7836 */ /* 0x000fe20000000000 */
[----:B------:R-:W4:Y:S01]  /*24280*/  LDCU UR24, c[0x0][0x398] ;  /* 0x00007300ff1877ac */ /* 0x000f220008000800 */
[----:B------:R-:W-:-:S08]  /*24290*/  IMAD.WIDE R10, R0, 0x2, R8 ;  /* 0x00000002000a7825 */ /* 0x000fd000078e0208 */
[----:B------:R0:W-:Y:S01]  /*242a0*/  @P1 STG.E.U16 desc[UR16][R10.64], R76 ;  /* 0x0000004c0a001986 */ /* 0x0001e2000c101510 */
[----:B------:R-:W-:Y:S01]  /*242b0*/  ISETP.LT.AND P1, PT, R68, UR22, !P0 ;  /* 0x0000001644007c0c */ /* 0x000fe2000c721270 */
[----:B------:R-:W1:Y:S01]  /*242c0*/  LDCU UR22, c[0x0][0x398] ;  /* 0x00007300ff1677ac */ /* 0x000e620008000800 */
[----:B0-----:R-:W-:-:S11]  /*242d0*/  IMAD.WIDE R10, R0, 0x2, R2 ;  /* 0x00000002000a7825 */ /* 0x001fd600078e0202 */
[----:B------:R0:W-:Y:S01]  /*242e0*/  @P1 STG.E.U16 desc[UR16][R10.64], R70 ;  /* 0x000000460a001986 */ /* 0x0001e2000c101510 */
[----:B------:R-:W-:Y:S01]  /*242f0*/  ISETP.LT.AND P1, PT, R72, UR20, !P0 ;  /* 0x0000001448007c0c */ /* 0x000fe2000c721270 */
[----:B------:R-:W1:Y:S01]  /*24300*/  LDCU UR20, c[0x0][0x398] ;  /* 0x00007300ff1477ac */ /* 0x000e620008000800 */
[----:B0-----:R-:W-:-:S11]  /*24310*/  IMAD.WIDE R10, R0, 0x2, R6 ;  /* 0x00000002000a7825 */ /* 0x001fd600078e0206 */
[----:B------:R0:W-:Y:S02]  /*24320*/  @P1 STG.E.U16 desc[UR16][R10.64], R12 ;  /* 0x0000000c0a001986 */ /* 0x0001e4000c101510 */
[----:B0-----:R-:W-:Y:S02]  /*24330*/  PRMT R12, R76, 0x7632, R12 ;  /* 0x000076324c0c7816 */ /* 0x001fe4000000000c */
[----:B------:R-:W3:Y:S01]  /*24340*/  LDL.LU R76, [R1+0xa50] ;  /* 0x000a5000014c7983 */ /* 0x000ee20000300800 */
[----:B------:R-:W-:Y:S01]  /*24350*/  ISETP.LT.AND P0, PT, R89, UR18, !P0 ;  /* 0x0000001259007c0c */ /* 0x000fe2000c701270 */
[----:B------:R-:W-:Y:S01]  /*24360*/  IMAD.WIDE R10, R0, 0x2, R4 ;  /* 0x00000002000a7825 */ /* 0x000fe200078e0204 */
[----:B------:R-:W0:Y:S11]  /*24370*/  LDCU UR18, c[0x0][0x39c] ;  /* 0x00007380ff1277ac */ /* 0x000e360008000800 */
[----:B------:R0:W-:Y:S02]  /*24380*/  @P0 STG.E.U16 desc[UR16][R10.64], R14 ;  /* 0x0000000e0a000986 */ /* 0x0001e4000c101510 */
[----:B0-----:R-:W-:-:S05]  /*24390*/  VIADD R10, R92, 0x3 ;  /* 0x000000035c0a7836 */ /* 0x001fca0000000000 */
[----:B------:R-:W-:-:S04]  /*243a0*/  ISETP.GE.AND P0, PT, R10, UR11, PT ;  /* 0x0000000b0a007c0c */ /* 0x000fc8000bf06270 */
[----:B------:R-:W-:Y:S01]  /*243b0*/  ISETP.LT.AND P1, PT, R93, UR32, !P0 ;  /* 0x000000205d007c0c */ /* 0x000fe2000c721270 */
[----:B------:R-:W-:Y:S01]  /*243c0*/  VIADD R0, R0, UR7 ;  /* 0x0000000700007c36 */ /* 0x000fe20008000000 */
[----:B------:R-:W-:Y:S01]  /*243d0*/  ISETP.LT.AND P2, PT, R68, UR4, !P0 ;  /* 0x0000000444007c0c */ /* 0x000fe2000c741270 */
[----:B------:R-:W0:Y:S02]  /*243e0*/  LDCU UR4, c[0x0][0x398] ;  /* 0x00007300ff0477ac */ /* 0x000e240008000800 */
[----:B------:R-:W-:Y:S01]  /*243f0*/  IMAD.WIDE R10, R0, 0x2, R8 ;  /* 0x00000002000a7825 */ /* 0x000fe200078e0208 */
[----:B------:R-:W1:Y:S07]  /*24400*/  LDCU UR32, c[0x0][0x398] ;  /* 0x00007300ff2077ac */ /* 0x000e6e0008000800 */
[----:B------:R1:W-:Y:S01]  /*24410*/  @P1 STG.E.U16 desc[UR16][R10.64], R12 ;  /* 0x0000000c0a001986 */ /* 0x0003e2000c101510 */
[----:B--2---:R-:W-:Y:S01]  /*24420*/  ISETP.LT.AND P1, PT, R72, UR8, !P0 ;  /* 0x0000000848007c0c */ /* 0x004fe2000c721270 */
[----:B------:R-:W3:Y:S01]  /*24430*/  LDCU UR8, c[0x0][0x398] ;  /* 0x00007300ff0877ac */ /* 0x000ee20008000800 */
[----:B0-----:R-:W-:Y:S01]  /*24440*/  ISETP.LT.AND P0, PT, R89, UR4, !P0 ;  /* 0x0000000459007c0c */ /* 0x001fe2000c701270 */
[----:B------:R-:W0:Y:S01]  /*24450*/  LDCU UR4, c[0x0][0x398] ;  /* 0x00007300ff0477ac */ /* 0x000e220008000800 */
[----:B-1----:R-:W-:Y:S01]  /*24460*/  PRMT R12, R14, 0x7632, R12 ;  /* 0x000076320e0c7816 */ /* 0x002fe2000000000c */
[----:B------:R-:W-:-:S05]  /*24470*/  IMAD.WIDE R10, R0, 0x2, R2 ;  /* 0x00000002000a7825 */ /* 0x000fca00078e0202 */
[----:B------:R1:W-:Y:S02]  /*24480*/  @P2 STG.E.U16 desc[UR16][R10.64], R12 ;  /* 0x0000000c0a002986 */ /* 0x0003e4000c101510 */
[----:B-1----:R-:W-:Y:S01]  /*24490*/  IMAD.WIDE R10, R0, 0x2, R6 ;  /* 0x00000002000a7825 */ /* 0x002fe200078e0206 */
[----:B------:R-:W-:-:S04]  /*244a0*/  PRMT R12, R69, 0x7632, R12 ;  /* 0x00007632450c7816 */ /* 0x000fc8000000000c */
[----:B------:R1:W-:Y:S02]  /*244b0*/  @P1 STG.E.U16 desc[UR16][R10.64], R69 ;  /* 0x000000450a001986 */ /* 0x0003e4000c101510 */
[----:B-1----:R-:W-:-:S05]  /*244c0*/  IMAD.WIDE R10, R0, 0x2, R4 ;  /* 0x00000002000a7825 */ /* 0x002fca00078e0204 */
[----:B------:R1:W-:Y:S02]  /*244d0*/  @P0 STG.E.U16 desc[UR16][R10.64], R12 ;  /* 0x0000000c0a000986 */ /* 0x0003e4000c101510 */
[----:B-1----:R-:W-:-:S05]  /*244e0*/  VIADD R10, R92, 0x4 ;  /* 0x000000045c0a7836 */ /* 0x002fca0000000000 */
[----:B------:R-:W-:-:S04]  /*244f0*/  ISETP.GE.AND P0, PT, R10, UR11, PT ;  /* 0x0000000b0a007c0c */ /* 0x000fc8000bf06270 */
[----:B0-----:R-:W-:Y:S01]  /*24500*/  ISETP.LT.AND P1, PT, R93, UR4, !P0 ;  /* 0x000000045d007c0c */ /* 0x001fe2000c721270 */
[----:B------:R-:W-:Y:S01]  /*24510*/  VIADD R0, R0, UR7 ;  /* 0x0000000700007c36 */ /* 0x000fe20008000000 */
[----:B------:R-:W0:Y:S03]  /*24520*/  LDCU UR4, c[0x0][0x398] ;  /* 0x00007300ff0477ac */ /* 0x000e260008000800 */
[----:B------:R-:W-:-:S08]  /*24530*/  IMAD.WIDE R10, R0, 0x2, R8 ;  /* 0x00000002000a7825 */ /* 0x000fd000078e0208 */
[----:B------:R1:W-:Y:S02]  /*24540*/  @P1 STG.E.U16 desc[UR16][R10.64], R80 ;  /* 0x000000500a001986 */ /* 0x0003e4000c101510 */
[----:B-1----:R-:W-:Y:S01]  /*24550*/  IMAD.WIDE R10, R0, 0x2, R2 ;  /* 0x00000002000a7825 */ /* 0x002fe200078e0202 */
[----:B------:R-:W-:Y:S02]  /*24560*/  PRMT R12, R75, 0x7632, R12 ;  /* 0x000076324b0c7816 */ /* 0x000fe4000000000c */
[----:B---3--:R-:W-:Y:S01]  /*24570*/  ISETP.LT.AND P1, PT, R76, UR8, !P0 ;  /* 0x000000084c007c0c */ /* 0x008fe2000c721270 */
[----:B------:R-:W1:-:S12]  /*24580*/  LDCU UR8, c[0x0][0x398] ;  /* 0x00007300ff0877ac */ /* 0x000e580008000800 */
[----:B------:R2:W-:Y:S01]  /*24590*/  @P1 STG.E.U16 desc[UR16][R10.64], R75 ;  /* 0x0000004b0a001986 */ /* 0x0005e2000c101510 */
[----:B0-----:R-:W-:Y:S01]  /*245a0*/  ISETP.LT.AND P1, PT, R72, UR4, !P0 ;  /* 0x0000000448007c0c */ /* 0x001fe2000c721270 */
[----:B------:R-:W0:Y:S01]  /*245b0*/  LDCU UR4, c[0x0][0x398] ;  /* 0x00007300ff0477ac */ /* 0x000e220008000800 */
[----:B-1----:R-:W-:Y:S01]  /*245c0*/  ISETP.LT.AND P0, PT, R89, UR8, !P0 ;  /* 0x0000000859007c0c */ /* 0x002fe2000c701270 */
[----:B------:R-:W1:Y:S01]  /*245d0*/  LDCU UR8, c[0x0][0x398] ;  /* 0x00007300ff0877ac */ /* 0x000e620008000800 */
[----:B--2---:R-:W-:Y:S01]  /*245e0*/  IMAD.WIDE R10, R0, 0x2, R6 ;  /* 0x00000002000a7825 */ /* 0x004fe200078e0206 */
[----:B------:R-:W-:Y:S01]  /*245f0*/  PRMT R14, R86, 0x7632, R14 ;  /* 0x00007632560e7816 */ /* 0x000fe2000000000e */
[----:B------:R-:W2:Y:S07]  /*24600*/  LDL.LU R75, [R1+0xec] ;  /* 0x0000ec00014b7983 */ /* 0x000eae0000300800 */
[----:B------:R3:W-:Y:S02]  /*24610*/  @P1 STG.E.U16 desc[UR16][R10.64], R12 ;  /* 0x0000000c0a001986 */ /* 0x0007e4000c101510 */
[----:B---3--:R-:W-:-:S05]  /*24620*/  IMAD.WIDE R10, R0, 0x2, R4 ;  /* 0x00000002000a7825 */ /* 0x008fca00078e0204 */
[----:B------:R3:W-:Y:S02]  /*24630*/  @P0 STG.E.U16 desc[UR16][R10.64], R73 ;  /* 0x000000490a000986 */ /* 0x0007e4000c101510 */
[----:B---3--:R-:W-:-:S05]  /*24640*/  VIADD R10, R92, 0x5 ;  /* 0x000000055c0a7836 */ /* 0x008fca0000000000 */
[----:B------:R-:W-:-:S04]  /*24650*/  ISETP.GE.AND P0, PT, R10, UR11, PT ;  /* 0x0000000b0a007c0c */ /* 0x000fc8000bf06270 */
[----:B0-----:R-:W-:Y:S01]  /*24660*/  ISETP.LT.AND P1, PT, R93, UR4, !P0 ;  /* 0x000000045d007c0c */ /* 0x001fe2000c721270 */
[----:B------:R-:W0:Y:S01]  /*24670*/  LDCU UR4, c[0x0][0x398] ;  /* 0x00007300ff0477ac */ /* 0x000e220008000800 */
[----:B-1----:R-:W-:Y:S01]  /*24680*/  ISETP.LT.AND P2, PT, R76, UR8, !P0 ;  /* 0x000000084c007c0c */ /* 0x002fe2000c741270 */
[----:B------:R-:W-:Y:S01]  /*24690*/  VIADD R0, R0, UR7 ;  /* 0x0000000700007c36 */ /* 0x000fe20008000000 */
[----:B------:R-:W1:Y:S01]  /*246a0*/  LDCU UR8, c[0x0][0x398] ;  /* 0x00007300ff0877ac */ /* 0x000e620008000800 */
[----:B------:R-:W-:Y:S02]  /*246b0*/  PRMT R12, R80, 0x7632, R12 ;  /* 0x00007632500c7816 */ /* 0x000fe4000000000c */
[----:B------:R-:W-:Y:S01]  /*246c0*/  IMAD.WIDE R10, R0, 0x2, R8 ;  /* 0x00000002000a7825 */ /* 0x000fe200078e0208 */
[----:B------:R-:W3:Y:S05]  /*246d0*/  LDL.LU R80, [R1+0xe4] ;  /* 0x0000e40001507983 */ /* 0x000eea0000300800 */
[----:B------:R1:W-:Y:S01]  /*246e0*/  @P1 STG.E.U16 desc[UR16][R10.64], R12 ;  /* 0x0000000c0a001986 */ /* 0x0003e2000c101510 */
[----:B0-----:R-:W-:Y:S01]  /*246f0*/  ISETP.LT.AND P1, PT, R72, UR4, !P0 ;  /* 0x0000000448007c0c */ /* 0x001fe2000c721270 */
[----:B------:R-:W0:Y:S01]  /*24700*/  LDCU UR4, c[0x0][0x398] ;  /* 0x00007300ff0477ac */ /* 0x000e220008000800 */
[----:B-1----:R-:W-:Y:S01]  /*24710*/  PRMT R12, R73, 0x7632, R12 ;  /* 0x00007632490c7816 */ /* 0x002fe2000000000c */
[C---:B------:R-:W-:Y:S01]  /*24720*/  IMAD.WIDE R10, R0.reuse, 0x2, R2 ;  /* 0x00000002000a7825 */ /* 0x040fe200078e0202 */
[----:B------:R-:W-:Y:S01]  /*24730*/  ISETP.LT.AND P0, PT, R89, UR8, !P0 ;  /* 0x0000000859007c0c */ /* 0x000fe2000c701270 */
[----:B------:R-:W1:Y:S01]  /*24740*/  LDCU UR8, c[0x0][0x398] ;  /* 0x00007300ff0877ac */ /* 0x000e620008000800 */
[----:B------:R-:W2:Y:S04]  /*24750*/  LDL.LU R73, [R1+0x2e4] ;  /* 0x0002e40001497983 */ /* 0x000ea80000300800 */
[----:B------:R0:W-:Y:S02]  /*24760*/  @P2 STG.E.U16 desc[UR16][R10.64], R12 ;  /* 0x0000000c0a002986 */ /* 0x0001e4000c101510 */
[----:B0-----:R-:W-:Y:S01]  /*24770*/  IMAD.WIDE R10, R0, 0x2, R6 ;  /* 0x00000002000a7825 */ /* 0x001fe200078e0206 */
[----:B------:R-:W-:-:S04]  /*24780*/  PRMT R12, R74, 0x7632, R12 ;  /* 0x000076324a0c7816 */ /* 0x000fc8000000000c */
[----:B------:R0:W-:Y:S02]  /*24790*/  @P1 STG.E.U16 desc[UR16][R10.64], R74 ;  /* 0x0000004a0a001986 */ /* 0x0001e4000c101510 */
[----:B0-----:R-:W-:Y:S02]  /*247a0*/  IMAD.WIDE R10, R0, 0x2, R4 ;  /* 0x00000002000a7825 */ /* 0x001fe400078e0204 */
[----:B------:R-:W2:Y:S04]  /*247b0*/  LDL.LU R74, [R1+0x1e4] ;  /* 0x0001e400014a7983 */ /* 0x000ea80000300800 */
[----:B------:R0:W-:Y:S02]  /*247c0*/  @P0 STG.E.U16 desc[UR16][R10.64], R12 ;  /* 0x0000000c0a000986 */ /* 0x0001e4000c101510 */
[----:B0-----:R-:W-:-:S05]  /*247d0*/  VIADD R10, R92, 0x6 ;  /* 0x000000065c0a7836 */ /* 0x001fca0000000000 */
[----:B------:R-:W-:-:S04]  /*247e0*/  ISETP.GE.AND P0, PT, R10, UR11, PT ;  /* 0x0000000b0a007c0c */ /* 0x000fc8000bf06270 */
[----:B------:R-:W-:Y:S01]  /*247f0*/  ISETP.LT.AND P1, PT, R93, UR4, !P0 ;  /* 0x000000045d007c0c */ /* 0x000fe2000c721270 */
[----:B------:R-:W-:Y:S01]  /*24800*/  VIADD R0, R0, UR7 ;  /* 0x0000000700007c36 */ /* 0x000fe20008000000 */
[----:B------:R-:W0:Y:S03]  /*24810*/  LDCU UR4, c[0x0][0x398] ;  /* 0x00007300ff0477ac */ /* 0x000e260008000800 */
[----:B------:R-:W-:-:S08]  /*24820*/  IMAD.WIDE R10, R0, 0x2, R8 ;  /* 0x00000002000a7825 */ /* 0x000fd000078e0208 */
[----:B------:R0:W-:Y:S01]  /*24830*/  @P1 STG.E.U16 desc[UR16][R10.64], R79 ;  /* 0x0000004f0a001986 */ /* 0x0001e2000c101510 */
[----:B-1----:R-:W-:Y:S01]  /*24840*/  ISETP.LT.AND P1, PT, R76, UR8, !P0 ;  /* 0x000000084c007c0c */ /* 0x002fe2000c721270 */
[----:B------:R-:W1:Y:S01]  /*24850*/  LDCU UR8, c[0x0][0x398] ;  /* 0x00007300ff0877ac */ /* 0x000e620008000800 */
[----:B------:R-:W-:Y:S01]  /*24860*/  PRMT R12, R79, 0x7632, R12 ;  /* 0x000076324f0c7816 */ /* 0x000fe2000000000c */
[----:B0-----:R-:W-:Y:S01]  /*24870*/  IMAD.WIDE R10, R0, 0x2, R2 ;  /* 0x00000002000a7825 */ /* 0x001fe200078e0202 */
[----:B------:R-:W2:Y:S09]  /*24880*/  LDL.LU R79, [R1+0xf0] ;  /* 0x0000f000014f7983 */ /* 0x000eb20000300800 */
[----:B------:R0:W-:Y:S01]  /*24890*/  @P1 STG.E.U16 desc[UR16][R10.64], R12 ;  /* 0x0000000c0a001986 */ /* 0x0001e2000c101510 */
[----:B------:R-:W-:Y:S01]  /*248a0*/  ISETP.LT.AND P1, PT, R72, UR4, !P0 ;  /* 0x0000000448007c0c */ /* 0x000fe2000c721270 */
[----:B------:R-:W4:Y:S01]  /*248b0*/  LDCU UR4, c[0x0][0x398] ;  /* 0x00007300ff0477ac */ /* 0x000f220008000800 */
[----:B-1----:R-:W-:Y:S01]  /*248c0*/  ISETP.LT.AND P0, PT, R89, UR8, !P0 ;  /* 0x0000000859007c0c */ /* 0x002fe2000c701270 */
[----:B------:R-:W1:Y:S01]  /*248d0*/  LDCU UR8, c[0x0][0x398] ;  /* 0x00007300ff0877ac */ /* 0x000e620008000800 */
[----:B0-----:R-:W-:Y:S01]  /*248e0*/  IMAD.WIDE R10, R0, 0x2, R6 ;  /* 0x00000002000a7825 */ /* 0x001fe200078e0206 */
[----:B------:R-:W-:-:S08]  /*248f0*/  PRMT R12, R77, 0x7632, R12 ;  /* 0x000076324d0c7816 */ /* 0x000fd0000000000c */
[----:B------:R0:W-:Y:S02]  /*24900*/  @P1 STG.E.U16 desc[UR16][R10.64], R77 ;  /* 0x0000004d0a001986 */ /* 0x0001e4000c101510 */
[----:B0-----:R-:W-:Y:S02]  /*24910*/  IMAD.WIDE R10, R0, 0x2, R4 ;  /* 0x00000002000a7825 */ /* 0x001fe400078e0204 */
[----:B------:R-:W2:Y:S04]  /*24920*/  LDL.LU R77, [R1+0x2e8] ;  /* 0x0002e800014d7983 */ /* 0x000ea80000300800 */
[----:B------:R0:W-:Y:S02]  /*24930*/  @P0 STG.E.U16 desc[UR16][R10.64], R12 ;  /* 0x0000000c0a000986 */ /* 0x0001e4000c101510 */
[----:B0-----:R-:W-:-:S05]  /*24940*/  VIADD R10, R92, 0x7 ;  /* 0x000000075c0a7836 */ /* 0x001fca0000000000 */
[----:B------:R-:W-:-:S04]  /*24950*/  ISETP.GE.AND P0, PT, R10, UR11, PT ;  /* 0x0000000b0a007c0c */ /* 0x000fc8000bf06270 */
[----:B-1----:R-:W-:Y:S01]  /*24960*/  ISETP.LT.AND P2, PT, R76, UR8, !P0 ;  /* 0x000000084c007c0c */ /* 0x002fe2000c741270 */
[----:B------:R-:W0:Y:S01]  /*24970*/  LDCU UR8, c[0x0][0x398] ;  /* 0x00007300ff0877ac */ /* 0x000e220008000800 */
[----:B----4-:R-:W-:Y:S01]  /*24980*/  ISETP.LT.AND P1, PT, R93, UR4, !P0 ;  /* 0x000000045d007c0c */ /* 0x010fe2000c721270 */
[----:B------:R-:W-:Y:S01]  /*24990*/  VIADD R0, R0, UR7 ;  /* 0x0000000700007c36 */ /* 0x000fe20008000000 */
[----:B------:R-:W-:Y:S01]  /*249a0*/  PRMT R12, R81, 0x7632, R12 ;  /* 0x00007632510c7816 */ /* 0x000fe2000000000c */
[----:B------:R-:W1:Y:S02]  /*249b0*/  LDCU UR4, c[0x0][0x398] ;  /* 0x00007300ff0477ac */ /* 0x000e640008000800 */
[----:B------:R-:W-:-:S08]  /*249c0*/  IMAD.WIDE R10, R0, 0x2, R8 ;  /* 0x00000002000a7825 */ /* 0x000fd000078e0208 */
[----:B------:R4:W-:Y:S01]  /*249d0*/  @P1 STG.E.U16 desc[UR16][R10.64], R81 ;  /* 0x000000510a001986 */ /* 0x0009e2000c101510 */
[----:B0-----:R-:W-:Y:S01]  /*249e0*/  ISETP.LT.AND P1, PT, R72, UR8, !P0 ;  /* 0x0000000848007c0c */ /* 0x001fe2000c721270 */
[----:B------:R-:W0:Y:S01]  /*249f0*/  LDCU UR8, c[0x0][0x398] ;  /* 0x00007300ff0877ac */ /* 0x000e220008000800 */
[C---:B----4-:R-:W-:Y:S01]  /*24a00*/  IMAD.WIDE R10, R0.reuse, 0x2, R2 ;  /* 0x00000002000a7825 */ /* 0x050fe200078e0202 */
[----:B------:R-:W4:Y:S04]  /*24a10*/  LDL.LU R81, [R1+0x1e8] ;  /* 0x0001e80001517983 */ /* 0x000f280000300800 */
[----:B------:R0:W-:Y:S02]  /*24a20*/  @P2 STG.E.U16 desc[UR16][R10.64], R12 ;  /* 0x0000000c0a002986 */ /* 0x0001e4000c101510 */
[----:B0-----:R-:W-:-:S05]  /*24a30*/  IMAD.WIDE R10, R0, 0x2, R6 ;  /* 0x00000002000a7825 */ /* 0x001fca00078e0206 */
[----:B------:R0:W-:Y:S01]  /*24a40*/  @P1 STG.E.U16 desc[UR16][R10.64], R78 ;  /* 0x0000004e0a001986 */ /* 0x0001e2000c101510 */
[----:B------:R-:W-:Y:S01]  /*24a50*/  ISETP.LT.AND P1, PT, R89, UR28, !P0 ;  /* 0x0000001c59007c0c */ /* 0x000fe2000c721270 */
[----:B------:R-:W1:Y:S01]  /*24a60*/  LDCU UR28, c[0x0][0x398] ;  /* 0x00007300ff1c77ac */ /* 0x000e620008000800 */
[----:B------:R-:W-:Y:S01]  /*24a70*/  PRMT R12, R78, 0x7632, R12 ;  /* 0x000076324e0c7816 */ /* 0x000fe2000000000c */
[----:B0-----:R-:W-:Y:S01]  /*24a80*/  VIADD R10, R92, 0x8 ;  /* 0x000000085c0a7836 */ /* 0x001fe20000000000 */
[----:B------:R-:W2:Y:S04]  /*24a90*/  LDL.LU R78, [R1+0xe0] ;  /* 0x0000e000014e7983 */ /* 0x000ea80000300800 */
[----:B------:R-:W-:Y:S01]  /*24aa0*/  ISETP.GE.AND P0, PT, R10, UR11, PT ;  /* 0x0000000b0a007c0c */ /* 0x000fe2000bf06270 */
[----:B------:R-:W-:-:S03]  /*24ab0*/  IMAD.WIDE R10, R0, 0x2, R4 ;  /* 0x00000002000a7825 */ /* 0x000fc600078e0204 */
[----:B------:R-:W-:Y:S01]  /*24ac0*/  ISETP.LT.AND P2, PT, R93, UR35, !P0 ;  /* 0x000000235d007c0c */ /* 0x000fe2000c741270 */
[----:B------:R-:W-:Y:S01]  /*24ad0*/  VIADD R0, R0, UR7 ;  /* 0x0000000700007c36 */ /* 0x000fe20008000000 */
[----:B------:R0:W-:Y:S01]  /*24ae0*/  @P1 STG.E.U16 desc[UR16][R10.64], R12 ;  /* 0x0000000c0a001986 */ /* 0x0001e2000c101510 */
[----:B------:R-:W-:Y:S01]  /*24af0*/  ISETP.LT.AND P1, PT, R76, UR55, !P0 ;  /* 0x000000374c007c0c */ /* 0x000fe2000c721270 */
[----:B------:R-:W1:Y:S01]  /*24b00*/  LDCU UR35, c[0x0][0x39c] ;  /* 0x00007380ff2377ac */ /* 0x000e620008000800 */
[----:B------:R-:W1:Y:S01]  /*24b10*/  LDCU UR55, c[0x0][0x398] ;  /* 0x00007300ff3777ac */ /* 0x000e620008000800 */
[----:B0-----:R-:W-:Y:S01]  /*24b20*/  IMAD.WIDE R10, R0, 0x2, R8 ;  /* 0x00000002000a7825 */ /* 0x001fe200078e0208 */
[----:B------:R-:W-:-:S06]  /*24b30*/  PRMT R12, R83, 0x7632, R12 ;  /* 0x00007632530c7816 */ /* 0x000fcc000000000c */
[----:B------:R0:W-:Y:S01]  /*24b40*/  @P2 STG.E.U16 desc[UR16][R10.64], R83 ;  /* 0x000000530a002986 */ /* 0x0001e2000c101510 */
[----:B------:R-:W-:Y:S01]  /*24b50*/  ISETP.LT.AND P2, PT, R72, UR30, !P0 ;  /* 0x0000001e48007c0c */ /* 0x000fe2000c741270 */
[----:B------:R-:W1:Y:S01]  /*24b60*/  LDCU UR30, c[0x0][0x398] ;  /* 0x00007300ff1e77ac */ /* 0x000e620008000800 */
[----:B------:R-:W-:Y:S01]  /*24b70*/  ISETP.LT.AND P0, PT, R89, UR12, !P0 ;  /* 0x0000000c59007c0c */ /* 0x000fe2000c701270 */
[----:B------:R-:W1:Y:S01]  /*24b80*/  LDCU UR12, c[0x0][0x398] ;  /* 0x00007300ff0c77ac */ /* 0x000e620008000800 */
[----:B0-----:R-:W-:Y:S01]  /*24b90*/  IMAD.WIDE R10, R0, 0x2, R2 ;  /* 0x00000002000a7825 */ /* 0x001fe200078e0202 */
[----:B------:R-:W2:Y:S04]  /*24ba0*/  LDL.LU R83, [R1+0xd4] ;  /* 0x0000d40001537983 */ /* 0x000ea80000300800 */
[----:B------:R0:W-:Y:S02]  /*24bb0*/  @P1 STG.E.U16 desc[UR16][R10.64], R12 ;  /* 0x0000000c0a001986 */ /* 0x0001e4000c101510 */
[----:B0-----:R-:W-:-:S02]  /*24bc0*/  VIADD R12, R92, 0x9 ;  /* 0x000000095c0c7836 */ /* 0x001fc40000000000 */
[----:B------:R-:W-:-:S03]  /*24bd0*/  IMAD.WIDE R10, R0, 0x2, R6 ;  /* 0x00000002000a7825 */ /* 0x000fc600078e0206 */
[----:B------:R-:W-:Y:S02]  /*24be0*/  ISETP.GE.AND P4, PT, R12, UR11, PT ;  /* 0x0000000b0c007c0c */ /* 0x000fe4000bf86270 */
[----:B------:R0:W-:Y:S02]  /*24bf0*/  @P2 STG.E.U16 desc[UR16][R10.64], R82 ;  /* 0x000000520a002986 */ /* 0x0001e4000c101510 */
[----:B------:R-:W-:Y:S01]  /*24c00*/  ISETP.LT.AND P2, PT, R93, UR42, !P4 ;  /* 0x0000002a5d007c0c */ /* 0x000fe2000e741270 */
[----:B------:R-:W1:Y:S01]  /*24c10*/  LDCU UR42, c[0x0][0x398] ;  /* 0x00007300ff2a77ac */ /* 0x000e620008000800 */
[----:B------:R-:W-:Y:S02]  /*24c20*/  PRMT R12, R82, 0x7632, R12 ;  /* 0x00007632520c7816 */ /* 0x000fe4000000000c */
[----:B------:R-:W-:Y:S01]  /*24c30*/  ISETP.LT.AND P6, PT, R76, UR57, !P4 ;  /* 0x000000394c007c0c */ /* 0x000fe2000e7c1270 */
[----:B------:R-:W1:Y:S01]  /*24c40*/  LDCU UR57, c[0x0][0x39c] ;  /* 0x00007380ff3977ac */ /* 0x000e620008000800 */
[----:B0-----:R-:W-:Y:S01]  /*24c50*/  IMAD.WIDE R10, R0, 0x2, R4 ;  /* 0x00000002000a7825 */ /* 0x001fe200078e0204 */
[----:B------:R-:W-:Y:S01]  /*24c60*/  ISETP.LT.AND P5, PT, R72, UR14, !P4 ;  /* 0x0000000e48007c0c */ /* 0x000fe2000e7a1270 */
[----:B------:R-:W2:Y:S02]  /*24c70*/  LDL.LU R82, [R1+0x2d4] ;  /* 0x0002d40001527983 */ /* 0x000ea40000300800 */
[----:B------:R-:W-:-:S02]  /*24c80*/  VIADD R0, R0, UR7 ;  /* 0x0000000700007c36 */ /* 0x000fc40008000000 */
[----:B------:R0:W-:Y:S01]  /*24c90*/  @P0 STG.E.U16 desc[UR16][R10.64], R12 ;  /* 0x0000000c0a000986 */ /* 0x0001e2000c101510 */
[----:B------:R-:W-:Y:S01]  /*24ca0*/  ISETP.GE.AND P1, PT, R13, UR11, PT ;  /* 0x0000000b0d007c0c */ /* 0x000fe2000bf26270 */
[----:B------:R-:W-:Y:S01]  /*24cb0*/  VIADD R13, R92, 0xd ;  /* 0x0000000d5c0d7836 */ /* 0x000fe20000000000 */
[----:B------:R-:W-:Y:S01]  /*24cc0*/  ISETP.LT.AND P4, PT, R89, UR22, !P4 ;  /* 0x0000001659007c0c */ /* 0x000fe2000e781270 */
[C---:B------:R-:W-:Y:S01]  /*24cd0*/  IMAD.WIDE R68, R0.reuse, 0x2, R4 ;  /* 0x0000000200447825 */ /* 0x040fe200078e0204 */
[----:B------:R-:W1:Y:S01]  /*24ce0*/  LDCU UR14, c[0x0][0x398] ;  /* 0x00007300ff0e77ac */ /* 0x000e620008000800 */
[----:B------:R-:W1:Y:S02]  /*24cf0*/  LDCU UR22, c[0x0][0x398] ;  /* 0x00007300ff1677ac */ /* 0x000e640008000800 */
[----:B0-----:R-:W-:-:S04]  /*24d00*/  IMAD.WIDE R10, R0, 0x2, R8 ;  /* 0x00000002000a7825 */ /* 0x001fc800078e0208 */
[----:B------:R-:W-:Y:S01]  /*24d10*/  VIADD R12, R92, 0xa ;  /* 0x0000000a5c0c7836 */ /* 0x000fe20000000000 */
[----:B------:R0:W-:Y:S04]  /*24d20*/  @P2 STG.E.U16 desc[UR16][R10.64], R86 ;  /* 0x000000560a002986 */ /* 0x0001e8000c101510 */
[----:B------:R-:W-:Y:S01]  /*24d30*/  ISETP.GE.AND P3, PT, R12, UR11, PT ;  /* 0x0000000b0c007c0c */ /* 0x000fe2000bf66270 */
[----:B------:R-:W-:Y:S02]  /*24d40*/  VIADD R12, R92, 0xc ;  /* 0x0000000c5c0c7836 */ /* 0x000fe40000000000 */
[----:B0-----:R-:W-:-:S03]  /*24d50*/  IMAD.WIDE R10, R0, 0x2, R2 ;  /* 0x00000002000a7825 */ /* 0x001fc600078e0202 */
[----:B------:R-:W-:Y:S01]  /*24d60*/  ISETP.GE.AND P0, PT, R12, UR11, PT ;  /* 0x0000000b0c007c0c */ /* 0x000fe2000bf06270 */
[----:B------:R-:W2:Y:S01]  /*24d70*/  LDL.LU R86, [R1+0xdc] ;  /* 0x0000dc0001567983 */ /* 0x000ea20000300800 */
[----:B------:R-:W-:-:S03]  /*24d80*/  ISETP.GE.AND P2, PT, R13, UR11, PT ;  /* 0x0000000b0d007c0c */ /* 0x000fc6000bf46270 */
[----:B------:R0:W-:Y:S01]  /*24d90*/  @P6 STG.E.U16 desc[UR16][R10.64], R14 ;  /* 0x0000000e0a006986 */ /* 0x0001e2000c101510 */
[----:B-1----:R-:W-:Y:S01]  /*24da0*/  ISETP.LT.AND P6, PT, R93, UR4, !P3 ;  /* 0x000000045d007c0c */ /* 0x002fe2000dfc1270 */
[C---:B------:R-:W-:Y:S01]  /*24db0*/  IMAD.WIDE R12, R0.reuse, 0x2, R6 ;  /* 0x00000002000c7825 */ /* 0x040fe200078e0206 */
[----:B------:R-:W1:Y:S04]  /*24dc0*/  LDCU UR4, c[0x0][0x398] ;  /* 0x00007300ff0477ac */ /* 0x000e680008000800 */
[----:B------:R3:W-:Y:S01]  /*24dd0*/  @P5 STG.E.U16 desc[UR16][R12.64], R84 ;  /* 0x000000540c005986 */ /* 0x0007e2000c101510 */
[----:B0-----:R-:W-:Y:S01]  /*24de0*/  VIADD R10, R0, UR7 ;  /* 0x00000007000a7c36 */ /* 0x001fe20008000000 */
[----:B------:R-:W-:-:S05]  /*24df0*/  PRMT R0, R84, 0x7632, R0 ;  /* 0x0000763254007816 */ /* 0x000fca0000000000 */
[----:B------:R0:W-:Y:S01]  /*24e00*/  @P4 STG.E.U16 desc[UR16][R68.64], R0 ;  /* 0x0000000044004986 */ /* 0x0001e2000c101510 */
[----:B---3--:R-:W-:Y:S01]  /*24e10*/  IMAD.WIDE R12, R10, 0x2, R8 ;  /* 0x000000020a0c7825 */ /* 0x008fe200078e0208 */
[----:B------:R-:W-:Y:S02]  /*24e20*/  PRMT R14, R87, 0x7632, R14 ;  /* 0x00007632570e7816 */ /* 0x000fe4000000000e */
[----:B------:R-:W3:Y:S04]  /*24e30*/  LDL.LU R84, [R1+0x1d4] ;  /* 0x0001d40001547983 */ /* 0x000ee80000300800 */
[----:B------:R1:W-:Y:S01]  /*24e40*/  @P6 STG.E.U16 desc[UR16][R12.64], R87 ;  /* 0x000000570c006986 */ /* 0x0003e2000c101510 */
[----:B0-----:R-:W-:-:S05]  /*24e50*/  VIADD R0, R92, 0xe ;  /* 0x0000000e5c007836 */ /* 0x001fca0000000000 */
[----:B------:R-:W-:Y:S01]  /*24e60*/  ISETP.GE.AND P6, PT, R0, UR11, PT ;  /* 0x0000000b00007c0c */ /* 0x000fe2000bfc6270 */
[----:B-1----:R-:W2:Y:S04]  /*24e70*/  LDL.LU R87, [R1+0x2d8] ;  /* 0x0002d80001577983 */ /* 0x002ea80000300800 */
[----:B------:R-:W2:Y:S01]  /*24e80*/  LDL.LU R0, [R1+0x2c] ;  /* 0x00002c0001007983 */ /* 0x000ea20000300800 */
[----:B------:R-:W-:Y:S02]  /*24e90*/  ISETP.LT.AND P4, PT, R76, UR53, !P3 ;  /* 0x000000354c007c0c */ /* 0x000fe4000df81270 */
[----:B------:R-:W-:Y:S01]  /*24ea0*/  ISETP.LT.AND P5, PT, R72, UR39, !P3 ;  /* 0x0000002748007c0c */ /* 0x000fe2000dfa1270 */
[C---:B------:R-:W-:Y:S01]  /*24eb0*/  IMAD.WIDE R70, R10.reuse, 0x2, R2 ;  /* 0x000000020a467825 */ /* 0x040fe200078e0202 */
[----:B------:R-:W-:Y:S01]  /*24ec0*/  ISETP.LT.AND P3, PT, R89, UR41, !P3 ;  /* 0x0000002959007c0c */ /* 0x000fe2000df61270 */
[----:B------:R-:W0:Y:S01]  /*24ed0*/  LDCU UR53, c[0x0][0x398] ;  /* 0x00007300ff3577ac */ /* 0x000e220008000800 */
[----:B------:R-:W-:Y:S01]  /*24ee0*/  PRMT R11, R85, 0x7632, R11 ;  /* 0x00007632550b7816 */ /* 0x000fe2000000000b */
[C---:B------:R-:W-:Y:S01]  /*24ef0*/  IMAD.WIDE R68, R10.reuse, 0x2, R6 ;  /* 0x000000020a447825 */ /* 0x040fe200078e0206 */
[----:B------:R-:W1:Y:S03]  /*24f00*/  LDCU UR41, c[0x0][0x398] ;  /* 0x00007300ff2977ac */ /* 0x000e660008000800 */
[----:B------:R-:W-:-:S02]  /*24f10*/  IMAD.WIDE R12, R10, 0x2, R4 ;  /* 0x000000020a0c7825 */ /* 0x000fc400078e0204 */
[----:B------:R-:W-:Y:S01]  /*24f20*/  @P4 STG.E.U16 desc[UR16][R70.64], R14 ;  /* 0x0000000e46004986 */ /* 0x000fe2000c101510 */
[----:B------:R-:W0:Y:S03]  /*24f30*/  LDCU UR39, c[0x0][0x398] ;  /* 0x00007300ff2777ac */ /* 0x000e260008000800 */
[----:B------:R1:W-:Y:S04]  /*24f40*/  @P5 STG.E.U16 desc[UR16][R68.64], R85 ;  /* 0x0000005544005986 */ /* 0x0003e8000c101510 */
[----:B------:R0:W-:Y:S01]  /*24f50*/  @P3 STG.E.U16 desc[UR16][R12.64], R11 ;  /* 0x0000000b0c003986 */ /* 0x0001e2000c101510 */
[----:B------:R-:W-:Y:S01]  /*24f60*/  ISETP.LT.AND P3, PT, R93, UR51, !P1 ;  /* 0x000000335d007c0c */ /* 0x000fe2000cf61270 */
[----:B------:R-:W-:-:S02]  /*24f70*/  VIADD R10, R10, UR7 ;  /* 0x000000070a0a7c36 */ /* 0x000fc40008000000 */
[----:B-1----:R-:W3:Y:S02]  /*24f80*/  LDL.LU R85, [R1+0x1d8] ;  /* 0x0001d80001557983 */ /* 0x002ee40000300800 */
[----:B------:R-:W-:Y:S01]  /*24f90*/  IMAD.WIDE R68, R10, 0x2, R8 ;  /* 0x000000020a447825 */ /* 0x000fe200078e0208 */
[----:B--2---:R-:W-:-:S03]  /*24fa0*/  F2FP.F16.F32.PACK_AB R70, R15, R0 ;  /* 0x000000000f46723e */ /* 0x004fc600000000ff */
[----:B------:R-:W-:-:S04]  /*24fb0*/  VIADD R0, R92, 0xf ;  /* 0x0000000f5c007836 */ /* 0x000fc80000000000 */
[----:B------:R1:W-:Y:S01]  /*24fc0*/  @P3 STG.E.U16 desc[UR16][R68.64], R88 ;  /* 0x0000005844003986 */ /* 0x0003e2000c101510 */
[----:B0-----:R-:W-:Y:S01]  /*24fd0*/  PRMT R11, R88, 0x7632, R11 ;  /* 0x00007632580b7816 */ /* 0x001fe2000000000b */
[----:B------:R-:W0:Y:S01]  /*24fe0*/  LDCU UR51, c[0x0][0x398] ;  /* 0x00007300ff3377ac */ /* 0x000e220008000800 */
[----:B------:R-:W-:Y:S01]  /*24ff0*/  ISETP.GE.AND P3, PT, R0, UR11, PT ;  /* 0x0000000b00007c0c */ /* 0x000fe2000bf66270 */
[----:B-1----:R-:W2:Y:S04]  /*25000*/  LDL.LU R68, [R1+0x230] ;  /* 0x0002300001447983 */ /* 0x002ea80000300800 */
[----:B------:R-:W2:Y:S04]  /*25010*/  LDL.LU R88, [R1+0xd0] ;  /* 0x0000d00001587983 */ /* 0x000ea80000300800 */
[----:B------:R-:W2:Y:S01]  /*25020*/  LDL.LU R0, [R1+0x130] ;  /* 0x0001300001007983 */ /* 0x000ea20000300800 */
[----:B------:R-:W-:Y:S01]  /*25030*/  ISETP.LT.AND P4, PT, R76, UR38, !P1 ;  /* 0x000000264c007c0c */ /* 0x000fe2000cf81270 */
[----:B------:R-:W-:Y:S01]  /*25040*/  IMAD.WIDE R14, R10, 0x2, R2 ;  /* 0x000000020a0e7825 */ /* 0x000fe200078e0202 */
[----:B------:R-:W-:Y:S01]  /*25050*/  ISETP.LT.AND P5, PT, R72, UR54, !P1 ;  /* 0x0000003648007c0c */ /* 0x000fe2000cfa1270 */
[----:B------:R-:W1:Y:S01]  /*25060*/  LDCU UR54, c[0x0][0x39c] ;  /* 0x00007380ff3677ac */ /* 0x000e620008000800 */
[----:B------:R-:W-:Y:S01]  /*25070*/  ISETP.LT.AND P1, PT, R89, UR10, !P1 ;  /* 0x0000000a59007c0c */ /* 0x000fe2000cf21270 */
[----:B------:R-:W-:Y:S01]  /*25080*/  IMAD.WIDE R12, R10, 0x2, R6 ;  /* 0x000000020a0c7825 */ /* 0x000fe200078e0206 */
[----:B------:R-:W-:Y:S01]  /*25090*/  PRMT R71, R70, 0x7632, R71 ;  /* 0x0000763246477816 */ /* 0x000fe20000000047 */
[----:B------:R-:W0:Y:S01]  /*250a0*/  LDCU UR38, c[0x0][0x398] ;  /* 0x00007300ff2677ac */ /* 0x000e220008000800 */
[----:B------:R-:W0:Y:S05]  /*250b0*/  LDCU UR10, c[0x0][0x398] ;  /* 0x00007300ff0a77ac */ /* 0x000e2a0008000800 */
[----:B------:R1:W-:Y:S01]  /*250c0*/  @P4 STG.E.U16 desc[UR16][R14.64], R11 ;  /* 0x0000000b0e004986 */ /* 0x0003e2000c101510 */
[----:B------:R-:W-:Y:S01]  /*250d0*/  ISETP.LT.AND P4, PT, R93, UR75, !P0 ;  /* 0x0000004b5d007c0c */ /* 0x000fe2000c781270 */
[----:B------:R-:W0:Y:S02]  /*250e0*/  LDCU UR75, c[0x0][0x398] ;  /* 0x00007300ff4b77ac */ /* 0x000e240008000800 */
[----:B------:R-:W-:Y:S01]  /*250f0*/  @P5 STG.E.U16 desc[UR16][R12.64], R70 ;  /* 0x000000460c005986 */ /* 0x000fe2000c101510 */
[----:B-1----:R-:W-:-:S05]  /*25100*/  IMAD.WIDE R14, R10, 0x2, R4 ;  /* 0x000000020a0e7825 */ /* 0x002fca00078e0204 */
[----:B------:R1:W-:Y:S04]  /*25110*/  @P1 STG.E.U16 desc[UR16][R14.64], R71 ;  /* 0x000000470e001986 */ /* 0x0003e8000c101510 */
[----:B-1----:R-:W3:Y:S04]  /*25120*/  LDL.LU R14, [R1+0x234] ;  /* 0x00023400010e7983 */ /* 0x002ee80000300800 */
[----:B------:R-:W3:Y:S04]  /*25130*/  LDL.LU R15, [R1+0x30] ;  /* 0x00003000010f7983 */ /* 0x000ee80000300800 */
[----:B------:R-:W4:Y:S01]  /*25140*/  LDL.LU R71, [R1+0xc4] ;  /* 0x0000c40001477983 */ /* 0x000f220000300800 */
[----:B--2---:R-:W-:Y:S01]  /*25150*/  F2FP.F16.F32.PACK_AB R11, R0, R68 ;  /* 0x00000044000b723e */ /* 0x004fe200000000ff */
[----:B------:R-:W-:-:S03]  /*25160*/  VIADD R0, R10, UR7 ;  /* 0x000000070a007c36 */ /* 0x000fc60008000000 */
[----:B------:R-:W-:Y:S01]  /*25170*/  PRMT R70, R11, 0x7610, R70 ;  /* 0x000076100b467816 */ /* 0x000fe20000000046 */
[----:B------:R-:W-:-:S05]  /*25180*/  IMAD.WIDE R12, R0, 0x2, R8 ;  /* 0x00000002000c7825 */ /* 0x000fca00078e0208 */
[----:B------:R1:W-:Y:S04]  /*25190*/  @P4 STG.E.U16 desc[UR16][R12.64], R70 ;  /* 0x000000460c004986 */ /* 0x0003e8000c101510 */
[----:B-1----:R-:W2:Y:S01]  /*251a0*/  LDL.LU R13, [R1+0x134] ;  /* 0x00013400010d7983 */ /* 0x002ea20000300800 */
[----:B------:R-:W-:Y:S01]  /*251b0*/  ISETP.LT.AND P5, PT, R76, UR76, !P0 ;  /* 0x0000004c4c007c0c */ /* 0x000fe2000c7a1270 */
[----:B------:R-:W-:Y:S01]  /*251c0*/  VIADD R68, R92, 0x10 ;  /* 0x000000105c447836 */ /* 0x000fe20000000000 */
[----:B------:R-:W-:Y:S01]  /*251d0*/  PRMT R69, R11, 0x7632, R69 ;  /* 0x000076320b457816 */ /* 0x000fe20000000045 */
[----:B------:R-:W-:Y:S01]  /*251e0*/  IMAD.WIDE R10, R0, 0x2, R2 ;  /* 0x00000002000a7825 */ /* 0x000fe200078e0202 */
[----:B------:R-:W-:Y:S01]  /*251f0*/  ISETP.LT.AND P4, PT, R72, UR74, !P0 ;  /* 0x0000004a48007c0c */ /* 0x000fe2000c781270 */
[----:B------:R-:W4:Y:S01]  /*25200*/  LDL.LU R70, [R1+0x2c4] ;  /* 0x0002c40001467983 */ /* 0x000f220000300800 */
[----:B------:R-:W-:Y:S01]  /*25210*/  ISETP.GE.AND P1, PT, R68, UR11, PT ;  /* 0x0000000b44007c0c */ /* 0x000fe2000bf26270 */
[----:B------:R-:W1:Y:S01]  /*25220*/  LDCU UR74, c[0x0][0x398] ;  /* 0x00007300ff4a77ac */ /* 0x000e620008000800 */
[----:B------:R-:W0:Y:S05]  /*25230*/  LDCU UR76, c[0x0][0x398] ;  /* 0x00007300ff4c77ac */ /* 0x000e2a0008000800 */
[----:B------:R0:W-:Y:S01]  /*25240*/  @P5 STG.E.U16 desc[UR16][R10.64], R69 ;  /* 0x000000450a005986 */ /* 0x0001e2000c101510 */
[----:B------:R-:W1:Y:S01]  /*25250*/  LDCU UR11, c[0x0][0x398] ;  /* 0x00007300ff0b77ac */ /* 0x000e620008000800 */
[----:B---3--:R-:W-:-:S02]  /*25260*/  F2FP.F16.F32.PACK_AB R16, R16, R15 ;  /* 0x0000000f1010723e */ /* 0x008fc400000000ff */
[----:B0-----:R-:W3:Y:S02]  /*25270*/  LDL.LU R69, [R1+0xcc] ;  /* 0x0000cc0001457983 */ /* 0x001ee40000300800 */
[----:B------:R-:W-:Y:S02]  /*25280*/  PRMT R68, R16, 0x7632, R68 ;  /* 0x0000763210447816 */ /* 0x000fe40000000044 */
[----:B--2---:R-:W-:Y:S01]  /*25290*/  F2FP.F16.F32.PACK_AB R11, R13, R14 ;  /* 0x0000000e0d0b723e */ /* 0x004fe200000000ff */
[----:B------:R-:W-:-:S05]  /*252a0*/  IMAD.WIDE R12, R0, 0x2, R6 ;  /* 0x00000002000c7825 */ /* 0x000fca00078e0206 */
[----:B------:R0:W-:Y:S04]  /*252b0*/  @P4 STG.E.U16 desc[UR16][R12.64], R16 ;  /* 0x000000100c004986 */ /* 0x0001e8000c101510 */
[----:B0-----:R-:W2:Y:S01]  /*252c0*/  LDL.LU R16, [R1+0x34] ;  /* 0x0000340001107983 */ /* 0x001ea20000300800 */
[----:B------:R-:W-:Y:S01]  /*252d0*/  ISETP.LT.AND P5, PT, R89, UR70, !P0 ;  /* 0x0000004659007c0c */ /* 0x000fe2000c7a1270 */
[C---:B------:R-:W-:Y:S01]  /*252e0*/  VIADD R10, R0.reuse, UR7 ;  /* 0x00000007000a7c36 */ /* 0x040fe20008000000 */
[----:B------:R-:W-:Y:S01]  /*252f0*/  ISETP.LT.AND P0, PT, R93, UR67, !P2 ;  /* 0x000000435d007c0c */ /* 0x000fe2000d701270 */
[----:B------:R-:W-:Y:S01]  /*25300*/  IMAD.WIDE R14, R0, 0x2, R4 ;  /* 0x00000002000e7825 */ /* 0x000fe200078e0204 */
[----:B------:R-:W-:Y:S01]  /*25310*/  ISETP.LT.AND P4, PT, R76, UR73, !P2 ;  /* 0x000000494c007c0c */ /* 0x000fe2000d781270 */
[----:B------:R-:W0:Y:S02]  /*25320*/  LDCU UR70, c[0x0][0x39c] ;  /* 0x00007380ff4677ac */ /* 0x000e240008000800 */
[----:B------:R-:W-:Y:S01]  /*25330*/  IMAD.WIDE R12, R10, 0x2, R8 ;  /* 0x000000020a0c7825 */ /* 0x000fe200078e0208 */
[----:B------:R-:W0:Y:S03]  /*25340*/  LDCU UR67, c[0x0][0x398] ;  /* 0x00007300ff4377ac */ /* 0x000e260008000800 */
[----:B------:R-:W-:-:S02]  /*25350*/  VIADD R0, R92, 0x11 ;  /* 0x000000115c007836 */ /* 0x000fc40000000000 */
[----:B------:R1:W-:Y:S01]  /*25360*/  @P5 STG.E.U16 desc[UR16][R14.64], R68 ;  /* 0x000000440e005986 */ /* 0x0003e2000c101510 */
[----:B------:R-:W-:Y:S01]  /*25370*/  ISETP.LT.AND P5, PT, R72, UR71, !P2 ;  /* 0x0000004748007c0c */ /* 0x000fe2000d7a1270 */
[----:B------:R-:W0:Y:S02]  /*25380*/  LDCU UR73, c[0x0][0x398] ;  /* 0x00007300ff4977ac */ /* 0x000e240008000800 */
[----:B------:R0:W-:Y:S01]  /*25390*/  @P0 STG.E.U16 desc[UR16][R12.64], R11 ;  /* 0x0000000b0c000986 */ /* 0x0001e2000c101510 */
[----:B------:R-:W-:Y:S01]  /*253a0*/  ISETP.GE.AND P0, PT, R0, UR69, PT ;  /* 0x0000004500007c0c */ /* 0x000fe2000bf06270 */
[----:B------:R-:W0:Y:S01]  /*253b0*/  LDCU UR69, c[0x0][0x39c] ;  /* 0x00007380ff4577ac */ /* 0x000e220008000800 */
[----:B------:R-:W0:Y:S01]  /*253c0*/  LDCU UR71, c[0x0][0x398] ;  /* 0x00007300ff4777ac */ /* 0x000e220008000800 */
[----:B-1----:R-:W-:Y:S01]  /*253d0*/  PRMT R68, R11, 0x7632, R68 ;  /* 0x000076320b447816 */ /* 0x002fe20000000044 */
[----:B------:R-:W-:Y:S01]  /*253e0*/  IMAD.WIDE R14, R10, 0x2, R6 ;  /* 0x000000020a0e7825 */ /* 0x000fe200078e0206 */
[----:B--2---:R-:W-:-:S03]  /*253f0*/  F2FP.F16.F32.PACK_AB R0, R17, R16 ;  /* 0x000000101100723e */ /* 0x004fc600000000ff */
[----:B------:R-:W-:Y:S01]  /*25400*/  IMAD.WIDE R16, R10, 0x2, R2 ;  /* 0x000000020a107825 */ /* 0x000fe200078e0202 */
[----:B0-----:R-:W-:-:S04]  /*25410*/  PRMT R11, R0, 0x7610, R11 ;  /* 0x00007610000b7816 */ /* 0x001fc8000000000b */
[----:B------:R0:W-:Y:S04]  /*25420*/  @P4 STG.E.U16 desc[UR16][R16.64], R68 ;  /* 0x0000004410004986 */ /* 0x0001e8000c101510 */
[----:B------:R1:W-:Y:S04]  /*25430*/  @P5 STG.E.U16 desc[UR16][R14.64], R11 ;  /* 0x0000000b0e005986 */ /* 0x0003e8000c101510 */
[----:B0-----:R-:W2:Y:S04]  /*25440*/  LDL.LU R16, [R1+0x238] ;  /* 0x0002380001107983 */ /* 0x001ea80000300800 */
[----:B------:R-:W2:Y:S04]  /*25450*/  LDL.LU R17, [R1+0x38] ;  /* 0x0000380001117983 */ /* 0x000ea80000300800 */
[----:B------:R-:W3:Y:S04]  /*25460*/  LDL.LU R68, [R1+0x1c4] ;  /* 0x0001c40001447983 */ /* 0x000ee80000300800 */
[----:B-1----:R-:W3:Y:S01]  /*25470*/  LDL.LU R15, [R1+0x138] ;  /* 0x00013800010f7983 */ /* 0x002ee20000300800 */
[----:B------:R-:W-:Y:S01]  /*25480*/  ISETP.LT.AND P2, PT, R89, UR63, !P2 ;  /* 0x0000003f59007c0c */ /* 0x000fe2000d741270 */
[----:B------:R-:W-:Y:S01]  /*25490*/  IMAD.WIDE R12, R10, 0x2, R4 ;  /* 0x000000020a0c7825 */ /* 0x000fe200078e0204 */
[----:B------:R-:W-:Y:S01]  /*254a0*/  PRMT R0, R0, 0x7632, R0 ;  /* 0x0000763200007816 */ /* 0x000fe20000000000 */
[----:B------:R-:W0:Y:S01]  /*254b0*/  LDCU UR63, c[0x0][0x398] ;  /* 0x00007300ff3f77ac */ /* 0x000e220008000800 */
[----:B------:R-:W-:-:S02]  /*254c0*/  ISETP.LT.AND P4, PT, R93, UR66, !P6 ;  /* 0x000000425d007c0c */ /* 0x000fc4000f781270 */
[----:B------:R-:W-:Y:S01]  /*254d0*/  ISETP.LT.AND P5, PT, R76, UR68, !P6 ;  /* 0x000000444c007c0c */ /* 0x000fe2000f7a1270 */
[----:B------:R-:W-:Y:S01]  /*254e0*/  VIADD R10, R10, UR7 ;  /* 0x000000070a0a7c36 */ /* 0x000fe20008000000 */
[----:B------:R-:W1:Y:S01]  /*254f0*/  LDCU UR66, c[0x0][0x398] ;  /* 0x00007300ff4277ac */ /* 0x000e620008000800 */
[----:B------:R-:W0:Y:S04]  /*25500*/  LDCU UR68, c[0x0][0x398] ;  /* 0x00007300ff4477ac */ /* 0x000e280008000800 */
[----:B------:R3:W-:Y:S01]  /*25510*/  @P2 STG.E.U16 desc[UR16][R12.64], R0 ;  /* 0x000000000c002986 */ /* 0x0007e2000c101510 */
[----:B--2---:R-:W-:Y:S02]  /*25520*/  F2FP.F16.F32.PACK_AB R18, R18, R17 ;  /* 0x000000111212723e */ /* 0x004fe400000000ff */
[----:B---3--:R-:W-:Y:S01]  /*25530*/  F2FP.F16.F32.PACK_AB R0, R15, R16 ;  /* 0x000000100f00723e */ /* 0x008fe200000000ff */
[----:B------:R-:W-:-:S03]  /*25540*/  IMAD.WIDE R16, R10, 0x2, R8 ;  /* 0x000000020a107825 */ /* 0x000fc600078e0208 */
[----:B------:R-:W-:Y:S01]  /*25550*/  PRMT R11, R0, 0x7610, R11 ;  /* 0x00007610000b7816 */ /* 0x000fe2000000000b */
[----:B------:R-:W-:Y:S01]  /*25560*/  IMAD.WIDE R14, R10, 0x2, R2 ;  /* 0x000000020a0e7825 */ /* 0x000fe200078e0202 */
[----:B------:R-:W-:-:S03]  /*25570*/  PRMT R0, R0, 0x7632, R0 ;  /* 0x0000763200007816 */ /* 0x000fc60000000000 */
[----:B------:R2:W-:Y:S04]  /*25580*/  @P4 STG.E.U16 desc[UR16][R16.64], R11 ;  /* 0x0000000b10004986 */ /* 0x0005e8000c101510 */
[----:B------:R3:W-:Y:S04]  /*25590*/  @P5 STG.E.U16 desc[UR16][R14.64], R0 ;  /* 0x000000000e005986 */ /* 0x0007e8000c101510 */
[----:B--2---:R-:W2:Y:S04]  /*255a0*/  LDL.LU R11, [R1+0x23c] ;  /* 0x00023c00010b7983 */ /* 0x004ea80000300800 */
[----:B------:R-:W2:Y:S04]  /*255b0*/  LDL.LU R17, [R1+0x240] ;  /* 0x0002400001117983 */ /* 0x000ea80000300800 */
[----:B---3--:R-:W2:Y:S01]  /*255c0*/  LDL.LU R15, [R1+0x13c] ;  /* 0x00013c00010f7983 */ /* 0x008ea20000300800 */
[----:B------:R-:W-:Y:S01]  /*255d0*/  ISETP.LT.AND P2, PT, R72, UR64, !P6 ;  /* 0x0000004048007c0c */ /* 0x000fe2000f741270 */
[----:B------:R-:W-:Y:S01]  /*255e0*/  IMAD.WIDE R12, R10, 0x2, R6 ;  /* 0x000000020a0c7825 */ /* 0x000fe200078e0206 */
[----:B------:R-:W-:Y:S01]  /*255f0*/  PRMT R16, R18, 0x7632, R16 ;  /* 0x0000763212107816 */ /* 0x000fe20000000010 */
[----:B------:R-:W3:Y:S10]  /*25600*/  LDCU UR64, c[0x0][0x398] ;  /* 0x00007300ff4077ac */ /* 0x000ef40008000800 */
[----:B------:R0:W-:Y:S04]  /*25610*/  @P2 STG.E.U16 desc[UR16][R12.64], R18 ;  /* 0x000000120c002986 */ /* 0x0001e8000c101510 */
[----:B0-----:R-:W3:Y:S01]  /*25620*/  LDL.LU R18, [R1+0x140] ;  /* 0x0001400001127983 */ /* 0x001ee20000300800 */
[----:B--2---:R-:W-:Y:S01]  /*25630*/  F2FP.F16.F32.PACK_AB R14, R15, R11 ;  /* 0x0000000b0f0e723e */ /* 0x004fe200000000ff */
[----:B------:R-:W-:-:S05]  /*25640*/  VIADD R15, R92, 0x12 ;  /* 0x000000125c0f7836 */ /* 0x000fca0000000000 */
[----:B------:R-:W-:Y:S02]  /*25650*/  ISETP.GE.AND P2, PT, R15, UR18, PT ;  /* 0x000000120f007c0c */ /* 0x000fe4000bf46270 */
[----:B------:R-:W-:Y:S01]  /*25660*/  ISETP.LT.AND P6, PT, R89, UR77, !P6 ;  /* 0x0000004d59007c0c */ /* 0x000fe2000f7c1270 */
[----:B------:R-:W2:Y:S01]  /*25670*/  LDL.LU R15, [R1+0x3c] ;  /* 0x00003c00010f7983 */ /* 0x000ea20000300800 */
[----:B------:R-:W-:Y:S01]  /*25680*/  ISETP.LT.AND P4, PT, R93, UR72, !P3 ;  /* 0x000000485d007c0c */ /* 0x000fe2000df81270 */
[----:B------:R-:W-:Y:S01]  /*25690*/  VIADD R0, R10, UR7 ;  /* 0x000000070a007c36 */ /* 0x000fe20008000000 */
[----:B------:R-:W-:Y:S01]  /*256a0*/  ISETP.LT.AND P5, PT, R76, UR65, !P3 ;  /* 0x000000414c007c0c */ /* 0x000fe2000dfa1270 */
[----:B------:R-:W-:Y:S01]  /*256b0*/  IMAD.WIDE R12, R10, 0x2, R4 ;  /* 0x000000020a0c7825 */ /* 0x000fe200078e0204 */
[----:B------:R-:W0:Y:S03]  /*256c0*/  LDCU UR77, c[0x0][0x39c] ;  /* 0x00007380ff4d77ac */ /* 0x000e260008000800 */
[----:B------:R-:W-:Y:S01]  /*256d0*/  IMAD.WIDE R10, R0, 0x2, R8 ;  /* 0x00000002000a7825 */ /* 0x000fe200078e0208 */
[----:B------:R-:W0:Y:S03]  /*256e0*/  LDCU UR72, c[0x0][0x398] ;  /* 0x00007300ff4877ac */ /* 0x000e260008000800 */
[----:B------:R1:W-:Y:S01]  /*256f0*/  @P6 STG.E.U16 desc[UR16][R12.64], R16 ;  /* 0x000000100c006986 */ /* 0x0003e2000c101510 */
[----:B------:R-:W-:Y:S01]  /*25700*/  ISETP.LT.AND P6, PT, R72, UR48, !P3 ;  /* 0x0000003048007c0c */ /* 0x000fe2000dfc1270 */
[----:B------:R-:W0:Y:S02]  /*25710*/  LDCU UR48, c[0x0][0x39c] ;  /* 0x00007380ff3077ac */ /* 0x000e240008000800 */
[----:B------:R3:W-:Y:S01]  /*25720*/  @P4 STG.E.U16 desc[UR16][R10.64], R14 ;  /* 0x0000000e0a004986 */ /* 0x0007e2000c101510 */
[----:B------:R-:W-:Y:S01]  /*25730*/  ISETP.LT.AND P3, PT, R89, UR46, !P3 ;  /* 0x0000002e59007c0c */ /* 0x000fe2000df61270 */
[----:B------:R-:W0:Y:S01]  /*25740*/  LDCU UR65, c[0x0][0x398] ;  /* 0x00007300ff4177ac */ /* 0x000e220008000800 */
[----:B------:R-:W0:Y:S01]  /*25750*/  LDCU UR18, c[0x0][0x398] ;  /* 0x00007300ff1277ac */ /* 0x000e220008000800 */
[----:B-1----:R-:W-:Y:S01]  /*25760*/  IMAD.WIDE R12, R0, 0x2, R2 ;  /* 0x00000002000c7825 */ /* 0x002fe200078e0202 */
[----:B------:R-:W1:Y:S01]  /*25770*/  LDCU UR46, c[0x0][0x398] ;  /* 0x00007300ff2e77ac */ /* 0x000e620008000800 */
[----:B---3--:R-:W-:-:S02]  /*25780*/  PRMT R14, R14, 0x7632, R14 ;  /* 0x000076320e0e7816 */ /* 0x008fc4000000000e */
[----:B------:R-:W-:-:S03]  /*25790*/  IMAD.WIDE R10, R0, 0x2, R6 ;  /* 0x00000002000a7825 */ /* 0x000fc600078e0206 */
[----:B------:R-:W-:Y:S01]  /*257a0*/  @P5 STG.E.U16 desc[UR16][R12.64], R14 ;  /* 0x0000000e0c005986 */ /* 0x000fe2000c101510 */
[----:B------:R-:W-:Y:S01]  /*257b0*/  ISETP.LT.AND P5, PT, R93, UR61, !P1 ;  /* 0x0000003d5d007c0c */ /* 0x000fe2000cfa1270 */
[----:B------:R-:W3:Y:S01]  /*257c0*/  LDCU UR61, c[0x0][0x398] ;  /* 0x00007300ff3d77ac */ /* 0x000ee20008000800 */
[----:B--2---:R-:W-:Y:S01]  /*257d0*/  F2FP.F16.F32.PACK_AB R19, R19, R15 ;  /* 0x0000000f1313723e */ /* 0x004fe200000000ff */
[----:B------:R-:W-:-:S04]  /*257e0*/  VIADD R15, R92, 0x13 ;  /* 0x000000135c0f7836 */ /* 0x000fc80000000000 */
[----:B------:R2:W-:Y:S01]  /*257f0*/  @P6 STG.E.U16 desc[UR16][R10.64], R19 ;  /* 0x000000130a006986 */ /* 0x0005e2000c101510 */
[----:B------:R-:W-:Y:S01]  /*25800*/  ISETP.GE.AND P4, PT, R15, UR37, PT ;  /* 0x000000250f007c0c */ /* 0x000fe2000bf86270 */
[----:B------:R-:W0:Y:S01]  /*25810*/  LDCU UR37, c[0x0][0x398] ;  /* 0x00007300ff2577ac */ /* 0x000e220008000800 */
[----:B--2---:R-:W-:Y:S01]  /*25820*/  VIADD R10, R0, UR7 ;  /* 0x00000007000a7c36 */ /* 0x004fe20008000000 */
[----:B------:R-:W-:Y:S01]  /*25830*/  F2FP.F16.F32.PACK_AB R11, R18, R17 ;  /* 0x00000011120b723e */ /* 0x000fe200000000ff */
[----:B------:R-:W-:Y:S01]  /*25840*/  IMAD.WIDE R16, R0, 0x2, R4 ;  /* 0x0000000200107825 */ /* 0x000fe200078e0204 */
[----:B------:R-:W-:-:S03]  /*25850*/  PRMT R19, R19, 0x7632, R19 ;  /* 0x0000763213137816 */ /* 0x000fc60000000013 */
[----:B------:R-:W-:Y:S02]  /*25860*/  VIADD R18, R92, 0x14 ;  /* 0x000000145c127836 */ /* 0x000fe40000000000 */
[----:B------:R-:W-:Y:S01]  /*25870*/  IMAD.WIDE R14, R10, 0x2, R8 ;  /* 0x000000020a0e7825 */ /* 0x000fe200078e0208 */
[----:B------:R-:W-:Y:S01]  /*25880*/  @P3 STG.E.U16 desc[UR16][R16.64], R19 ;  /* 0x0000001310003986 */ /* 0x000fe2000c101510 */
[----:B------:R-:W-:Y:S02]  /*25890*/  PRMT R0, R11, 0x7632, R0 ;  /* 0x000076320b007816 */ /* 0x000fe40000000000 */
[----:B------:R-:W-:Y:S01]  /*258a0*/  ISETP.GE.AND P3, PT, R18, UR45, PT ;  /* 0x0000002d12007c0c */ /* 0x000fe2000bf66270 */
[----:B------:R2:W-:Y:S04]  /*258b0*/  @P5 STG.E.U16 desc[UR16][R14.64], R11 ;  /* 0x0000000b0e005986 */ /* 0x0005e8000c101510 */
[----:B------:R-:W3:Y:S01]  /*258c0*/  LDL.LU R18, [R1+0x248] ;  /* 0x0002480001127983 */ /* 0x000ee20000300800 */
[----:B------:R-:W-:Y:S01]  /*258d0*/  ISETP.LT.AND P6, PT, R76, UR34, !P1 ;  /* 0x000000224c007c0c */ /* 0x000fe2000cfc1270 */
[----:B------:R-:W-:Y:S01]  /*258e0*/  IMAD.WIDE R12, R10, 0x2, R2 ;  /* 0x000000020a0c7825 */ /* 0x000fe200078e0202 */
[----:B------:R-:W-:Y:S01]  /*258f0*/  ISETP.LT.AND P5, PT, R72, UR52, !P1 ;  /* 0x0000003448007c0c */ /* 0x000fe2000cfa1270 */
[----:B------:R-:W0:Y:S01]  /*25900*/  LDCU UR52, c[0x0][0x39c] ;  /* 0x00007380ff3477ac */ /* 0x000e220008000800 */
[----:B--2---:R-:W2:Y:S01]  /*25910*/  LDL.LU R11, [R1+0x40] ;  /* 0x00004000010b7983 */ /* 0x004ea20000300800 */
[----:B------:R-:W0:Y:S03]  /*25920*/  LDCU UR34, c[0x0][0x398] ;  /* 0x00007300ff2277ac */ /* 0x000e260008000800 */
[----:B------:R-:W3:Y:S01]  /*25930*/  LDL.LU R14, [R1+0x144] ;  /* 0x00014400010e7983 */ /* 0x000ee20000300800 */
[----:B------:R-:W0:Y:S03]  /*25940*/  LDCU UR45, c[0x0][0x398] ;  /* 0x00007300ff2d77ac */ /* 0x000e260008000800 */
[----:B------:R-:W3:Y:S04]  /*25950*/  LDL.LU R15, [R1+0x244] ;  /* 0x00024400010f7983 */ /* 0x000ee80000300800 */
[----:B------:R0:W-:Y:S01]  /*25960*/  @P6 STG.E.U16 desc[UR16][R12.64], R0 ;  /* 0x000000000c006986 */ /* 0x0001e2000c101510 */
[----:B------:R-:W-:Y:S01]  /*25970*/  ISETP.LT.AND P6, PT, R89, UR20, !P1 ;  /* 0x0000001459007c0c */ /* 0x000fe2000cfc1270 */
[----:B------:R-:W1:Y:S01]  /*25980*/  LDCU UR20, c[0x0][0x398] ;  /* 0x00007300ff1477ac */ /* 0x000e620008000800 */
[----:B0-----:R-:W-:Y:S01]  /*25990*/  IMAD.WIDE R12, R10, 0x2, R4 ;  /* 0x000000020a0c7825 */ /* 0x001fe200078e0204 */
[----:B--2---:R-:W-:-:S02]  /*259a0*/  F2FP.F16.F32.PACK_AB R20, R20, R11 ;  /* 0x0000000b1414723e */ /* 0x004fc400000000ff */
[----:B---3--:R-:W-:Y:S01]  /*259b0*/  F2FP.F16.F32.PACK_AB R16, R14, R15 ;  /* 0x0000000f0e10723e */ /* 0x008fe200000000ff */
[----:B------:R-:W-:-:S05]  /*259c0*/  IMAD.WIDE R14, R10, 0x2, R6 ;  /* 0x000000020a0e7825 */ /* 0x000fca00078e0206 */
[----:B------:R0:W-:Y:S01]  /*259d0*/  @P5 STG.E.U16 desc[UR16][R14.64], R20 ;  /* 0x000000140e005986 */ /* 0x0001e2000c101510 */
[----:B------:R-:W-:-:S03]  /*259e0*/  PRMT R17, R20, 0x7632, R17 ;  /* 0x0000763214117816 */ /* 0x000fc60000000011 */
[----:B0-----:R-:W2:Y:S04]  /*259f0*/  LDL.LU R14, [R1+0x44] ;  /* 0x00004400010e7983 */ /* 0x001ea80000300800 */
[----:B------:R0:W-:Y:S04]  /*25a00*/  @P6 STG.E.U16 desc[UR16][R12.64], R17 ;  /* 0x000000110c006986 */ /* 0x0001e8000c101510 */
[----:B0-----:R-:W3:Y:S01]  /*25a10*/  LDL.LU R17, [R1+0x148] ;  /* 0x0001480001117983 */ /* 0x001ee20000300800 */
[----:B------:R-:W-:Y:S01]  /*25a20*/  ISETP.LT.AND P1, PT, R93, UR49, !P0 ;  /* 0x000000315d007c0c */ /* 0x000fe2000c721270 */
[----:B------:R-:W-:Y:S01]  /*25a30*/  VIADD R0, R10, UR7 ;  /* 0x000000070a007c36 */ /* 0x000fe20008000000 */
[----:B------:R-:W-:Y:S01]  /*25a40*/  ISETP.LT.AND P6, PT, R76, UR26, !P0 ;  /* 0x0000001a4c007c0c */ /* 0x000fe2000c7c1270 */
[----:B------:R-:W0:Y:S01]  /*25a50*/  LDCU UR49, c[0x0][0x398] ;  /* 0x00007300ff3177ac */ /* 0x000e220008000800 */
[----:B------:R-:W-:Y:S01]  /*25a60*/  ISETP.LT.AND P5, PT, R72, UR44, !P0 ;  /* 0x0000002c48007c0c */ /* 0x000fe2000c7a1270 */
[----:B------:R-:W-:Y:S01]  /*25a70*/  IMAD.WIDE R10, R0, 0x2, R8 ;  /* 0x00000002000a7825 */ /* 0x000fe200078e0208 */
[----:B------:R-:W-:Y:S01]  /*25a80*/  PRMT R15, R16, 0x7632, R15 ;  /* 0x00007632100f7816 */ /* 0x000fe2000000000f */
[----:B------:R-:W0:Y:S02]  /*25a90*/  LDCU UR44, c[0x0][0x39c] ;  /* 0x00007380ff2c77ac */ /* 0x000e240008000800 */
[C---:B------:R-:W-:Y:S01]  /*25aa0*/  IMAD.WIDE R12, R0.reuse, 0x2, R2 ;  /* 0x00000002000c7825 */ /* 0x040fe200078e0202 */
[----:B------:R-:W0:Y:S03]  /*25ab0*/  LDCU UR26, c[0x0][0x398] ;  /* 0x00007300ff1a77ac */ /* 0x000e260008000800 */
[----:B------:R1:W-:Y:S01]  /*25ac0*/  @P1 STG.E.U16 desc[UR16][R10.64], R16 ;  /* 0x000000100a001986 */ /* 0x0003e2000c101510 */
[----:B------:R-:W-:Y:S01]  /*25ad0*/  ISETP.LT.AND P0, PT, R89, UR43, !P0 ;  /* 0x0000002b59007c0c */ /* 0x000fe2000c701270 */
[----:B------:R-:W0:Y:S02]  /*25ae0*/  LDCU UR43, c[0x0][0x39c] ;  /* 0x00007380ff2b77ac */ /* 0x000e240008000800 */
[----:B------:R-:W-:Y:S01]  /*25af0*/  @P6 STG.E.U16 desc[UR16][R12.64], R15 ;  /* 0x0000000f0c006986 */ /* 0x000fe2000c101510 */
[----:B-1----:R-:W-:Y:S01]  /*25b00*/  IMAD.WIDE R10, R0, 0x2, R6 ;  /* 0x00000002000a7825 */ /* 0x002fe200078e0206 */
[----:B--2---:R-:W-:-:S03]  /*25b10*/  F2FP.F16.F32.PACK_AB R21, R21, R14 ;  /* 0x0000000e1515723e */ /* 0x004fc600000000ff */
[----:B------:R-:W-:Y:S02]  /*25b20*/  VIADD R14, R92, 0x15 ;  /* 0x000000155c0e7836 */ /* 0x000fe40000000000 */
[----:B------:R1:W-:Y:S01]  /*25b30*/  @P5 STG.E.U16 desc[UR16][R10.64], R21 ;  /* 0x000000150a005986 */ /* 0x0003e2000c101510 */
[----:B------:R-:W-:Y:S01]  /*25b40*/  ISETP.LT.AND P5, PT, R93, UR24, !P2 ;  /* 0x000000185d007c0c */ /* 0x000fe2000d7a1270 */
[----:B------:R-:W2:Y:S01]  /*25b50*/  LDCU UR24, c[0x0][0x398] ;  /* 0x00007300ff1877ac */ /* 0x000ea20008000800 */
[----:B------:R-:W-:Y:S02]  /*25b60*/  ISETP.GE.AND P1, PT, R14, UR35, PT ;  /* 0x000000230e007c0c */ /* 0x000fe4000bf26270 */
[----:B------:R-:W-:Y:S01]  /*25b70*/  PRMT R19, R21, 0x7632, R19 ;  /* 0x0000763215137816 */ /* 0x000fe20000000013 */
[----:B------:R-:W0:Y:S01]  /*25b80*/  LDCU UR35, c[0x0][0x398] ;  /* 0x00007300ff2377ac */ /* 0x000e220008000800 */
[C---:B-1----:R-:W-:Y:S01]  /*25b90*/  VIADD R10, R0.reuse, UR7 ;  /* 0x00000007000a7c36 */ /* 0x042fe20008000000 */
[----:B---3--:R-:W-:Y:S01]  /*25ba0*/  F2FP.F16.F32.PACK_AB R11, R17, R18 ;  /* 0x00000012110b723e */ /* 0x008fe200000000ff */
[----:B------:R-:W-:Y:S01]  /*25bb0*/  IMAD.WIDE R16, R0, 0x2, R4 ;  /* 0x0000000200107825 */ /* 0x000fe200078e0204 */
[----:B------:R-:W3:Y:S03]  /*25bc0*/  LDL.LU R21, [R1+0xb4] ;  /* 0x0000b40001157983 */ /* 0x000ee60000300800 */
[----:B------:R-:W-:Y:S01]  /*25bd0*/  IMAD.WIDE R14, R10, 0x2, R8 ;  /* 0x000000020a0e7825 */ /* 0x000fe200078e0208 */
[----:B------:R-:W-:Y:S01]  /*25be0*/  @P0 STG.E.U16 desc[UR16][R16.64], R19 ;  /* 0x0000001310000986 */ /* 0x000fe2000c101510 */
[----:B------:R-:W-:-:S03]  /*25bf0*/  PRMT R0, R11, 0x7632, R0 ;  /* 0x000076320b007816 */ /* 0x000fc60000000000 */
[----:B------:R1:W-:Y:S04]  /*25c00*/  @P5 STG.E.U16 desc[UR16][R14.64], R11 ;  /* 0x0000000b0e005986 */ /* 0x0003e8000c101510 */
[----:B-1----:R-:W2:Y:S04]  /*25c10*/  LDL.LU R11, [R1+0x14c] ;  /* 0x00014c00010b7983 */ /* 0x002ea80000300800 */
[----:B------:R-:W2:Y:S04]  /*25c20*/  LDL.LU R14, [R1+0x24c] ;  /* 0x00024c00010e7983 */ /* 0x000ea80000300800 */
[----:B------:R-:W3:Y:S01]  /*25c30*/  LDL.LU R15, [R1+0x48] ;  /* 0x00004800010f7983 */ /* 0x000ee20000300800 */
[----:B------:R-:W-:Y:S01]  /*25c40*/  ISETP.LT.AND P6, PT, R76, UR32, !P2 ;  /* 0x000000204c007c0c */ /* 0x000fe2000d7c1270 */
[----:B------:R-:W-:Y:S01]  /*25c50*/  IMAD.WIDE R12, R10, 0x2, R2 ;  /* 0x000000020a0c7825 */ /* 0x000fe200078e0202 */
[----:B------:R-:W-:Y:S01]  /*25c60*/  ISETP.LT.AND P5, PT, R72, UR33, !P2 ;  /* 0x0000002148007c0c */ /* 0x000fe2000d7a1270 */
[----:B------:R-:W1:Y:S02]  /*25c70*/  LDCU UR32, c[0x0][0x398] ;  /* 0x00007300ff2077ac */ /* 0x000e640008000800 */
[----:B------:R-:W-:Y:S01]  /*25c80*/  VIADD R18, R92, 0x16 ;  /* 0x000000165c127836 */ /* 0x000fe20000000000 */
[----:B------:R-:W0:Y:S07]  /*25c90*/  LDCU UR33, c[0x0][0x398] ;  /* 0x00007300ff2177ac */ /* 0x000e2e0008000800 */
[----:B------:R-:W-:Y:S01]  /*25ca0*/  @P6 STG.E.U16 desc[UR16][R12.64], R0 ;  /* 0x000000000c006986 */ /* 0x000fe2000c101510 */
[----:B--2---:R-:W-:-:S02]  /*25cb0*/  F2FP.F16.F32.PACK_AB R16, R11, R14 ;  /* 0x0000000e0b10723e */ /* 0x004fc400000000ff */
[----:B---3--:R-:W-:Y:S01]  /*25cc0*/  F2FP.F16.F32.PACK_AB R22, R22, R15 ;  /* 0x0000000f1616723e */ /* 0x008fe200000000ff */
[----:B------:R-:W-:-:S05]  /*25cd0*/  IMAD.WIDE R14, R10, 0x2, R6 ;  /* 0x000000020a0e7825 */ /* 0x000fca00078e0206 */
[----:B------:R2:W-:Y:S04]  /*25ce0*/  @P5 STG.E.U16 desc[UR16][R14.64], R22 ;  /* 0x000000160e005986 */ /* 0x0005e8000c101510 */
[----:B--2---:R-:W2:Y:S01]  /*25cf0*/  LDL.LU R15, [R1+0x4c] ;  /* 0x00004c00010f7983 */ /* 0x004ea20000300800 */
[----:B------:R-:W-:Y:S01]  /*25d00*/  ISETP.LT.AND P6, PT, R89, UR47, !P2 ;  /* 0x0000002f59007c0c */ /* 0x000fe2000d7c1270 */
[----:B------:R-:W-:Y:S01]  /*25d10*/  IMAD.WIDE R12, R10, 0x2, R4 ;  /* 0x000000020a0c7825 */ /* 0x000fe200078e0204 */
[----:B------:R-:W-:Y:S01]  /*25d20*/  ISETP.LT.AND P2, PT, R93, UR50, !P4 ;  /* 0x000000325d007c0c */ /* 0x000fe2000e741270 */
[----:B------:R-:W3:Y:S01]  /*25d30*/  LDCU UR50, c[0x0][0x398] ;  /* 0x00007300ff3277ac */ /* 0x000ee20008000800 */
[----:B------:R-:W-:Y:S01]  /*25d40*/  PRMT R17, R22, 0x7632, R17 ;  /* 0x0000763216117816 */ /* 0x000fe20000000011 */
[----:B------:R-:W-:Y:S01]  /*25d50*/  VIADD R0, R10, UR7 ;  /* 0x000000070a007c36 */ /* 0x000fe20008000000 */
[----:B------:R-:W-:Y:S01]  /*25d60*/  ISETP.LT.AND P5, PT, R76, UR8, !P4 ;  /* 0x000000084c007c0c */ /* 0x000fe2000e7a1270 */
[----:B------:R-:W0:Y:S02]  /*25d70*/  LDCU UR47, c[0x0][0x398] ;  /* 0x00007300ff2f77ac */ /* 0x000e240008000800 */
[----:B------:R-:W-:Y:S01]  /*25d80*/  IMAD.WIDE R10, R0, 0x2, R8 ;  /* 0x00000002000a7825 */ /* 0x000fe200078e0208 */
[----:B------:R-:W-:Y:S01]  /*25d90*/  ISETP.GE.AND P0, PT, R18, UR62, PT ;  /* 0x0000003e12007c0c */ /* 0x000fe2000bf06270 */
[----:B------:R-:W0:Y:S02]  /*25da0*/  LDCU UR8, c[0x0][0x398] ;  /* 0x00007300ff0877ac */ /* 0x000e240008000800 */
[----:B------:R1:W-:Y:S01]  /*25db0*/  @P6 STG.E.U16 desc[UR16][R12.64], R17 ;  /* 0x000000110c006986 */ /* 0x0003e2000c101510 */
[----:B------:R-:W-:Y:S01]  /*25dc0*/  ISETP.LT.AND P6, PT, R72, UR36, !P4 ;  /* 0x0000002448007c0c */ /* 0x000fe2000e7c1270 */
[----:B------:R-:W0:Y:S02]  /*25dd0*/  LDCU UR36, c[0x0][0x398] ;  /* 0x00007300ff2477ac */ /* 0x000e240008000800 */
[----:B------:R0:W-:Y:S01]  /*25de0*/  @P2 STG.E.U16 desc[UR16][R10.64], R16 ;  /* 0x000000100a002986 */ /* 0x0001e2000c101510 */
[----:B------:R-:W0:Y:S01]  /*25df0*/  LDCU UR62, c[0x0][0x398] ;  /* 0x00007300ff3e77ac */ /* 0x000e220008000800 */
[----:B-1----:R-:W-:Y:S01]  /*25e00*/  VIADD R12, R92, 0x17 ;  /* 0x000000175c0c7836 */ /* 0x002fe20000000000 */
[----:B------:R-:W-:-:S04]  /*25e10*/  PRMT R17, R16, 0x7632, R17 ;  /* 0x0000763210117816 */ /* 0x000fc80000000011 */
[----:B------:R-:W-:Y:S01]  /*25e20*/  ISETP.GE.AND P2, PT, R12, UR57, PT ;  /* 0x000000390c007c0c */ /* 0x000fe2000bf46270 */
[----:B------:R-:W-:Y:S01]  /*25e30*/  IMAD.WIDE R12, R0, 0x2, R6 ;  /* 0x00000002000c7825 */ /* 0x000fe200078e0206 */
[----:B--2---:R-:W-:-:S03]  /*25e40*/  F2FP.F16.F32.PACK_AB R23, R23, R15 ;  /* 0x0000000f1717723e */ /* 0x004fc600000000ff */
[C---:B------:R-:W-:Y:S01]  /*25e50*/  IMAD.WIDE R14, R0.reuse, 0x2, R2 ;  /* 0x00000002000e7825 */ /* 0x040fe200078e0202 */
[----:B------:R-:W-:Y:S01]  /*25e60*/  ISETP.LT.AND P4, PT, R89, UR59, !P4 ;  /* 0x0000003b59007c0c */ /* 0x000fe2000e781270 */
[----:B------:R-:W1:Y:S03]  /*25e70*/  LDCU UR59, c[0x0][0x39c] ;  /* 0x00007380ff3b77ac */ /* 0x000e660008000800 */
[----:B------:R2:W-:Y:S01]  /*25e80*/  @P5 STG.E.U16 desc[UR16][R14.64], R17 ;  /* 0x000000110e005986 */ /* 0x0005e2000c101510 */
[----:B0-----:R-:W-:Y:S01]  /*25e90*/  IMAD.WIDE R10, R0, 0x2, R4 ;  /* 0x00000002000a7825 */ /* 0x001fe200078e0204 */
[----:B------:R-:W0:Y:S02]  /*25ea0*/  LDCU UR57, c[0x0][0x398] ;  /* 0x00007300ff3977ac */ /* 0x000e240008000800 */
[----:B------:R0:W-:Y:S04]  /*25eb0*/  @P6 STG.E.U16 desc[UR16][R12.64], R23 ;  /* 0x000000170c006986 */ /* 0x0001e8000c101510 */
[----:B--2---:R-:W2:Y:S04]  /*25ec0*/  LDL.LU R14, [R1+0x250] ;  /* 0x00025000010e7983 */ /* 0x004ea80000300800 */
[----:B------:R-:W2:Y:S04]  /*25ed0*/  LDL.LU R15, [R1+0x50] ;  /* 0x00005000010f7983 */ /* 0x000ea80000300800 */
[----:B0-----:R-:W3:Y:S01]  /*25ee0*/  LDL.LU R13, [R1+0x150] ;  /* 0x00015000010d7983 */ /* 0x001ee20000300800 */
[----:B------:R-:W-:-:S02]  /*25ef0*/  PRMT R16, R23, 0x7632, R16 ;  /* 0x0000763217107816 */ /* 0x000fc40000000010 */
[----:B------:R-:W-:Y:S01]  /*25f00*/  ISETP.LT.AND P5, PT, R93, UR40, !P3 ;  /* 0x000000285d007c0c */ /* 0x000fe2000dfa1270 */
[----:B------:R-:W-:Y:S01]  /*25f10*/  VIADD R0, R0, UR7 ;  /* 0x0000000700007c36 */ /* 0x000fe20008000000 */
[----:B------:R-:W4:Y:S01]  /*25f20*/  LDL.LU R23, [R1+0x2c8] ;  /* 0x0002c80001177983 */ /* 0x000f220000300800 */
[----:B------:R-:W-:Y:S01]  /*25f30*/  ISETP.LT.AND P6, PT, R76, UR28, !P3 ;  /* 0x0000001c4c007c0c */ /* 0x000fe2000dfc1270 */
[----:B------:R-:W0:Y:S02]  /*25f40*/  LDCU UR40, c[0x0][0x398] ;  /* 0x00007300ff2877ac */ /* 0x000e240008000800 */
[----:B------:R3:W-:Y:S01]  /*25f50*/  @P4 STG.E.U16 desc[UR16][R10.64], R16 ;  /* 0x000000100a004986 */ /* 0x0007e2000c101510 */
[----:B------:R-:W0:Y:S01]  /*25f60*/  LDCU UR28, c[0x0][0x398] ;  /* 0x00007300ff1c77ac */ /* 0x000e220008000800 */
[----:B--2---:R-:W-:Y:S02]  /*25f70*/  F2FP.F16.F32.PACK_AB R24, R24, R15 ;  /* 0x0000000f1818723e */ /* 0x004fe400000000ff */
[----:B---3--:R-:W-:Y:S01]  /*25f80*/  F2FP.F16.F32.PACK_AB R10, R13, R14 ;  /* 0x0000000e0d0a723e */ /* 0x008fe200000000ff */
[----:B------:R-:W-:-:S03]  /*25f90*/  IMAD.WIDE R14, R0, 0x2, R8 ;  /* 0x00000002000e7825 */ /* 0x000fc600078e0208 */
[----:B------:R-:W-:-:S05]  /*25fa0*/  PRMT R17, R10, 0x7610, R17 ;  /* 0x000076100a117816 */ /* 0x000fca0000000011 */
[----:B------:R2:W-:Y:S04]  /*25fb0*/  @P5 STG.E.U16 desc[UR16][R14.64], R17 ;  /* 0x000000110e005986 */ /* 0x0005e8000c101510 */
[----:B--2---:R-:W2:Y:S04]  /*25fc0*/  LDL.LU R14, [R1+0x154] ;  /* 0x00015400010e7983 */ /* 0x004ea80000300800 */
[----:B------:R-:W2:Y:S01]  /*25fd0*/  LDL.LU R15, [R1+0x254] ;  /* 0x00025400010f7983 */ /* 0x000ea20000300800 */
[----:B------:R-:W-:Y:S01]  /*25fe0*/  ISETP.LT.AND P4, PT, R72, UR56, !P3 ;  /* 0x0000003848007c0c */ /* 0x000fe2000df81270 */
[----:B------:R-:W-:Y:S01]  /*25ff0*/  IMAD.WIDE R12, R0, 0x2, R2 ;  /* 0x00000002000c7825 */ /* 0x000fe200078e0202 */
[----:B------:R-:W-:Y:S01]  /*26000*/  PRMT R16, R10, 0x7632, R16 ;  /* 0x000076320a107816 */ /* 0x000fe20000000010 */
[----:B------:R-:W3:Y:S02]  /*26010*/  LDCU UR56, c[0x0][0x398] ;  /* 0x00007300ff3877ac */ /* 0x000ee40008000800 */
[----:B------:R-:W-:-:S02]  /*26020*/  IMAD.WIDE R10, R0, 0x2, R6 ;  /* 0x00000002000a7825 */ /* 0x000fc400078e0206 */
[----:B------:R-:W-:Y:S01]  /*26030*/  @P6 STG.E.U16 desc[UR16][R12.64], R16 ;  /* 0x000000100c006986 */ /* 0x000fe2000c101510 */
[----:B------:R-:W-:-:S05]  /*26040*/  PRMT R17, R24, 0x7632, R17 ;  /* 0x0000763218117816 */ /* 0x000fca0000000011 */
[----:B------:R0:W-:Y:S02]  /*26050*/  @P4 STG.E.U16 desc[UR16][R10.64], R24 ;  /* 0x000000180a004986 */ /* 0x0001e4000c101510 */
[----:B0-----:R-:W-:Y:S02]  /*26060*/  VIADD R10, R0, UR7 ;  /* 0x00000007000a7c36 */ /* 0x001fe40008000000 */
[----:B------:R-:W3:Y:S01]  /*26070*/  LDL.LU R24, [R1+0x1c8] ;  /* 0x0001c80001187983 */ /* 0x000ee20000300800 */
[----:B--2---:R-:W-:Y:S01]  /*26080*/  F2FP.F16.F32.PACK_AB R11, R14, R15 ;  /* 0x0000000f0e0b723e */ /* 0x004fe200000000ff */
[----:B------:R-:W-:Y:S02]  /*26090*/  IMAD.WIDE R14, R0, 0x2, R4 ;  /* 0x00000002000e7825 */ /* 0x000fe400078e0204 */
[----:B------:R-:W2:Y:S01]  /*260a0*/  LDL.LU R0, [R1+0x54] ;  /* 0x0000540001007983 */ /* 0x000ea20000300800 */
[----:B------:R-:W-:Y:S02]  /*260b0*/  ISETP.LT.AND P3, PT, R89, UR55, !P3 ;  /* 0x0000003759007c0c */ /* 0x000fe4000df61270 */
[----:B------:R-:W-:Y:S01]  /*260c0*/  ISETP.LT.AND P5, PT, R93, UR60, !P1 ;  /* 0x0000003c5d007c0c */ /* 0x000fe2000cfa1270 */
[----:B------:R-:W-:-:S04]  /*260d0*/  IMAD.WIDE R12, R10, 0x2, R8 ;  /* 0x000000020a0c7825 */ /* 0x000fc800078e0208 */
[----:B------:R-:W-:Y:S01]  /*260e0*/  VIADD R16, R92, 0x18 ;  /* 0x000000185c107836 */ /* 0x000fe20000000000 */
[----:B------:R-:W-:Y:S01]  /*260f0*/  ISETP.LT.AND P6, PT, R76, UR30, !P1 ;  /* 0x0000001e4c007c0c */ /* 0x000fe2000cfc1270 */
[----:B------:R-:W0:Y:S04]  /*26100*/  LDCU UR55, c[0x0][0x39c] ;  /* 0x00007380ff3777ac */ /* 0x000e280008000800 */
[----:B------:R-:W-:Y:S01]  /*26110*/  @P3 STG.E.U16 desc[UR16][R14.64], R17 ;  /* 0x000000110e003986 */ /* 0x000fe2000c101510 */
[----:B------:R-:W-:Y:S01]  /*26120*/  ISETP.GE.AND P4, PT, R16, UR54, PT ;  /* 0x0000003610007c0c */ /* 0x000fe2000bf86270 */
[----:B------:R-:W0:Y:S01]  /*26130*/  LDCU UR54, c[0x0][0x39c] ;  /* 0x00007380ff3677ac */ /* 0x000e220008000800 */
[----:B------:R-:W-:Y:S01]  /*26140*/  ISETP.LT.AND P3, PT, R72, UR12, !P1 ;  /* 0x0000000c48007c0c */ /* 0x000fe2000cf61270 */
[----:B------:R0:W-:Y:S01]  /*26150*/  @P5 STG.E.U16 desc[UR16][R12.64], R11 ;  /* 0x0000000b0c005986 */ /* 0x0001e2000c101510 */
[----:B------:R-:W-:Y:S01]  /*26160*/  ISETP.LT.AND P5, PT, R89, UR42, !P1 ;  /* 0x0000002a59007c0c */ /* 0x000fe2000cfa1270 */
[----:B------:R-:W0:Y:S02]  /*26170*/  LDCU UR60, c[0x0][0x398] ;  /* 0x00007300ff3c77ac */ /* 0x000e240008000800 */
[----:B------:R-:W3:Y:S01]  /*26180*/  LDL.LU R16, [R1+0x258] ;  /* 0x0002580001107983 */ /* 0x000ee20000300800 */
[----:B------:R-:W0:Y:S01]  /*26190*/  LDCU UR30, c[0x0][0x398] ;  /* 0x00007300ff1e77ac */ /* 0x000e220008000800 */
[----:B--2---:R-:W-:Y:S01]  /*261a0*/  F2FP.F16.F32.PACK_AB R25, R25, R0 ;  /* 0x000000001919723e */ /* 0x004fe200000000ff */
[----:B------:R-:W-:Y:S01]  /*261b0*/  VIADD R0, R92, 0x19 ;  /* 0x000000195c007836 */ /* 0x000fe20000000000 */
[----:B0-----:R-:W-:Y:S01]  /*261c0*/  PRMT R11, R11, 0x7632, R11 ;  /* 0x000076320b0b7816 */ /* 0x001fe2000000000b */
[----:B------:R-:W-:Y:S01]  /*261d0*/  IMAD.WIDE R14, R10, 0x2, R2 ;  /* 0x000000020a0e7825 */ /* 0x000fe200078e0202 */
[----:B------:R-:W0:Y:S02]  /*261e0*/  LDCU UR12, c[0x0][0x398] ;  /* 0x00007300ff0c77ac */ /* 0x000e240008000800 */
[----:B------:R-:W-:-:S02]  /*261f0*/  ISETP.GE.AND P1, PT, R0, UR70, PT ;  /* 0x0000004600007c0c */ /* 0x000fc4000bf26270 */
[----:B------:R-:W3:Y:S01]  /*26200*/  LDL.LU R0, [R1+0x158] ;  /* 0x0001580001007983 */ /* 0x000ee20000300800 */
[C---:B------:R-:W-:Y:S01]  /*26210*/  IMAD.WIDE R12, R10.reuse, 0x2, R6 ;  /* 0x000000020a0c7825 */ /* 0x040fe200078e0206 */
[----:B------:R-:W-:Y:S01]  /*26220*/  PRMT R19, R25, 0x7632, R19 ;  /* 0x0000763219137816 */ /* 0x000fe20000000013 */
[----:B------:R-:W2:Y:S01]  /*26230*/  LDCU UR70, c[0x0][0x39c] ;  /* 0x00007380ff4677ac */ /* 0x000ea20008000800 */
[----:B------:R0:W-:Y:S01]  /*26240*/  @P6 STG.E.U16 desc[UR16][R14.64], R11 ;  /* 0x0000000b0e006986 */ /* 0x0001e2000c101510 */
[----:B------:R-:W1:Y:S03]  /*26250*/  LDCU UR42, c[0x0][0x398] ;  /* 0x00007300ff2a77ac */ /* 0x000e660008000800 */
[----:B------:R4:W-:Y:S01]  /*26260*/  @P3 STG.E.U16 desc[UR16][R12.64], R25 ;  /* 0x000000190c003986 */ /* 0x0009e2000c101510 */
[----:B0-----:R-:W-:-:S03]  /*26270*/  IMAD.WIDE R14, R10, 0x2, R4 ;  /* 0x000000020a0e7825 */ /* 0x001fc600078e0204 */
[----:B----4-:R-:W4:Y:S04]  /*26280*/  LDL.LU R25, [R1+0xc0] ;  /* 0x0000c00001197983 */ /* 0x010f280000300800 */
[----:B------:R0:W-:Y:S04]  /*26290*/  @P5 STG.E.U16 desc[UR16][R14.64], R19 ;  /* 0x000000130e005986 */ /* 0x0001e8000c101510 */
[----:B0-----:R-:W2:Y:S04]  /*262a0*/  LDL.LU R14, [R1+0x15c] ;  /* 0x00015c00010e7983 */ /* 0x001ea80000300800 */
[----:B------:R-:W2:Y:S01]  /*262b0*/  LDL.LU R15, [R1+0x25c] ;  /* 0x00025c00010f7983 */ /* 0x000ea20000300800 */
[----:B---3--:R-:W-:Y:S01]  /*262c0*/  F2FP.F16.F32.PACK_AB R11, R0, R16 ;  /* 0x00000010000b723e */ /* 0x008fe200000000ff */
[----:B------:R-:W-:-:S05]  /*262d0*/  VIADD R16, R92, 0x1a ;  /* 0x0000001a5c107836 */ /* 0x000fca0000000000 */
[----:B------:R-:W-:Y:S02]  /*262e0*/  ISETP.GE.AND P5, PT, R16, UR69, PT ;  /* 0x0000004510007c0c */ /* 0x000fe4000bfa6270 */
[----:B------:R-:W-:Y:S01]  /*262f0*/  ISETP.LT.AND P6, PT, R93, UR58, !P0 ;  /* 0x0000003a5d007c0c */ /* 0x000fe2000c7c1270 */
[----:B------:R-:W3:Y:S01]  /*26300*/  LDL.LU R16, [R1+0x58] ;  /* 0x0000580001107983 */ /* 0x000ee20000300800 */
[----:B------:R-:W-:Y:S01]  /*26310*/  ISETP.LT.AND P3, PT, R76, UR14, !P0 ;  /* 0x0000000e4c007c0c */ /* 0x000fe2000c761270 */
[----:B------:R-:W-:Y:S01]  /*26320*/  VIADD R0, R10, UR7 ;  /* 0x000000070a007c36 */ /* 0x000fe20008000000 */
[C---:B------:R-:W-:Y:S01]  /*26330*/  PRMT R18, R11.reuse, 0x7610, R18 ;  /* 0x000076100b127816 */ /* 0x040fe20000000012 */
[----:B------:R-:W0:Y:S01]  /*26340*/  LDCU UR58, c[0x0][0x398] ;  /* 0x00007300ff3a77ac */ /* 0x000e220008000800 */
[----:B------:R-:W-:Y:S01]  /*26350*/  PRMT R17, R11, 0x7632, R17 ;  /* 0x000076320b117816 */ /* 0x000fe20000000011 */
[C---:B------:R-:W-:Y:S01]  /*26360*/  IMAD.WIDE R12, R0.reuse, 0x2, R8 ;  /* 0x00000002000c7825 */ /* 0x040fe200078e0208 */
[----:B------:R-:W0:Y:S03]  /*26370*/  LDCU UR14, c[0x0][0x398] ;  /* 0x00007300ff0e77ac */ /* 0x000e260008000800 */
[----:B------:R-:W-:-:S02]  /*26380*/  IMAD.WIDE R10, R0, 0x2, R2 ;  /* 0x00000002000a7825 */ /* 0x000fc400078e0202 */
[----:B------:R-:W-:Y:S01]  /*26390*/  @P6 STG.E.U16 desc[UR16][R12.64], R18 ;  /* 0x000000120c006986 */ /* 0x000fe2000c101510 */
[----:B------:R-:W0:Y:S03]  /*263a0*/  LDCU UR69, c[0x0][0x398] ;  /* 0x00007300ff4577ac */ /* 0x000e260008000800 */
[----:B------:R1:W-:Y:S02]  /*263b0*/  @P3 STG.E.U16 desc[UR16][R10.64], R17 ;  /* 0x000000110a003986 */ /* 0x0003e4000c101510 */
[----:B-1----:R-:W-:Y:S01]  /*263c0*/  VIADD R10, R0, UR7 ;  /* 0x00000007000a7c36 */ /* 0x002fe20008000000 */
[----:B--2---:R-:W-:Y:S01]  /*263d0*/  F2FP.F16.F32.PACK_AB R11, R14, R15 ;  /* 0x0000000f0e0b723e */ /* 0x004fe200000000ff */
[----:B------:R-:W-:Y:S01]  /*263e0*/  IMAD.WIDE R14, R0, 0x2, R4 ;  /* 0x00000002000e7825 */ /* 0x000fe200078e0204 */
[----:B---3--:R-:W-:-:S03]  /*263f0*/  F2FP.F16.F32.PACK_AB R26, R26, R16 ;  /* 0x000000101a1a723e */ /* 0x008fc600000000ff */
[----:B------:R-:W-:Y:S02]  /*26400*/  IMAD.WIDE R16, R0, 0x2, R6 ;  /* 0x0000000200107825 */ /* 0x000fe400078e0206 */
[----:B------:R-:W2:Y:S01]  /*26410*/  LDL.LU R0, [R1+0x5c] ;  /* 0x00005c0001007983 */ /* 0x000ea20000300800 */
[----:B------:R-:W-:Y:S02]  /*26420*/  ISETP.LT.AND P3, PT, R72, UR22, !P0 ;  /* 0x0000001648007c0c */ /* 0x000fe4000c761270 */
[----:B------:R-:W-:Y:S01]  /*26430*/  ISETP.LT.AND P6, PT, R89, UR4, !P0 ;  /* 0x0000000459007c0c */ /* 0x000fe2000c7c1270 */
[----:B------:R-:W-:Y:S01]  /*26440*/  IMAD.WIDE R12, R10, 0x2, R8 ;  /* 0x000000020a0c7825 */ /* 0x000fe200078e0208 */
[----:B------:R-:W-:Y:S01]  /*26450*/  ISETP.LT.AND P0, PT, R93, UR53, !P2 ;  /* 0x000000355d007c0c */ /* 0x000fe2000d701270 */
[----:B------:R-:W1:Y:S01]  /*26460*/  LDCU UR22, c[0x0][0x39c] ;  /* 0x00007380ff1677ac */ /* 0x000e620008000800 */
[----:B------:R-:W-:Y:S01]  /*26470*/  PRMT R18, R26, 0x7632, R18 ;  /* 0x000076321a127816 */ /* 0x000fe20000000012 */
[----:B------:R-:W3:Y:S06]  /*26480*/  LDCU UR4, c[0x0][0x398] ;  /* 0x00007300ff0477ac */ /* 0x000eec0008000800 */
[----:B------:R0:W-:Y:S01]  /*26490*/  @P3 STG.E.U16 desc[UR16][R16.64], R26 ;  /* 0x0000001a10003986 */ /* 0x0001e2000c101510 */
[----:B------:R-:W1:Y:S03]  /*264a0*/  LDCU UR53, c[0x0][0x398] ;  /* 0x00007300ff3577ac */ /* 0x000e660008000800 */
[----:B------:R1:W-:Y:S04]  /*264b0*/  @P6 STG.E.U16 desc[UR16][R14.64], R18 ;  /* 0x000000120e006986 */ /* 0x0003e8000c101510 */
[----:B------:R1:W-:Y:S04]  /*264c0*/  @P0 STG.E.U16 desc[UR16][R12.64], R11 ;  /* 0x0000000b0c000986 */ /* 0x0003e8000c101510 */
[----:B0-----:R-:W3:Y:S04]  /*264d0*/  LDL.LU R16, [R1+0x260] ;  /* 0x0002600001107983 */ /* 0x001ee80000300800 */
[----:B------:R-:W3:Y:S01]  /*264e0*/  LDL.LU R26, [R1+0x2b4] ;  /* 0x0002b400011a7983 */ /* 0x000ee20000300800 */
[----:B--2---:R-:W-:Y:S01]  /*264f0*/  F2FP.F16.F32.PACK_AB R27, R27, R0 ;  /* 0x000000001b1b723e */ /* 0x004fe200000000ff */
[----:B------:R-:W-:-:S05]  /*26500*/  VIADD R0, R92, 0x1b ;  /* 0x0000001b5c007836 */ /* 0x000fca0000000000 */
[----:B------:R-:W-:Y:S02]  /*26510*/  ISETP.GE.AND P0, PT, R0, UR77, PT ;  /* 0x0000004d00007c0c */ /* 0x000fe4000bf06270 */
[----:B------:R-:W-:Y:S01]  /*26520*/  ISETP.LT.AND P6, PT, R76, UR41, !P2 ;  /* 0x000000294c007c0c */ /* 0x000fe2000d7c1270 */
[----:B------:R-:W3:Y:S01]  /*26530*/  LDL.LU R0, [R1+0x160] ;  /* 0x0001600001007983 */ /* 0x000ee20000300800 */
[----:B------:R-:W-:Y:S01]  /*26540*/  ISETP.LT.AND P3, PT, R72, UR39, !P2 ;  /* 0x0000002748007c0c */ /* 0x000fe2000d761270 */
[C---:B-1----:R-:W-:Y:S01]  /*26550*/  IMAD.WIDE R14, R10.reuse, 0x2, R2 ;  /* 0x000000020a0e7825 */ /* 0x042fe200078e0202 */
[----:B------:R-:W-:Y:S01]  /*26560*/  PRMT R11, R11, 0x7632, R11 ;  /* 0x000076320b0b7816 */ /* 0x000fe2000000000b */
[----:B------:R-:W0:Y:S02]  /*26570*/  LDCU UR41, c[0x0][0x398] ;  /* 0x00007300ff2977ac */ /* 0x000e240008000800 */
[C---:B------:R-:W-:Y:S01]  /*26580*/  IMAD.WIDE R12, R10.reuse, 0x2, R6 ;  /* 0x000000020a0c7825 */ /* 0x040fe200078e0206 */
[----:B------:R-:W-:Y:S01]  /*26590*/  ISETP.LT.AND P2, PT, R89, UR51, !P2 ;  /* 0x0000003359007c0c */ /* 0x000fe2000d741270 */
[----:B------:R-:W1:Y:S04]  /*265a0*/  LDCU UR39, c[0x0][0x398] ;  /* 0x00007300ff2777ac */ /* 0x000e680008000800 */
[----:B------:R2:W-:Y:S01]  /*265b0*/  @P6 STG.E.U16 desc[UR16][R14.64], R11 ;  /* 0x0000000b0e006986 */ /* 0x0005e2000c101510 */
[----:B------:R-:W-:Y:S01]  /*265c0*/  PRMT R19, R27, 0x7632, R19 ;  /* 0x000076321b137816 */ /* 0x000fe20000000013 */
[----:B------:R-:W0:Y:S02]  /*265d0*/  LDCU UR51, c[0x0][0x398] ;  /* 0x00007300ff3377ac */ /* 0x000e240008000800 */
[----:B------:R1:W-:Y:S01]  /*265e0*/  @P3 STG.E.U16 desc[UR16][R12.64], R27 ;  /* 0x0000001b0c003986 */ /* 0x0003e2000c101510 */
[----:B------:R-:W-:Y:S01]  /*265f0*/  ISETP.LT.AND P3, PT, R93, UR38, !P4 ;  /* 0x000000265d007c0c */ /* 0x000fe2000e761270 */
[----:B------:R-:W0:Y:S01]  /*26600*/  LDCU UR38, c[0x0][0x398] ;  /* 0x00007300ff2677ac */ /* 0x000e220008000800 */
[----:B------:R-:W0:Y:S01]  /*26610*/  LDCU UR77, c[0x0][0x398] ;  /* 0x00007300ff4d77ac */ /* 0x000e220008000800 */
[----:B--2---:R-:W-:Y:S01]  /*26620*/  IMAD.WIDE R14, R10, 0x2, R4 ;  /* 0x000000020a0e7825 */ /* 0x004fe200078e0204 */
[----:B-1----:R-:W2:Y:S04]  /*26630*/  LDL.LU R27, [R1+0x1b4] ;  /* 0x0001b400011b7983 */ /* 0x002ea80000300800 */
[----:B------:R1:W-:Y:S01]  /*26640*/  @P2 STG.E.U16 desc[UR16][R14.64], R19 ;  /* 0x000000130e002986 */ /* 0x0003e2000c101510 */
[----:B------:R-:W-:Y:S01]  /*26650*/  ISETP.LT.AND P6, PT, R76, UR10, !P4 ;  /* 0x0000000a4c007c0c */ /* 0x000fe2000e7c1270 */
[----:B------:R-:W0:Y:S02]  /*26660*/  LDCU UR10, c[0x0][0x398] ;  /* 0x00007300ff0a77ac */ /* 0x000e240008000800 */
[----:B-1----:R-:W2:Y:S04]  /*26670*/  LDL.LU R14, [R1+0x264] ;  /* 0x00026400010e7983 */ /* 0x002ea80000300800 */
[----:B------:R-:W2:Y:S01]  /*26680*/  LDL.LU R15, [R1+0x60] ;  /* 0x00006000010f7983 */ /* 0x000ea20000300800 */
[----:B---3--:R-:W-:Y:S01]  /*26690*/  F2FP.F16.F32.PACK_AB R11, R0, R16 ;  /* 0x00000010000b723e */ /* 0x008fe200000000ff */
[----:B------:R-:W-:-:S03]  /*266a0*/  VIADD R0, R10, UR7 ;  /* 0x000000070a007c36 */ /* 0x000fc60008000000 */
[----:B------:R-:W-:Y:S01]  /*266b0*/  PRMT R18, R11, 0x7610, R18 ;  /* 0x000076100b127816 */ /* 0x000fe20000000012 */
[----:B------:R-:W-:-:S05]  /*266c0*/  IMAD.WIDE R12, R0, 0x2, R8 ;  /* 0x00000002000c7825 */ /* 0x000fca00078e0208 */
[----:B------:R1:W-:Y:S01]  /*266d0*/  @P3 STG.E.U16 desc[UR16][R12.64], R18 ;  /* 0x000000120c003986 */ /* 0x0003e2000c101510 */
[----:B------:R-:W-:-:S03]  /*266e0*/  PRMT R17, R11, 0x7632, R17 ;  /* 0x000076320b117816 */ /* 0x000fc60000000011 */
[----:B-1----:R-:W3:Y:S01]  /*266f0*/  LDL.LU R13, [R1+0x164] ;  /* 0x00016400010d7983 */ /* 0x002ee20000300800 */
[----:B------:R-:W-:-:S05]  /*26700*/  IMAD.WIDE R10, R0, 0x2, R2 ;  /* 0x00000002000a7825 */ /* 0x000fca00078e0202 */
[----:B------:R1:W-:Y:S04]  /*26710*/  @P6 STG.E.U16 desc[UR16][R10.64], R17 ;  /* 0x000000110a006986 */ /* 0x0003e8000c101510 */
[----:B-1----:R-:W4:Y:S01]  /*26720*/  LDL.LU R17, [R1+0x64] ;  /* 0x0000640001117983 */ /* 0x002f220000300800 */
[----:B------:R-:W-:Y:S01]  /*26730*/  ISETP.LT.AND P3, PT, R72, UR75, !P4 ;  /* 0x0000004b48007c0c */ /* 0x000fe2000e761270 */
[----:B------:R-:W-:Y:S01]  /*26740*/  VIADD R16, R92, 0x1c ;  /* 0x0000001c5c107836 */ /* 0x000fe20000000000 */
[----:B------:R-:W-:Y:S01]  /*26750*/  ISETP.LT.AND P6, PT, R89, UR74, !P4 ;  /* 0x0000004a59007c0c */ /* 0x000fe2000e7c1270 */
[----:B------:R-:W-:Y:S01]  /*26760*/  VIADD R10, R0, UR7 ;  /* 0x00000007000a7c36 */ /* 0x000fe20008000000 */
[----:B------:R-:W-:Y:S01]  /*26770*/  ISETP.LT.AND P4, PT, R93, UR76, !P1 ;  /* 0x0000004c5d007c0c */ /* 0x000fe2000cf81270 */
[----:B------:R-:W1:Y:S01]  /*26780*/  LDCU UR74, c[0x0][0x39c] ;  /* 0x00007380ff4a77ac */ /* 0x000e620008000800 */
[----:B--2---:R-:W-:-:S02]  /*26790*/  F2FP.F16.F32.PACK_AB R28, R28, R15 ;  /* 0x0000000f1c1c723e */ /* 0x004fc400000000ff */
[----:B------:R-:W-:Y:S01]  /*267a0*/  ISETP.GE.AND P2, PT, R16, UR48, PT ;  /* 0x0000003010007c0c */ /* 0x000fe2000bf46270 */
[----:B------:R-:W2:Y:S01]  /*267b0*/  LDCU UR48, c[0x0][0x398] ;  /* 0x00007300ff3077ac */ /* 0x000ea20008000800 */
[----:B------:R-:W-:Y:S01]  /*267c0*/  PRMT R16, R28, 0x7632, R16 ;  /* 0x000076321c107816 */ /* 0x000fe20000000010 */
[----:B------:R-:W0:Y:S01]  /*267d0*/  LDCU UR76, c[0x0][0x398] ;  /* 0x00007300ff4c77ac */ /* 0x000e220008000800 */
[----:B------:R-:W0:Y:S01]  /*267e0*/  LDCU UR75, c[0x0][0x398] ;  /* 0x00007300ff4b77ac */ /* 0x000e220008000800 */
[----:B---3--:R-:W-:Y:S01]  /*267f0*/  F2FP.F16.F32.PACK_AB R11, R13, R14 ;  /* 0x0000000e0d0b723e */ /* 0x008fe200000000ff */
[----:B------:R-:W-:-:S04]  /*26800*/  IMAD.WIDE R12, R0, 0x2, R6 ;  /* 0x00000002000c7825 */ /* 0x000fc800078e0206 */
[----:B------:R-:W-:Y:S01]  /*26810*/  IMAD.WIDE R14, R0, 0x2, R4 ;  /* 0x00000002000e7825 */ /* 0x000fe200078e0204 */
[----:B------:R3:W-:Y:S04]  /*26820*/  @P3 STG.E.U16 desc[UR16][R12.64], R28 ;  /* 0x0000001c0c003986 */ /* 0x0007e8000c101510 */
[----:B------:R0:W-:Y:S01]  /*26830*/  @P6 STG.E.U16 desc[UR16][R14.64], R16 ;  /* 0x000000100e006986 */ /* 0x0001e2000c101510 */
[----:B------:R-:W-:Y:S02]  /*26840*/  ISETP.LT.AND P6, PT, R76, UR67, !P1 ;  /* 0x000000434c007c0c */ /* 0x000fe4000cfc1270 */
[----:B----4-:R-:W-:Y:S01]  /*26850*/  F2FP.F16.F32.PACK_AB R29, R29, R17 ;  /* 0x000000111d1d723e */ /* 0x010fe200000000ff */
[----:B---3--:R-:W-:Y:S01]  /*26860*/  IMAD.WIDE R12, R10, 0x2, R8 ;  /* 0x000000020a0c7825 */ /* 0x008fe200078e0208 */
[----:B------:R-:W3:Y:S01]  /*26870*/  LDL.LU R28, [R1+0xbc] ;  /* 0x0000bc00011c7983 */ /* 0x000ee20000300800 */
[----:B------:R-:W4:Y:S03]  /*26880*/  LDCU UR67, c[0x0][0x398] ;  /* 0x00007300ff4377ac */ /* 0x000f260008000800 */
[----:B------:R1:W-:Y:S01]  /*26890*/  @P4 STG.E.U16 desc[UR16][R12.64], R11 ;  /* 0x0000000b0c004986 */ /* 0x0003e2000c101510 */
[----:B------:R-:W-:Y:S01]  /*268a0*/  ISETP.LT.AND P4, PT, R72, UR73, !P1 ;  /* 0x0000004948007c0c */ /* 0x000fe2000cf81270 */
[----:B0-----:R-:W-:-:S04]  /*268b0*/  IMAD.WIDE R16, R10, 0x2, R2 ;  /* 0x000000020a107825 */ /* 0x001fc800078e0202 */
[----:B------:R-:W-:Y:S01]  /*268c0*/  IMAD.WIDE R14, R10, 0x2, R6 ;  /* 0x000000020a0e7825 */ /* 0x000fe200078e0206 */
[----:B-1----:R-:W-:-:S03]  /*268d0*/  PRMT R11, R11, 0x7632, R11 ;  /* 0x000076320b0b7816 */ /* 0x002fc6000000000b */
[----:B------:R-:W-:Y:S01]  /*268e0*/  VIADD R0, R92, 0x1d ;  /* 0x0000001d5c007836 */ /* 0x000fe20000000000 */
[----:B------:R-:W0:Y:S01]  /*268f0*/  LDCU UR73, c[0x0][0x398] ;  /* 0x00007300ff4977ac */ /* 0x000e220008000800 */
[----:B------:R1:W-:Y:S04]  /*26900*/  @P6 STG.E.U16 desc[UR16][R16.64], R11 ;  /* 0x0000000b10006986 */ /* 0x0003e8000c101510 */
[----:B------:R0:W-:Y:S04]  /*26910*/  @P4 STG.E.U16 desc[UR16][R14.64], R29 ;  /* 0x0000001d0e004986 */ /* 0x0001e8000c101510 */
[----:B-1----:R-:W2:Y:S04]  /*26920*/  LDL.LU R16, [R1+0x268] ;  /* 0x0002680001107983 */ /* 0x002ea80000300800 */
[----:B------:R-:W2:Y:S04]  /*26930*/  LDL.LU R17, [R1+0x68] ;  /* 0x0000680001117983 */ /* 0x000ea80000300800 */
[----:B0-----:R-:W3:Y:S01]  /*26940*/  LDL.LU R15, [R1+0x168] ;  /* 0x00016800010f7983 */ /* 0x001ee20000300800 */
[----:B------:R-:W-:Y:S01]  /*26950*/  ISETP.LT.AND P1, PT, R89, UR71, !P1 ;  /* 0x0000004759007c0c */ /* 0x000fe2000cf21270 */
[----:B------:R-:W-:Y:S01]  /*26960*/  IMAD.WIDE R12, R10, 0x2, R4 ;  /* 0x000000020a0c7825 */ /* 0x000fe200078e0204 */
[----:B------:R-:W-:Y:S01]  /*26970*/  ISETP.GE.AND P3, PT, R0, UR52, PT ;  /* 0x0000003400007c0c */ /* 0x000fe2000bf66270 */
[----:B------:R-:W0:Y:S01]  /*26980*/  LDCU UR71, c[0x0][0x39c] ;  /* 0x00007380ff4777ac */ /* 0x000e220008000800 */
[----:B------:R-:W-:-:S02]  /*26990*/  PRMT R0, R29, 0x7632, R0 ;  /* 0x000076321d007816 */ /* 0x000fc40000000000 */
[----:B------:R-:W-:Y:S02]  /*269a0*/  ISETP.LT.AND P4, PT, R93, UR63, !P5 ;  /* 0x0000003f5d007c0c */ /* 0x000fe4000ef81270 */
[----:B------:R-:W-:Y:S01]  /*269b0*/  ISETP.LT.AND P6, PT, R76, UR66, !P5 ;  /* 0x000000424c007c0c */ /* 0x000fe2000efc1270 */
[----:B------:R-:W-:Y:S01]  /*269c0*/  VIADD R10, R10, UR7 ;  /* 0x000000070a0a7c36 */ /* 0x000fe20008000000 */
[----:B------:R-:W4:Y:S01]  /*269d0*/  LDL.LU R29, [R1+0x2b8] ;  /* 0x0002b800011d7983 */ /* 0x000f220000300800 */
[----:B------:R-:W1:Y:S03]  /*269e0*/  LDCU UR52, c[0x0][0x398] ;  /* 0x00007300ff3477ac */ /* 0x000e660008000800 */
[----:B------:R3:W-:Y:S01]  /*269f0*/  @P1 STG.E.U16 desc[UR16][R12.64], R0 ;  /* 0x000000000c001986 */ /* 0x0007e2000c101510 */
[----:B------:R-:W0:Y:S01]  /*26a00*/  LDCU UR63, c[0x0][0x398] ;  /* 0x00007300ff3f77ac */ /* 0x000e220008000800 */
[----:B------:R-:W0:Y:S01]  /*26a10*/  LDCU UR66, c[0x0][0x398] ;  /* 0x00007300ff4277ac */ /* 0x000e220008000800 */
[----:B--2---:R-:W-:-:S02]  /*26a20*/  F2FP.F16.F32.PACK_AB R30, R30, R17 ;  /* 0x000000111e1e723e */ /* 0x004fc400000000ff */
        /* <DEDUP_REMOVED lines=24> */
[----:B------:R-:W-:Y:S01]  /*26bb0*/  PRMT R18, R14, 0x7632, R18 ;  /* 0x000076320e127816 */ /* 0x000fe20000000012 */
[----:B------:R-:W0:Y:S02]  /*26bc0*/  LDCU UR64, c[0x0][0x39c] ;  /* 0x00007380ff4077ac */ /* 0x000e240008000800 */
[----:B------:R-:W-:Y:S01]  /*26bd0*/  IMAD.WIDE R10, R0, 0x2, R8 ;  /* 0x00000002000a7825 */ /* 0x000fe200078e0208 */
[----:B------:R-:W0:Y:S03]  /*26be0*/  LDCU UR11, c[0x0][0x398] ;  /* 0x00007300ff0b77ac */ /* 0x000e260008000800 */
[----:B------:R1:W-:Y:S01]  /*26bf0*/  @P5 STG.E.U16 desc[UR16][R12.64], R16 ;  /* 0x000000100c005986 */ /* 0x0003e2000c101510 */
[----:B------:R-:W0:Y:S03]  /*26c00*/  LDCU UR72, c[0x0][0x398] ;  /* 0x00007300ff4877ac */ /* 0x000e260008000800 */
[----:B------:R0:W-:Y:S01]  /*26c10*/  @P4 STG.E.U16 desc[UR16][R10.64], R14 ;  /* 0x0000000e0a004986 */ /* 0x0001e2000c101510 */
[----:B------:R-:W-:Y:S01]  /*26c20*/  ISETP.LT.AND P5, PT, R72, UR65, !P0 ;  /* 0x0000004148007c0c */ /* 0x000fe2000c7a1270 */
[----:B------:R-:W0:Y:S01]  /*26c30*/  LDCU UR44, c[0x0][0x398] ;  /* 0x00007300ff2c77ac */ /* 0x000e220008000800 */
[----:B------:R-:W-:Y:S01]  /*26c40*/  ISETP.LT.AND P4, PT, R89, UR18, !P0 ;  /* 0x0000001259007c0c */ /* 0x000fe2000c781270 */
[----:B------:R-:W0:Y:S01]  /*26c50*/  LDCU UR18, c[0x0][0x39c] ;  /* 0x00007380ff1277ac */ /* 0x000e220008000800 */
[----:B-1----:R-:W-:-:S05]  /*26c60*/  VIADD R16, R92, 0x1f ;  /* 0x0000001f5c107836 */ /* 0x002fca0000000000 */
[----:B------:R-:W-:Y:S02]  /*26c70*/  ISETP.GE.AND P0, PT, R16, UR43, PT ;  /* 0x0000002b10007c0c */ /* 0x000fe4000bf06270 */
[----:B--2---:R-:W-:Y:S01]  /*26c80*/  F2FP.F16.F32.PACK_AB R31, R31, R15 ;  /* 0x0000000f1f1f723e */ /* 0x004fe200000000ff */
[C---:B0-----:R-:W-:Y:S01]  /*26c90*/  IMAD.WIDE R14, R0.reuse, 0x2, R2 ;  /* 0x00000002000e7825 */ /* 0x041fe200078e0202 */
[----:B------:R-:W2:Y:S01]  /*26ca0*/  LDL.LU R16, [R1+0x70] ;  /* 0x0000700001107983 */ /* 0x000ea20000300800 */
[----:B------:R-:W0:Y:S03]  /*26cb0*/  LDCU UR43, c[0x0][0x398] ;  /* 0x00007300ff2b77ac */ /* 0x000e260008000800 */
[----:B------:R1:W-:Y:S04]  /*26cc0*/  @P6 STG.E.U16 desc[UR16][R14.64], R18 ;  /* 0x000000120e006986 */ /* 0x0003e8000c101510 */
[----:B-1----:R-:W3:Y:S04]  /*26cd0*/  LDL.LU R14, [R1+0x170] ;  /* 0x00017000010e7983 */ /* 0x002ee80000300800 */
[----:B------:R-:W3:Y:S01]  /*26ce0*/  LDL.LU R15, [R1+0x270] ;  /* 0x00027000010f7983 */ /* 0x000ee20000300800 */
[----:B------:R-:W-:Y:S01]  /*26cf0*/  IMAD.WIDE R12, R0, 0x2, R6 ;  /* 0x00000002000c7825 */ /* 0x000fe200078e0206 */
[----:B------:R-:W-:-:S03]  /*26d00*/  PRMT R17, R31, 0x7632, R17 ;  /* 0x000076321f117816 */ /* 0x000fc60000000011 */
[----:B------:R-:W-:Y:S01]  /*26d10*/  IMAD.WIDE R10, R0, 0x2, R4 ;  /* 0x00000002000a7825 */ /* 0x000fe200078e0204 */
[----:B------:R1:W-:Y:S01]  /*26d20*/  @P5 STG.E.U16 desc[UR16][R12.64], R31 ;  /* 0x0000001f0c005986 */ /* 0x0003e2000c101510 */
[----:B------:R-:W-:Y:S01]  /*26d30*/  ISETP.LT.AND P6, PT, R93, UR46, !P2 ;  /* 0x0000002e5d007c0c */ /* 0x000fe2000d7c1270 */
[----:B------:R-:W0:Y:S01]  /*26d40*/  LDCU UR46, c[0x0][0x398] ;  /* 0x00007300ff2e77ac */ /* 0x000e220008000800 */
[----:B------:R-:W-:Y:S01]  /*26d50*/  ISETP.LT.AND P5, PT, R76, UR37, !P2 ;  /* 0x000000254c007c0c */ /* 0x000fe2000d7a1270 */
[----:B------:R0:W-:Y:S01]  /*26d60*/  @P4 STG.E.U16 desc[UR16][R10.64], R17 ;  /* 0x000000110a004986 */ /* 0x0001e2000c101510 */
[----:B------:R-:W-:Y:S01]  /*26d70*/  VIADD R0, R0, UR7 ;  /* 0x0000000700007c36 */ /* 0x000fe20008000000 */
[----:B------:R-:W0:Y:S02]  /*26d80*/  LDCU UR37, c[0x0][0x398] ;  /* 0x00007300ff2577ac */ /* 0x000e240008000800 */
[----:B-1----:R-:W4:Y:S01]  /*26d90*/  LDL.LU R31, [R1+0xb0] ;  /* 0x0000b000011f7983 */ /* 0x002f220000300800 */
[----:B--2---:R-:W-:Y:S01]  /*26da0*/  F2FP.F16.F32.PACK_AB R32, R32, R16 ;  /* 0x000000102020723e */ /* 0x004fe200000000ff */
[----:B0-----:R-:W-:Y:S01]  /*26db0*/  IMAD.WIDE R16, R0, 0x2, R8 ;  /* 0x0000000200107825 */ /* 0x001fe200078e0208 */
[----:B---3--:R-:W-:-:S03]  /*26dc0*/  F2FP.F16.F32.PACK_AB R10, R14, R15 ;  /* 0x0000000f0e0a723e */ /* 0x008fc600000000ff */
[----:B------:R-:W-:Y:S01]  /*26dd0*/  IMAD.WIDE R14, R0, 0x2, R2 ;  /* 0x00000002000e7825 */ /* 0x000fe200078e0202 */
[C---:B------:R-:W-:Y:S02]  /*26de0*/  PRMT R20, R10.reuse, 0x7610, R20 ;  /* 0x000076100a147816 */ /* 0x040fe40000000014 */
[----:B------:R-:W-:-:S03]  /*26df0*/  PRMT R19, R10, 0x7632, R19 ;  /* 0x000076320a137816 */ /* 0x000fc60000000013 */
[----:B------:R0:W-:Y:S04]  /*26e00*/  @P6 STG.E.U16 desc[UR16][R16.64], R20 ;  /* 0x0000001410006986 */ /* 0x0001e8000c101510 */
[----:B------:R1:W-:Y:S04]  /*26e10*/  @P5 STG.E.U16 desc[UR16][R14.64], R19 ;  /* 0x000000130e005986 */ /* 0x0003e8000c101510 */
[----:B0-----:R-:W2:Y:S04]  /*26e20*/  LDL.LU R16, [R1+0x74] ;  /* 0x0000740001107983 */ /* 0x001ea80000300800 */
[----:B-1----:R-:W3:Y:S04]  /*26e30*/  LDL.LU R14, [R1+0x174] ;  /* 0x00017400010e7983 */ /* 0x002ee80000300800 */
[----:B------:R-:W3:Y:S01]  /*26e40*/  LDL.LU R15, [R1+0x274] ;  /* 0x00027400010f7983 */ /* 0x000ee20000300800 */
[----:B------:R-:W-:Y:S01]  /*26e50*/  ISETP.LT.AND P4, PT, R72, UR34, !P2 ;  /* 0x0000002248007c0c */ /* 0x000fe2000d781270 */
[----:B------:R-:W-:Y:S01]  /*26e60*/  IMAD.WIDE R12, R0, 0x2, R6 ;  /* 0x00000002000c7825 */ /* 0x000fe200078e0206 */
[----:B------:R-:W-:Y:S01]  /*26e70*/  ISETP.LT.AND P2, PT, R89, UR45, !P2 ;  /* 0x0000002d59007c0c */ /* 0x000fe2000d741270 */
[----:B------:R-:W0:Y:S01]  /*26e80*/  LDCU UR45, c[0x0][0x39c] ;  /* 0x00007380ff2d77ac */ /* 0x000e220008000800 */
[----:B------:R-:W-:Y:S01]  /*26e90*/  PRMT R18, R32, 0x7632, R18 ;  /* 0x0000763220127816 */ /* 0x000fe20000000012 */
[----:B------:R-:W-:Y:S01]  /*26ea0*/  IMAD.WIDE R10, R0, 0x2, R4 ;  /* 0x00000002000a7825 */ /* 0x000fe200078e0204 */
[----:B------:R-:W-:Y:S01]  /*26eb0*/  ISETP.LT.AND P5, PT, R76, UR49, !P3 ;  /* 0x000000314c007c0c */ /* 0x000fe2000dfa1270 */
[----:B------:R-:W1:Y:S06]  /*26ec0*/  LDCU UR34, c[0x0][0x398] ;  /* 0x00007300ff2277ac */ /* 0x000e6c0008000800 */
[----:B------:R0:W-:Y:S01]  /*26ed0*/  @P4 STG.E.U16 desc[UR16][R12.64], R32 ;  /* 0x000000200c004986 */ /* 0x0001e2000c101510 */
[----:B------:R-:W-:Y:S01]  /*26ee0*/  ISETP.LT.AND P4, PT, R93, UR20, !P3 ;  /* 0x000000145d007c0c */ /* 0x000fe2000df81270 */
[----:B------:R-:W-:Y:S01]  /*26ef0*/  VIADD R0, R0, UR7 ;  /* 0x0000000700007c36 */ /* 0x000fe20008000000 */
[----:B------:R-:W-:Y:S01]  /*26f00*/  ISETP.LT.AND P6, PT, R72, UR26, !P3 ;  /* 0x0000001a48007c0c */ /* 0x000fe2000dfc1270 */
[----:B------:R3:W-:Y:S01]  /*26f10*/  @P2 STG.E.U16 desc[UR16][R10.64], R18 ;  /* 0x000000120a002986 */ /* 0x0007e2000c101510 */
[----:B------:R-:W1:Y:S01]  /*26f20*/  LDCU UR20, c[0x0][0x398] ;  /* 0x00007300ff1477ac */ /* 0x000e620008000800 */
[----:B------:R-:W1:Y:S02]  /*26f30*/  LDCU UR26, c[0x0][0x398] ;  /* 0x00007300ff1a77ac */ /* 0x000e640008000800 */
[----:B0-----:R-:W4:Y:S01]  /*26f40*/  LDL.LU R32, [R1+0xa4] ;  /* 0x0000a40001207983 */ /* 0x001f220000300800 */
[----:B------:R-:W0:Y:S01]  /*26f50*/  LDCU UR49, c[0x0][0x398] ;  /* 0x00007300ff3177ac */ /* 0x000e220008000800 */
[----:B--2---:R-:W-:Y:S01]  /*26f60*/  F2FP.F16.F32.PACK_AB R33, R33, R16 ;  /* 0x000000102121723e */ /* 0x004fe200000000ff */
[----:B------:R-:W-:Y:S01]  /*26f70*/  VIADD R16, R92, 0x20 ;  /* 0x000000205c107836 */ /* 0x000fe20000000000 */
[----:B---3--:R-:W-:Y:S01]  /*26f80*/  F2FP.F16.F32.PACK_AB R10, R14, R15 ;  /* 0x0000000f0e0a723e */ /* 0x008fe200000000ff */
[----:B------:R-:W-:-:S03]  /*26f90*/  IMAD.WIDE R14, R0, 0x2, R8 ;  /* 0x00000002000e7825 */ /* 0x000fc600078e0208 */
[----:B------:R-:W-:Y:S02]  /*26fa0*/  PRMT R18, R10, 0x7610, R18 ;  /* 0x000076100a127816 */ /* 0x000fe40000000012 */
[----:B------:R-:W-:Y:S02]  /*26fb0*/  ISETP.GE.AND P2, PT, R16, UR59, PT ;  /* 0x0000003b10007c0c */ /* 0x000fe4000bf46270 */
[----:B------:R-:W2:Y:S04]  /*26fc0*/  LDL.LU R16, [R1+0x278] ;  /* 0x0002780001107983 */ /* 0x000ea80000300800 */
[----:B------:R3:W-:Y:S04]  /*26fd0*/  @P4 STG.E.U16 desc[UR16][R14.64], R18 ;  /* 0x000000120e004986 */ /* 0x0007e8000c101510 */
[----:B---3--:R-:W2:Y:S01]  /*26fe0*/  LDL.LU R15, [R1+0x178] ;  /* 0x00017800010f7983 */ /* 0x008ea20000300800 */
[----:B------:R-:W-:Y:S01]  /*26ff0*/  PRMT R17, R10, 0x7632, R17 ;  /* 0x000076320a117816 */ /* 0x000fe20000000011 */
[----:B------:R-:W-:Y:S01]  /*27000*/  IMAD.WIDE R12, R0, 0x2, R2 ;  /* 0x00000002000c7825 */ /* 0x000fe200078e0202 */
[----:B------:R-:W-:-:S03]  /*27010*/  ISETP.LT.AND P4, PT, R89, UR61, !P3 ;  /* 0x0000003d59007c0c */ /* 0x000fc6000df81270 */
[----:B------:R-:W-:Y:S01]  /*27020*/  IMAD.WIDE R10, R0, 0x2, R6 ;  /* 0x00000002000a7825 */ /* 0x000fe200078e0206 */
[----:B------:R-:W-:Y:S01]  /*27030*/  @P5 STG.E.U16 desc[UR16][R12.64], R17 ;  /* 0x000000110c005986 */ /* 0x000fe2000c101510 */
[----:B------:R-:W-:-:S03]  /*27040*/  PRMT R19, R33, 0x7632, R19 ;  /* 0x0000763221137816 */ /* 0x000fc60000000013 */
[----:B------:R3:W-:Y:S04]  /*27050*/  @P6 STG.E.U16 desc[UR16][R10.64], R33 ;  /* 0x000000210a006986 */ /* 0x0007e8000c101510 */
[----:B---3--:R-:W3:Y:S01]  /*27060*/  LDL.LU R33, [R1+0x2a4] ;  /* 0x0002a40001217983 */ /* 0x008ee20000300800 */
[----:B--2---:R-:W-:Y:S01]  /*27070*/  F2FP.F16.F32.PACK_AB R11, R15, R16 ;  /* 0x000000100f0b723e */ /* 0x004fe200000000ff */
[----:B------:R-:W-:-:S05]  /*27080*/  IMAD.WIDE R16, R0, 0x2, R4 ;  /* 0x0000000200107825 */ /* 0x000fca00078e0204 */
[----:B------:R2:W-:Y:S04]  /*27090*/  @P4 STG.E.U16 desc[UR16][R16.64], R19 ;  /* 0x0000001310004986 */ /* 0x0005e8000c101510 */
[----:B--2---:R-:W2:Y:S01]  /*270a0*/  LDL.LU R17, [R1+0x78] ;  /* 0x0000780001117983 */ /* 0x004ea20000300800 */
[----:B------:R-:W-:Y:S01]  /*270b0*/  ISETP.LT.AND P5, PT, R93, UR35, !P1 ;  /* 0x000000235d007c0c */ /* 0x000fe2000cfa1270 */
[----:B------:R-:W-:Y:S01]  /*270c0*/  VIADD R10, R0, UR7 ;  /* 0x00000007000a7c36 */ /* 0x000fe20008000000 */
[----:B------:R-:W-:Y:S01]  /*270d0*/  ISETP.LT.AND P6, PT, R76, UR24, !P1 ;  /* 0x000000184c007c0c */ /* 0x000fe2000cfc1270 */
[----:B------:R-:W-:Y:S01]  /*270e0*/  VIADD R18, R92, 0x21 ;  /* 0x000000215c127836 */ /* 0x000fe20000000000 */
[----:B------:R-:W-:Y:S01]  /*270f0*/  ISETP.LT.AND P4, PT, R89, UR33, !P1 ;  /* 0x0000002159007c0c */ /* 0x000fe2000cf81270 */
[C---:B------:R-:W-:Y:S01]  /*27100*/  IMAD.WIDE R14, R10.reuse, 0x2, R8 ;  /* 0x000000020a0e7825 */ /* 0x040fe200078e0208 */
[----:B------:R-:W-:Y:S01]  /*27110*/  PRMT R0, R11, 0x7632, R0 ;  /* 0x000076320b007816 */ /* 0x000fe20000000000 */
[----:B------:R-:W0:Y:S02]  /*27120*/  LDCU UR35, c[0x0][0x398] ;  /* 0x00007300ff2377ac */ /* 0x000e240008000800 */
[----:B------:R-:W-:Y:S01]  /*27130*/  IMAD.WIDE R12, R10, 0x2, R2 ;  /* 0x000000020a0c7825 */ /* 0x000fe200078e0202 */
[----:B--2---:R-:W-:-:S03]  /*27140*/  F2FP.F16.F32.PACK_AB R34, R34, R17 ;  /* 0x000000112222723e */ /* 0x004fc600000000ff */
[----:B------:R2:W-:Y:S01]  /*27150*/  @P5 STG.E.U16 desc[UR16][R14.64], R11 ;  /* 0x0000000b0e005986 */ /* 0x0005e2000c101510 */
[----:B------:R-:W-:Y:S01]  /*27160*/  ISETP.GE.AND P3, PT, R18, UR55, PT ;  /* 0x0000003712007c0c */ /* 0x000fe2000bf66270 */
[----:B------:R-:W-:Y:S01]  /*27170*/  VIADD R17, R92, 0x22 ;  /* 0x000000225c117836 */ /* 0x000fe20000000000 */
[----:B----4-:R-:W-:Y:S01]  /*27180*/  F2FP.F16.F32.PACK_AB R45, R45, R32 ;  /* 0x000000202d2d723e */ /* 0x010fe200000000ff */
[----:B------:R-:W4:Y:S01]  /*27190*/  LDCU UR24, c[0x0][0x398] ;  /* 0x00007300ff1877ac */ /* 0x000f220008000800 */
[----:B------:R-:W0:Y:S01]  /*271a0*/  LDCU UR33, c[0x0][0x398] ;  /* 0x00007300ff2177ac */ /* 0x000e220008000800 */
[----:B--2---:R-:W2:Y:S01]  /*271b0*/  LDL.LU R14, [R1+0x17c] ;  /* 0x00017c00010e7983 */ /* 0x004ea20000300800 */
[----:B------:R-:W-:Y:S01]  /*271c0*/  ISETP.LT.AND P5, PT, R72, UR32, !P1 ;  /* 0x0000002048007c0c */ /* 0x000fe2000cfa1270 */
[----:B------:R-:W0:Y:S02]  /*271d0*/  LDCU UR55, c[0x0][0x39c] ;  /* 0x00007380ff3777ac */ /* 0x000e240008000800 */
[----:B------:R-:W2:Y:S01]  /*271e0*/  LDL.LU R15, [R1+0x27c] ;  /* 0x00027c00010f7983 */ /* 0x000ea20000300800 */
[----:B------:R-:W-:Y:S01]  /*271f0*/  ISETP.GE.AND P1, PT, R17, UR54, PT ;  /* 0x0000003611007c0c */ /* 0x000fe2000bf26270 */
[----:B------:R-:W0:Y:S02]  /*27200*/  LDCU UR32, c[0x0][0x398] ;  /* 0x00007300ff2077ac */ /* 0x000e240008000800 */
[----:B------:R-:W3:Y:S01]  /*27210*/  LDL.LU R17, [R1+0x7c] ;  /* 0x00007c0001117983 */ /* 0x000ee20000300800 */
[----:B------:R-:W0:Y:S03]  /*27220*/  LDCU UR54, c[0x0][0x39c] ;  /* 0x00007380ff3677ac */ /* 0x000e260008000800 */
[----:B------:R1:W-:Y:S01]  /*27230*/  @P6 STG.E.U16 desc[UR16][R12.64], R0 ;  /* 0x000000000c006986 */ /* 0x0003e2000c101510 */
[----:B------:R-:W-:Y:S01]  /*27240*/  ISETP.LT.AND P6, PT, R93, UR50, !P0 ;  /* 0x000000325d007c0c */ /* 0x000fe2000c7c1270 */
[----:B------:R-:W0:Y:S01]  /*27250*/  LDCU UR50, c[0x0][0x398] ;  /* 0x00007300ff3277ac */ /* 0x000e220008000800 */
[----:B-1----:R-:W-:-:S04]  /*27260*/  IMAD.WIDE R12, R10, 0x2, R4 ;  /* 0x000000020a0c7825 */ /* 0x002fc800078e0204 */
[----:B------:R-:W-:Y:S01]  /*27270*/  VIADD R0, R10, UR7 ;  /* 0x000000070a007c36 */ /* 0x000fe20008000000 */
[----:B--2---:R-:W-:Y:S01]  /*27280*/  F2FP.F16.F32.PACK_AB R16, R14, R15 ;  /* 0x0000000f0e10723e */ /* 0x004fe200000000ff */
[----:B------:R-:W-:-:S03]  /*27290*/  IMAD.WIDE R14, R10, 0x2, R6 ;  /* 0x000000020a0e7825 */ /* 0x000fc600078e0206 */
[----:B------:R-:W-:Y:S02]  /*272a0*/  PRMT R18, R16, 0x7610, R18 ;  /* 0x0000761010127816 */ /* 0x000fe40000000012 */
[----:B------:R-:W-:Y:S01]  /*272b0*/  PRMT R16, R34, 0x7632, R16 ;  /* 0x0000763222107816 */ /* 0x000fe20000000010 */
[----:B------:R1:W-:Y:S01]  /*272c0*/  @P5 STG.E.U16 desc[UR16][R14.64], R34 ;  /* 0x000000220e005986 */ /* 0x0003e2000c101510 */
[----:B------:R-:W-:-:S03]  /*272d0*/  IMAD.WIDE R10, R0, 0x2, R8 ;  /* 0x00000002000a7825 */ /* 0x000fc600078e0208 */
[----:B------:R2:W-:Y:S01]  /*272e0*/  @P4 STG.E.U16 desc[UR16][R12.64], R16 ;  /* 0x000000100c004986 */ /* 0x0005e2000c101510 */
[----:B------:R-:W-:Y:S01]  /*272f0*/  ISETP.LT.AND P4, PT, R76, UR47, !P0 ;  /* 0x0000002f4c007c0c */ /* 0x000fe2000c781270 */
[----:B------:R-:W0:Y:S01]  /*27300*/  LDCU UR47, c[0x0][0x39c] ;  /* 0x00007380ff2f77ac */ /* 0x000e220008000800 */
[----:B---3--:R-:W-:Y:S01]  /*27310*/  F2FP.F16.F32.PACK_AB R35, R35, R17 ;  /* 0x000000112323723e */ /* 0x008fe200000000ff */
[----:B------:R3:W-:Y:S01]  /*27320*/  @P6 STG.E.U16 desc[UR16][R10.64], R18 ;  /* 0x000000120a006986 */ /* 0x0007e2000c101510 */
[----:B------:R-:W-:Y:S02]  /*27330*/  VIADD R17, R92, 0x23 ;  /* 0x000000235c117836 */ /* 0x000fe40000000000 */
[----:B-1----:R-:W-:Y:S01]  /*27340*/  IMAD.WIDE R14, R0, 0x2, R2 ;  /* 0x00000002000e7825 */ /* 0x002fe200078e0202 */
[----:B------:R-:W-:Y:S01]  /*27350*/  ISETP.LT.AND P5, PT, R72, UR8, !P0 ;  /* 0x0000000848007c0c */ /* 0x000fe2000c7a1270 */
[----:B------:R-:W4:Y:S01]  /*27360*/  LDL.LU R34, [R1+0xac] ;  /* 0x0000ac0001227983 */ /* 0x000f220000300800 */
[----:B------:R-:W-:Y:S01]  /*27370*/  ISETP.LT.AND P6, PT, R89, UR36, !P0 ;  /* 0x0000002459007c0c */ /* 0x000fe2000c7c1270 */
[----:B--2---:R-:W-:Y:S01]  /*27380*/  IMAD.WIDE R12, R0, 0x2, R6 ;  /* 0x00000002000c7825 */ /* 0x004fe200078e0206 */
[----:B---3--:R-:W-:-:S03]  /*27390*/  PRMT R18, R16, 0x7632, R18 ;  /* 0x0000763210127816 */ /* 0x008fc60000000012 */
[----:B------:R-:W-:Y:S01]  /*273a0*/  IMAD.WIDE R10, R0, 0x2, R4 ;  /* 0x00000002000a7825 */ /* 0x000fe200078e0204 */
[----:B------:R-:W-:Y:S01]  /*273b0*/  ISETP.GE.AND P0, PT, R17, UR22, PT ;  /* 0x0000001611007c0c */ /* 0x000fe2000bf06270 */
[----:B------:R-:W1:Y:S01]  /*273c0*/  LDCU UR22, c[0x0][0x39c] ;  /* 0x00007380ff1677ac */ /* 0x000e620008000800 */
[----:B------:R-:W2:Y:S01]  /*273d0*/  LDL.LU R17, [R1+0x80] ;  /* 0x0000800001117983 */ /* 0x000ea20000300800 */
[----:B------:R-:W3:Y:S03]  /*273e0*/  LDCU UR8, c[0x0][0x398] ;  /* 0x00007300ff0877ac */ /* 0x000ee60008000800 */
[----:B------:R0:W-:Y:S01]  /*273f0*/  @P4 STG.E.U16 desc[UR16][R14.64], R18 ;  /* 0x000000120e004986 */ /* 0x0001e2000c101510 */
[----:B------:R-:W1:Y:S03]  /*27400*/  LDCU UR36, c[0x0][0x398] ;  /* 0x00007300ff2477ac */ /* 0x000e660008000800 */
[----:B0-----:R-:W3:Y:S04]  /*27410*/  LDL.LU R14, [R1+0x180] ;  /* 0x00018000010e7983 */ /* 0x001ee80000300800 */
[----:B------:R-:W3:Y:S01]  /*27420*/  LDL.LU R15, [R1+0x280] ;  /* 0x00028000010f7983 */ /* 0x000ee20000300800 */
[----:B------:R-:W-:-:S03]  /*27430*/  PRMT R16, R35, 0x7632, R16 ;  /* 0x0000763223107816 */ /* 0x000fc60000000010 */
[----:B------:R0:W-:Y:S01]  /*27440*/  @P5 STG.E.U16 desc[UR16][R12.64], R35 ;  /* 0x000000230c005986 */ /* 0x0001e2000c101510 */
[----:B------:R-:W-:Y:S01]  /*27450*/  ISETP.LT.AND P5, PT, R76, UR40, !P2 ;  /* 0x000000284c007c0c */ /* 0x000fe2000d7a1270 */
[----:B------:R-:W-:Y:S01]  /*27460*/  VIADD R0, R0, UR7 ;  /* 0x0000000700007c36 */ /* 0x000fe20008000000 */
[----:B--2---:R-:W-:Y:S01]  /*27470*/  F2FP.F16.F32.PACK_AB R36, R36, R17 ;  /* 0x000000112424723e */ /* 0x004fe200000000ff */
[----:B------:R2:W-:Y:S01]  /*27480*/  @P6 STG.E.U16 desc[UR16][R10.64], R16 ;  /* 0x000000100a006986 */ /* 0x0005e2000c101510 */
[----:B------:R-:W-:Y:S01]  /*27490*/  ISETP.LT.AND P6, PT, R93, UR57, !P2 ;  /* 0x000000395d007c0c */ /* 0x000fe2000d7c1270 */
[----:B------:R-:W1:Y:S02]  /*274a0*/  LDCU UR40, c[0x0][0x398] ;  /* 0x00007300ff2877ac */ /* 0x000e640008000800 */
[----:B0-----:R-:W4:Y:S01]  /*274b0*/  LDL.LU R35, [R1+0x1a4] ;  /* 0x0001a40001237983 */ /* 0x001f220000300800 */
[----:B--2---:R-:W-:Y:S01]  /*274c0*/  IMAD.WIDE R16, R0, 0x2, R8 ;  /* 0x0000000200107825 */ /* 0x004fe200078e0208 */
[----:B---3--:R-:W-:-:S03]  /*274d0*/  F2FP.F16.F32.PACK_AB R10, R14, R15 ;  /* 0x0000000f0e0a723e */ /* 0x008fc600000000ff */
[----:B------:R-:W-:Y:S01]  /*274e0*/  IMAD.WIDE R14, R0, 0x2, R2 ;  /* 0x00000002000e7825 */ /* 0x000fe200078e0202 */
[C---:B------:R-:W-:Y:S02]  /*274f0*/  PRMT R20, R10.reuse, 0x7610, R20 ;  /* 0x000076100a147816 */ /* 0x040fe40000000014 */
[----:B------:R-:W-:-:S03]  /*27500*/  PRMT R19, R10, 0x7632, R19 ;  /* 0x000076320a137816 */ /* 0x000fc60000000013 */
[----:B------:R0:W-:Y:S04]  /*27510*/  @P6 STG.E.U16 desc[UR16][R16.64], R20 ;  /* 0x0000001410006986 */ /* 0x0001e8000c101510 */
[----:B------:R2:W-:Y:S04]  /*27520*/  @P5 STG.E.U16 desc[UR16][R14.64], R19 ;  /* 0x000000130e005986 */ /* 0x0005e8000c101510 */
[----:B0-----:R-:W3:Y:S04]  /*27530*/  LDL.LU R16, [R1+0x84] ;  /* 0x0000840001107983 */ /* 0x001ee80000300800 */
[----:B--2---:R-:W2:Y:S04]  /*27540*/  LDL.LU R14, [R1+0x184] ;  /* 0x00018400010e7983 */ /* 0x004ea80000300800 */
[----:B------:R-:W2:Y:S01]  /*27550*/  LDL.LU R15, [R1+0x284] ;  /* 0x00028400010f7983 */ /* 0x000ea20000300800 */
[----:B------:R-:W-:Y:S01]  /*27560*/  ISETP.LT.AND P4, PT, R72, UR28, !P2 ;  /* 0x0000001c48007c0c */ /* 0x000fe2000d781270 */
[----:B------:R-:W-:Y:S01]  /*27570*/  IMAD.WIDE R12, R0, 0x2, R6 ;  /* 0x00000002000c7825 */ /* 0x000fe200078e0206 */
[----:B------:R-:W-:Y:S01]  /*27580*/  ISETP.LT.AND P2, PT, R89, UR56, !P2 ;  /* 0x0000003859007c0c */ /* 0x000fe2000d741270 */
[----:B------:R-:W0:Y:S01]  /*27590*/  LDCU UR28, c[0x0][0x398] ;  /* 0x00007300ff1c77ac */ /* 0x000e220008000800 */
[----:B------:R-:W-:Y:S01]  /*275a0*/  PRMT R18, R36, 0x7632, R18 ;  /* 0x0000763224127816 */ /* 0x000fe20000000012 */
[----:B------:R-:W-:-:S08]  /*275b0*/  IMAD.WIDE R10, R0, 0x2, R4 ;  /* 0x00000002000a7825 */ /* 0x000fd000078e0204 */
[----:B------:R0:W-:Y:S01]  /*275c0*/  @P4 STG.E.U16 desc[UR16][R12.64], R36 ;  /* 0x000000240c004986 */ /* 0x0001e2000c101510 */
[----:B------:R-:W-:Y:S01]  /*275d0*/  ISETP.LT.AND P4, PT, R93, UR60, !P3 ;  /* 0x0000003c5d007c0c */ /* 0x000fe2000df81270 */
[----:B------:R-:W-:Y:S02]  /*275e0*/  VIADD R0, R0, UR7 ;  /* 0x0000000700007c36 */ /* 0x000fe40008000000 */
[----:B------:R2:W-:Y:S04]  /*275f0*/  @P2 STG.E.U16 desc[UR16][R10.64], R18 ;  /* 0x000000120a002986 */ /* 0x0005e8000c101510 */
[----:B0-----:R-:W4:Y:S01]  /*27600*/  LDL.LU R36, [R1+0x2a8] ;  /* 0x0002a80001247983 */ /* 0x001f220000300800 */
[----:B---3--:R-:W-:Y:S01]  /*27610*/  F2FP.F16.F32.PACK_AB R37, R37, R16 ;  /* 0x000000102525723e */ /* 0x008fe200000000ff */
[----:B------:R-:W-:Y:S01]  /*27620*/  VIADD R16, R92, 0x24 ;  /* 0x000000245c107836 */ /* 0x000fe20000000000 */
[----:B--2---:R-:W-:Y:S01]  /*27630*/  F2FP.F16.F32.PACK_AB R10, R14, R15 ;  /* 0x0000000f0e0a723e */ /* 0x004fe200000000ff */
[----:B------:R-:W-:-:S03]  /*27640*/  IMAD.WIDE R14, R0, 0x2, R8 ;  /* 0x00000002000e7825 */ /* 0x000fc600078e0208 */
[----:B------:R-:W-:Y:S02]  /*27650*/  PRMT R18, R10, 0x7610, R18 ;  /* 0x000076100a127816 */ /* 0x000fe40000000012 */
[----:B------:R-:W-:Y:S02]  /*27660*/  ISETP.GE.AND P2, PT, R16, UR70, PT ;  /* 0x0000004610007c0c */ /* 0x000fe4000bf46270 */
[----:B------:R-:W2:Y:S04]  /*27670*/  LDL.LU R16, [R1+0x288] ;  /* 0x0002880001107983 */ /* 0x000ea80000300800 */
[----:B------:R0:W-:Y:S04]  /*27680*/  @P4 STG.E.U16 desc[UR16][R14.64], R18 ;  /* 0x000000120e004986 */ /* 0x0001e8000c101510 */
[----:B0-----:R-:W2:Y:S01]  /*27690*/  LDL.LU R15, [R1+0x188] ;  /* 0x00018800010f7983 */ /* 0x001ea20000300800 */
[----:B------:R-:W-:-:S02]  /*276a0*/  ISETP.LT.AND P5, PT, R76, UR30, !P3 ;  /* 0x0000001e4c007c0c */ /* 0x000fc4000dfa1270 */
[----:B------:R-:W-:Y:S01]  /*276b0*/  ISETP.LT.AND P6, PT, R72, UR62, !P3 ;  /* 0x0000003e48007c0c */ /* 0x000fe2000dfc1270 */
[----:B------:R-:W-:Y:S01]  /*276c0*/  IMAD.WIDE R12, R0, 0x2, R2 ;  /* 0x00000002000c7825 */ /* 0x000fe200078e0202 */
[----:B------:R-:W-:Y:S01]  /*276d0*/  PRMT R17, R10, 0x7632, R17 ;  /* 0x000076320a117816 */ /* 0x000fe20000000011 */
[----:B------:R-:W0:Y:S01]  /*276e0*/  LDCU UR30, c[0x0][0x398] ;  /* 0x00007300ff1e77ac */ /* 0x000e220008000800 */
[----:B------:R-:W-:Y:S01]  /*276f0*/  ISETP.LT.AND P4, PT, R89, UR12, !P3 ;  /* 0x0000000c59007c0c */ /* 0x000fe2000df81270 */
[C---:B------:R-:W-:Y:S01]  /*27700*/  IMAD.WIDE R10, R0.reuse, 0x2, R6 ;  /* 0x00000002000a7825 */ /* 0x040fe200078e0206 */
[----:B------:R-:W-:Y:S01]  /*27710*/  PRMT R19, R37, 0x7632, R19 ;  /* 0x0000763225137816 */ /* 0x000fe20000000013 */
[----:B------:R-:W3:Y:S04]  /*27720*/  LDCU UR12, c[0x0][0x398] ;  /* 0x00007300ff0c77ac */ /* 0x000ee80008000800 */
[----:B------:R-:W-:Y:S04]  /*27730*/  @P5 STG.E.U16 desc[UR16][R12.64], R17 ;  /* 0x000000110c005986 */ /* 0x000fe8000c101510 */
[----:B------:R0:W-:Y:S04]  /*27740*/  @P6 STG.E.U16 desc[UR16][R10.64], R37 ;  /* 0x000000250a006986 */ /* 0x0001e8000c101510 */
[----:B0-----:R-:W3:Y:S01]  /*27750*/  LDL.LU R37, [R1+0x1a8] ;  /* 0x0001a80001257983 */ /* 0x001ee20000300800 */
[----:B--2---:R-:W-:Y:S01]  /*27760*/  F2FP.F16.F32.PACK_AB R11, R15, R16 ;  /* 0x000000100f0b723e */ /* 0x004fe200000000ff */
[----:B------:R-:W-:-:S05]  /*27770*/  IMAD.WIDE R16, R0, 0x2, R4 ;  /* 0x0000000200107825 */ /* 0x000fca00078e0204 */
[----:B------:R0:W-:Y:S04]  /*27780*/  @P4 STG.E.U16 desc[UR16][R16.64], R19 ;  /* 0x0000001310004986 */ /* 0x0001e8000c101510 */
[----:B0-----:R-:W2:Y:S01]  /*27790*/  LDL.LU R17, [R1+0x88] ;  /* 0x0000880001117983 */ /* 0x001ea20000300800 */
[----:B------:R-:W-:Y:S01]  /*277a0*/  ISETP.LT.AND P5, PT, R93, UR42, !P1 ;  /* 0x0000002a5d007c0c */ /* 0x000fe2000cfa1270 */
[----:B------:R-:W-:Y:S01]  /*277b0*/  VIADD R10, R0, UR7 ;  /* 0x00000007000a7c36 */ /* 0x000fe20008000000 */
[----:B------:R-:W-:Y:S01]  /*277c0*/  ISETP.LT.AND P6, PT, R76, UR58, !P1 ;  /* 0x0000003a4c007c0c */ /* 0x000fe2000cfc1270 */
[----:B------:R-:W-:Y:S01]  /*277d0*/  VIADD R18, R92, 0x25 ;  /* 0x000000255c127836 */ /* 0x000fe20000000000 */
[----:B------:R-:W-:Y:S01]  /*277e0*/  ISETP.LT.AND P4, PT, R89, UR69, !P1 ;  /* 0x0000004559007c0c */ /* 0x000fe2000cf81270 */
[----:B------:R-:W-:Y:S01]  /*277f0*/  IMAD.WIDE R14, R10, 0x2, R8 ;  /* 0x000000020a0e7825 */ /* 0x000fe200078e0208 */
[----:B------:R-:W0:Y:S07]  /*27800*/  LDCU UR42, c[0x0][0x398] ;  /* 0x00007300ff2a77ac */ /* 0x000e2e0008000800 */
[----:B------:R0:W-:Y:S04]  /*27810*/  @P5 STG.E.U16 desc[UR16][R14.64], R11 ;  /* 0x0000000b0e005986 */ /* 0x0001e8000c101510 */
[----:B0-----:R-:W3:Y:S04]  /*27820*/  LDL.LU R14, [R1+0x18c] ;  /* 0x00018c00010e7983 */ /* 0x001ee80000300800 */
[----:B------:R-:W3:Y:S01]  /*27830*/  LDL.LU R15, [R1+0x28c] ;  /* 0x00028c00010f7983 */ /* 0x000ee20000300800 */
[----:B------:R-:W-:-:S02]  /*27840*/  ISETP.LT.AND P5, PT, R72, UR14, !P1 ;  /* 0x0000000e48007c0c */ /* 0x000fc4000cfa1270 */
[----:B--2---:R-:W-:Y:S01]  /*27850*/  F2FP.F16.F32.PACK_AB R38, R38, R17 ;  /* 0x000000112626723e */ /* 0x004fe200000000ff */
[----:B------:R-:W-:Y:S01]  /*27860*/  VIADD R17, R92, 0x26 ;  /* 0x000000265c117836 */ /* 0x000fe20000000000 */
[----:B------:R-:W-:Y:S01]  /*27870*/  PRMT R0, R11, 0x7632, R0 ;  /* 0x000076320b007816 */ /* 0x000fe20000000000 */
[----:B------:R-:W-:Y:S01]  /*27880*/  IMAD.WIDE R12, R10, 0x2, R2 ;  /* 0x000000020a0c7825 */ /* 0x000fe200078e0202 */
[----:B------:R-:W-:Y:S01]  /*27890*/  ISETP.GE.AND P3, PT, R18, UR74, PT ;  /* 0x0000004a12007c0c */ /* 0x000fe2000bf66270 */
[----:B------:R-:W0:Y:S01]  /*278a0*/  LDCU UR14, c[0x0][0x39c] ;  /* 0x00007380ff0e77ac */ /* 0x000e220008000800 */
[----:B------:R-:W-:Y:S02]  /*278b0*/  ISETP.GE.AND P1, PT, R17, UR71, PT ;  /* 0x0000004711007c0c */ /* 0x000fe4000bf26270 */
[----:B------:R-:W2:Y:S04]  /*278c0*/  LDL.LU R17, [R1+0x8c] ;  /* 0x00008c0001117983 */ /* 0x000ea80000300800 */
[----:B------:R0:W-:Y:S01]  /*278d0*/  @P6 STG.E.U16 desc[UR16][R12.64], R0 ;  /* 0x000000000c006986 */ /* 0x0001e2000c101510 */
[----:B------:R-:W-:Y:S01]  /*278e0*/  ISETP.LT.AND P6, PT, R93, UR4, !P0 ;  /* 0x000000045d007c0c */ /* 0x000fe2000c7c1270 */
[----:B------:R-:W1:Y:S01]  /*278f0*/  LDCU UR4, c[0x0][0x398] ;  /* 0x00007300ff0477ac */ /* 0x000e620008000800 */
[----:B0-----:R-:W-:Y:S01]  /*27900*/  IMAD.WIDE R12, R10, 0x2, R4 ;  /* 0x000000020a0c7825 */ /* 0x001fe200078e0204 */
[----:B---3--:R-:W-:-:S03]  /*27910*/  F2FP.F16.F32.PACK_AB R16, R14, R15 ;  /* 0x0000000f0e10723e */ /* 0x008fc600000000ff */
[----:B------:R-:W-:Y:S01]  /*27920*/  IMAD.WIDE R14, R10, 0x2, R6 ;  /* 0x000000020a0e7825 */ /* 0x000fe200078e0206 */
[----:B------:R-:W-:Y:S02]  /*27930*/  PRMT R18, R16, 0x7610, R18 ;  /* 0x0000761010127816 */ /* 0x000fe40000000012 */
[----:B------:R-:W-:Y:S01]  /*27940*/  PRMT R16, R38, 0x7632, R16 ;  /* 0x0000763226107816 */ /* 0x000fe20000000010 */
[----:B------:R-:W-:Y:S01]  /*27950*/  VIADD R0, R10, UR7 ;  /* 0x000000070a007c36 */ /* 0x000fe20008000000 */
[----:B------:R0:W-:Y:S04]  /*27960*/  @P5 STG.E.U16 desc[UR16][R14.64], R38 ;  /* 0x000000260e005986 */ /* 0x0001e8000c101510 */
[----:B------:R-:W-:Y:S01]  /*27970*/  @P4 STG.E.U16 desc[UR16][R12.64], R16 ;  /* 0x000000100c004986 */ /* 0x000fe2000c101510 */
[----:B------:R-:W-:Y:S01]  /*27980*/  ISETP.LT.AND P4, PT, R76, UR53, !P0 ;  /* 0x000000354c007c0c */ /* 0x000fe2000c781270 */
[----:B------:R-:W-:Y:S01]  /*27990*/  IMAD.WIDE R10, R0, 0x2, R8 ;  /* 0x00000002000a7825 */ /* 0x000fe200078e0208 */
[----:B------:R-:W-:Y:S01]  /*279a0*/  ISETP.LT.AND P5, PT, R72, UR41, !P0 ;  /* 0x0000002948007c0c */ /* 0x000fe2000c7a1270 */
[----:B------:R-:W3:Y:S03]  /*279b0*/  LDCU UR41, c[0x0][0x398] ;  /* 0x00007300ff2977ac */ /* 0x000ee60008000800 */
[----:B------:R1:W-:Y:S01]  /*279c0*/  @P6 STG.E.U16 desc[UR16][R10.64], R18 ;  /* 0x000000120a006986 */ /* 0x0003e2000c101510 */
[----:B0-----:R-:W-:Y:S01]  /*279d0*/  IMAD.WIDE R14, R0, 0x2, R2 ;  /* 0x00000002000e7825 */ /* 0x001fe200078e0202 */
[----:B------:R-:W-:Y:S01]  /*279e0*/  ISETP.LT.AND P6, PT, R89, UR39, !P0 ;  /* 0x0000002759007c0c */ /* 0x000fe2000c7c1270 */
[----:B------:R-:W0:Y:S01]  /*279f0*/  LDCU UR39, c[0x0][0x398] ;  /* 0x00007300ff2777ac */ /* 0x000e220008000800 */
[----:B------:R-:W3:Y:S01]  /*27a00*/  LDL.LU R38, [R1+0xa0] ;  /* 0x0000a00001267983 */ /* 0x000ee20000300800 */
[----:B--2---:R-:W-:Y:S01]  /*27a10*/  F2FP.F16.F32.PACK_AB R39, R39, R17 ;  /* 0x000000112727723e */ /* 0x004fe200000000ff */
[----:B------:R-:W-:Y:S01]  /*27a20*/  VIADD R17, R92, 0x27 ;  /* 0x000000275c117836 */ /* 0x000fe20000000000 */
[----:B-1----:R-:W-:Y:S01]  /*27a30*/  PRMT R18, R16, 0x7632, R18 ;  /* 0x0000763210127816 */ /* 0x002fe20000000012 */
[C---:B------:R-:W-:Y:S01]  /*27a40*/  IMAD.WIDE R12, R0.reuse, 0x2, R6 ;  /* 0x00000002000c7825 */ /* 0x040fe200078e0206 */
[----:B----4-:R-:W-:Y:S01]  /*27a50*/  F2FP.F16.F32.PACK_AB R47, R47, R34 ;  /* 0x000000222f2f723e */ /* 0x010fe200000000ff */
[----:B------:R-:W1:Y:S01]  /*27a60*/  LDCU UR53, c[0x0][0x398] ;  /* 0x00007300ff3577ac */ /* 0x000e620008000800 */
[----:B------:R-:W-:Y:S01]  /*27a70*/  ISETP.GE.AND P0, PT, R17, UR64, PT ;  /* 0x0000004011007c0c */ /* 0x000fe2000bf06270 */
[----:B------:R2:W-:Y:S04]  /*27a80*/  @P4 STG.E.U16 desc[UR16][R14.64], R18 ;  /* 0x000000120e004986 */ /* 0x0005e8000c101510 */
[----:B------:R-:W4:Y:S04]  /*27a90*/  LDL.LU R17, [R1+0x90] ;  /* 0x0000900001117983 */ /* 0x000f280000300800 */
[----:B--2---:R-:W2:Y:S04]  /*27aa0*/  LDL.LU R14, [R1+0x190] ;  /* 0x00019000010e7983 */ /* 0x004ea80000300800 */
[----:B------:R-:W2:Y:S01]  /*27ab0*/  LDL.LU R15, [R1+0x290] ;  /* 0x00029000010f7983 */ /* 0x000ea20000300800 */
[----:B------:R-:W-:Y:S01]  /*27ac0*/  PRMT R16, R39, 0x7632, R16 ;  /* 0x0000763227107816 */ /* 0x000fe20000000010 */
[----:B------:R-:W-:-:S02]  /*27ad0*/  IMAD.WIDE R10, R0, 0x2, R4 ;  /* 0x00000002000a7825 */ /* 0x000fc400078e0204 */
[----:B------:R0:W-:Y:S01]  /*27ae0*/  @P5 STG.E.U16 desc[UR16][R12.64], R39 ;  /* 0x000000270c005986 */ /* 0x0001e2000c101510 */
[----:B------:R-:W-:Y:S01]  /*27af0*/  ISETP.LT.AND P5, PT, R76, UR38, !P2 ;  /* 0x000000264c007c0c */ /* 0x000fe2000d7a1270 */
[----:B------:R-:W-:Y:S01]  /*27b00*/  VIADD R0, R0, UR7 ;  /* 0x0000000700007c36 */ /* 0x000fe20008000000 */
[----:B------:R-:W-:Y:S01]  /*27b10*/  ISETP.LT.AND P4, PT, R72, UR10, !P2 ;  /* 0x0000000a48007c0c */ /* 0x000fe2000d781270 */
[----:B------:R1:W-:Y:S01]  /*27b20*/  @P6 STG.E.U16 desc[UR16][R10.64], R16 ;  /* 0x000000100a006986 */ /* 0x0003e2000c101510 */
[----:B------:R-:W-:Y:S01]  /*27b30*/  ISETP.LT.AND P6, PT, R93, UR51, !P2 ;  /* 0x000000335d007c0c */ /* 0x000fe2000d7c1270 */
[----:B------:R-:W1:Y:S01]  /*27b40*/  LDCU UR38, c[0x0][0x39c] ;  /* 0x00007380ff2677ac */ /* 0x000e620008000800 */
[----:B------:R-:W-:Y:S02]  /*27b50*/  F2FP.F16.F32.PACK_AB R48, R48, R31 ;  /* 0x0000001f3030723e */ /* 0x000fe400000000ff */
[----:B------:R-:W-:Y:S01]  /*27b60*/  F2FP.F16.F32.PACK_AB R49, R49, R21 ;  /* 0x000000153131723e */ /* 0x000fe200000000ff */
[----:B------:R-:W1:Y:S01]  /*27b70*/  LDCU UR10, c[0x0][0x398] ;  /* 0x00007300ff0a77ac */ /* 0x000e620008000800 */
[----:B0-----:R-:W3:Y:S01]  /*27b80*/  LDL.LU R39, [R1+0x94] ;  /* 0x0000940001277983 */ /* 0x001ee20000300800 */
[----:B----4-:R-:W-:Y:S01]  /*27b90*/  F2FP.F16.F32.PACK_AB R40, R40, R17 ;  /* 0x000000112828723e */ /* 0x010fe200000000ff */
[----:B-1----:R-:W-:Y:S01]  /*27ba0*/  IMAD.WIDE R16, R0, 0x2, R8 ;  /* 0x0000000200107825 */ /* 0x002fe200078e0208 */
[----:B--2---:R-:W-:-:S03]  /*27bb0*/  F2FP.F16.F32.PACK_AB R10, R14, R15 ;  /* 0x0000000f0e0a723e */ /* 0x004fc600000000ff */
[----:B------:R-:W-:Y:S01]  /*27bc0*/  IMAD.WIDE R14, R0, 0x2, R2 ;  /* 0x00000002000e7825 */ /* 0x000fe200078e0202 */
[----:B---3--:R-:W-:Y:S01]  /*27bd0*/  F2FP.F16.F32.PACK_AB R44, R44, R38 ;  /* 0x000000262c2c723e */ /* 0x008fe200000000ff */
[----:B------:R-:W0:Y:S01]  /*27be0*/  LDCU UR51, c[0x0][0x398] ;  /* 0x00007300ff3377ac */ /* 0x000e220008000800 */
[C---:B------:R-:W-:Y:S02]  /*27bf0*/  PRMT R20, R10.reuse, 0x7610, R20 ;  /* 0x000076100a147816 */ /* 0x040fe40000000014 */
[----:B------:R-:W-:-:S03]  /*27c00*/  PRMT R19, R10, 0x7632, R19 ;  /* 0x000076320a137816 */ /* 0x000fc60000000013 */
[----:B------:R1:W-:Y:S04]  /*27c10*/  @P6 STG.E.U16 desc[UR16][R16.64], R20 ;  /* 0x0000001410006986 */ /* 0x0003e8000c101510 */
[----:B------:R2:W-:Y:S04]  /*27c20*/  @P5 STG.E.U16 desc[UR16][R14.64], R19 ;  /* 0x000000130e005986 */ /* 0x0005e8000c101510 */
[----:B-1----:R-:W3:Y:S04]  /*27c30*/  LDL.LU R16, [R1+0x294] ;  /* 0x0002940001107983 */ /* 0x002ee80000300800 */
[----:B--2---:R-:W3:Y:S01]  /*27c40*/  LDL.LU R15, [R1+0x194] ;  /* 0x00019400010f7983 */ /* 0x004ee20000300800 */
[----:B------:R-:W-:Y:S01]  /*27c50*/  ISETP.LT.AND P2, PT, R89, UR48, !P2 ;  /* 0x0000003059007c0c */ /* 0x000fe2000d741270 */
[----:B------:R-:W-:Y:S01]  /*27c60*/  IMAD.WIDE R12, R0, 0x2, R6 ;  /* 0x00000002000c7825 */ /* 0x000fe200078e0206 */
[----:B------:R-:W-:Y:S01]  /*27c70*/  PRMT R18, R40, 0x7632, R18 ;  /* 0x0000763228127816 */ /* 0x000fe20000000012 */
[----:B------:R-:W1:Y:S02]  /*27c80*/  LDCU UR48, c[0x0][0x398] ;  /* 0x00007300ff3077ac */ /* 0x000e640008000800 */
[----:B------:R-:W-:Y:S01]  /*27c90*/  IMAD.WIDE R10, R0, 0x2, R4 ;  /* 0x00000002000a7825 */ /* 0x000fe200078e0204 */
[----:B------:R2:W-:Y:S01]  /*27ca0*/  @P4 STG.E.U16 desc[UR16][R12.64], R40 ;  /* 0x000000280c004986 */ /* 0x0005e2000c101510 */
[----:B------:R-:W-:-:S02]  /*27cb0*/  ISETP.LT.AND P4, PT, R93, UR76, !P3 ;  /* 0x0000004c5d007c0c */ /* 0x000fc4000df81270 */
[----:B------:R-:W-:-:S04]  /*27cc0*/  VIADD R0, R0, UR7 ;  /* 0x0000000700007c36 */ /* 0x000fc80008000000 */
[----:B------:R3:W-:Y:S01]  /*27cd0*/  @P2 STG.E.U16 desc[UR16][R10.64], R18 ;  /* 0x000000120a002986 */ /* 0x0007e2000c101510 */
[----:B------:R-:W-:-:S03]  /*27ce0*/  F2FP.F16.F32.PACK_AB R41, R41, R39 ;  /* 0x000000272929723e */ /* 0x000fc600000000ff */
[----:B--2---:R-:W2:Y:S04]  /*27cf0*/  LDL.LU R40, [R1+0x19c] ;  /* 0x00019c0001287983 */ /* 0x004ea80000300800 */
[----:B------:R-:W2:Y:S01]  /*27d00*/  LDL.LU R39, [R1+0x29c] ;  /* 0x00029c0001277983 */ /* 0x000ea20000300800 */
[----:B---3--:R-:W-:Y:S01]  /*27d10*/  F2FP.F16.F32.PACK_AB R10, R15, R16 ;  /* 0x000000100f0a723e */ /* 0x008fe200000000ff */
[----:B------:R-:W-:Y:S02]  /*27d20*/  VIADD R16, R92, 0x28 ;  /* 0x000000285c107836 */ /* 0x000fe40000000000 */
[----:B------:R-:W-:Y:S01]  /*27d30*/  IMAD.WIDE R14, R0, 0x2, R8 ;  /* 0x00000002000e7825 */ /* 0x000fe200078e0208 */
[----:B------:R-:W-:Y:S02]  /*27d40*/  PRMT R18, R10, 0x7610, R18 ;  /* 0x000076100a127816 */ /* 0x000fe40000000012 */
[----:B------:R-:W-:-:S02]  /*27d50*/  ISETP.GE.AND P2, PT, R16, UR18, PT ;  /* 0x0000001210007c0c */ /* 0x000fc4000bf46270 */
[----:B------:R-:W-:Y:S01]  /*27d60*/  ISETP.LT.AND P5, PT, R76, UR75, !P3 ;  /* 0x0000004b4c007c0c */ /* 0x000fe2000dfa1270 */
[----:B------:R-:W3:Y:S01]  /*27d70*/  LDL.LU R16, [R1+0x298] ;  /* 0x0002980001107983 */ /* 0x000ee20000300800 */
[----:B------:R-:W-:Y:S01]  /*27d80*/  ISETP.LT.AND P6, PT, R72, UR67, !P3 ;  /* 0x0000004348007c0c */ /* 0x000fe2000dfc1270 */
[----:B------:R-:W-:Y:S01]  /*27d90*/  IMAD.WIDE R12, R0, 0x2, R2 ;  /* 0x00000002000c7825 */ /* 0x000fe200078e0202 */
[----:B------:R-:W-:Y:S01]  /*27da0*/  PRMT R17, R10, 0x7632, R17 ;  /* 0x000076320a117816 */ /* 0x000fe20000000011 */
[----:B------:R4:W-:Y:S01]  /*27db0*/  @P4 STG.E.U16 desc[UR16][R14.64], R18 ;  /* 0x000000120e004986 */ /* 0x0009e2000c101510 */
[----:B------:R-:W-:Y:S01]  /*27dc0*/  PRMT R19, R41, 0x7632, R19 ;  /* 0x0000763229137816 */ /* 0x000fe20000000013 */
[----:B------:R-:W0:Y:S02]  /*27dd0*/  LDCU UR18, c[0x0][0x398] ;  /* 0x00007300ff1277ac */ /* 0x000e240008000800 */
[----:B----4-:R-:W3:Y:S01]  /*27de0*/  LDL.LU R15, [R1+0x198] ;  /* 0x00019800010f7983 */ /* 0x010ee20000300800 */
[----:B------:R-:W-:Y:S01]  /*27df0*/  ISETP.LT.AND P4, PT, R89, UR73, !P3 ;  /* 0x0000004959007c0c */ /* 0x000fe2000df81270 */
[----:B------:R-:W-:-:S02]  /*27e00*/  IMAD.WIDE R10, R0, 0x2, R6 ;  /* 0x00000002000a7825 */ /* 0x000fc400078e0206 */
[----:B------:R-:W-:Y:S04]  /*27e10*/  @P5 STG.E.U16 desc[UR16][R12.64], R17 ;  /* 0x000000110c005986 */ /* 0x000fe8000c101510 */
[----:B------:R4:W-:Y:S04]  /*27e20*/  @P6 STG.E.U16 desc[UR16][R10.64], R41 ;  /* 0x000000290a006986 */ /* 0x0009e8000c101510 */
[----:B----4-:R-:W4:Y:S01]  /*27e30*/  LDL.LU R41, [R1+0x9c] ;  /* 0x00009c0001297983 */ /* 0x010f220000300800 */
[----:B---3--:R-:W-:Y:S01]  /*27e40*/  F2FP.F16.F32.PACK_AB R11, R15, R16 ;  /* 0x000000100f0b723e */ /* 0x008fe200000000ff */
[----:B------:R-:W-:-:S05]  /*27e50*/  IMAD.WIDE R16, R0, 0x2, R4 ;  /* 0x0000000200107825 */ /* 0x000fca00078e0204 */
[----:B------:R3:W-:Y:S04]  /*27e60*/  @P4 STG.E.U16 desc[UR16][R16.64], R19 ;  /* 0x0000001310004986 */ /* 0x0007e8000c101510 */
[----:B---3--:R-:W3:Y:S01]  /*27e70*/  LDL.LU R17, [R1+0x98] ;  /* 0x0000980001117983 */ /* 0x008ee20000300800 */
[----:B--2---:R-:W-:-:S03]  /*27e80*/  F2FP.F16.F32.PACK_AB R16, R40, R39 ;  /* 0x000000272810723e */ /* 0x004fc600000000ff */
[----:B------:R-:W2:Y:S04]  /*27e90*/  LDL.LU R40, [R1+0x1a0] ;  /* 0x0001a00001287983 */ /* 0x000ea80000300800 */
[----:B------:R-:W2:Y:S01]  /*27ea0*/  LDL.LU R39, [R1+0x2a0] ;  /* 0x0002a00001277983 */ /* 0x000ea20000300800 */
        /* <DEDUP_REMOVED lines=8> */
[----:B------:R-:W-:-:S04]  /*27f30*/  IMAD.WIDE R12, R10, 0x2, R2 ;  /* 0x000000020a0c7825 */ /* 0x000fc800078e0202 */
[----:B------:R0:W-:Y:S01]  /*27f40*/  @P5 STG.E.U16 desc[UR16][R14.64], R11 ;  /* 0x0000000b0e005986 */ /* 0x0001e2000c101510 */
[----:B------:R-:W-:-:S03]  /*27f50*/  ISETP.LT.AND P5, PT, R72, UR66, !P1 ;  /* 0x0000004248007c0c */ /* 0x000fc6000cfa1270 */
[----:B------:R1:W-:Y:S01]  /*27f60*/  @P6 STG.E.U16 desc[UR16][R12.64], R0 ;  /* 0x000000000c006986 */ /* 0x0003e2000c101510 */
[----:B------:R-:W-:Y:S01]  /*27f70*/  ISETP.LT.AND P6, PT, R93, UR11, !P0 ;  /* 0x0000000b5d007c0c */ /* 0x000fe2000c7c1270 */
[----:B------:R-:W2:Y:S01]  /*27f80*/  LDCU UR11, c[0x0][0x398] ;  /* 0x00007300ff0b77ac */ /* 0x000ea20008000800 */
[----:B------:R-:W-:Y:S02]  /*27f90*/  ISETP.GE.AND P3, PT, R18, UR45, PT ;  /* 0x0000002d12007c0c */ /* 0x000fe4000bf66270 */
[----:B------:R-:W-:Y:S01]  /*27fa0*/  PRMT R18, R16, 0x7610, R18 ;  /* 0x0000761010127816 */ /* 0x000fe20000000012 */
[----:B------:R-:W2:Y:S01]  /*27fb0*/  LDCU UR45, c[0x0][0x398] ;  /* 0x00007300ff2d77ac */ /* 0x000ea20008000800 */
[----:B0-----:R-:W-:-:S04]  /*27fc0*/  IMAD.WIDE R14, R10, 0x2, R6 ;  /* 0x000000020a0e7825 */ /* 0x001fc800078e0206 */
[C---:B-1----:R-:W-:Y:S02]  /*27fd0*/  VIADD R0, R10.reuse, UR7 ;  /* 0x000000070a007c36 */ /* 0x042fe40008000000 */
[----:B------:R-:W-:-:S04]  /*27fe0*/  IMAD.WIDE R12, R10, 0x2, R4 ;  /* 0x000000020a0c7825 */ /* 0x000fc800078e0204 */
[----:B------:R-:W-:Y:S01]  /*27ff0*/  IMAD.WIDE R10, R0, 0x2, R8 ;  /* 0x00000002000a7825 */ /* 0x000fe200078e0208 */
[----:B----4-:R-:W-:Y:S02]  /*28000*/  F2FP.F16.F32.PACK_AB R43, R43, R41 ;  /* 0x000000292b2b723e */ /* 0x010fe400000000ff */
[----:B---3--:R-:W-:-:S04]  /*28010*/  F2FP.F16.F32.PACK_AB R42, R42, R17 ;  /* 0x000000112a2a723e */ /* 0x008fc800000000ff */
[----:B------:R-:W-:Y:S01]  /*28020*/  PRMT R16, R42, 0x7632, R16 ;  /* 0x000076322a107816 */ /* 0x000fe20000000010 */
[----:B------:R0:W-:Y:S01]  /*28030*/  @P5 STG.E.U16 desc[UR16][R14.64], R42 ;  /* 0x0000002a0e005986 */ /* 0x0001e2000c101510 */
[----:B------:R-:W-:-:S03]  /*28040*/  ISETP.LT.AND P5, PT, R72, UR77, !P0 ;  /* 0x0000004d48007c0c */ /* 0x000fc6000c7a1270 */
[----:B------:R1:W-:Y:S01]  /*28050*/  @P4 STG.E.U16 desc[UR16][R12.64], R16 ;  /* 0x000000100c004986 */ /* 0x0003e2000c101510 */
[----:B------:R-:W-:-:S03]  /*28060*/  ISETP.LT.AND P4, PT, R76, UR72, !P0 ;  /* 0x000000484c007c0c */ /* 0x000fc6000c781270 */
[----:B------:R3:W-:Y:S01]  /*28070*/  @P6 STG.E.U16 desc[UR16][R10.64], R18 ;  /* 0x000000120a006986 */ /* 0x0007e2000c101510 */
[----:B------:R-:W-:Y:S01]  /*28080*/  ISETP.LT.AND P6, PT, R89, UR44, !P0 ;  /* 0x0000002c59007c0c */ /* 0x000fe2000c7c1270 */
[----:B------:R-:W-:Y:S01]  /*28090*/  VIADD R17, R92, 0x2a ;  /* 0x0000002a5c117836 */ /* 0x000fe20000000000 */
[----:B------:R-:W4:Y:S01]  /*280a0*/  LDCU UR44, c[0x0][0x398] ;  /* 0x00007300ff2c77ac */ /* 0x000f220008000800 */
[----:B0-----:R-:W-:-:S04]  /*280b0*/  IMAD.WIDE R14, R0, 0x2, R2 ;  /* 0x00000002000e7825 */ /* 0x001fc800078e0202 */
[----:B-1----:R-:W-:Y:S01]  /*280c0*/  IMAD.WIDE R12, R0, 0x2, R6 ;  /* 0x00000002000c7825 */ /* 0x002fe200078e0206 */
[----:B---3--:R-:W-:-:S03]  /*280d0*/  PRMT R18, R16, 0x7632, R18 ;  /* 0x0000763210127816 */ /* 0x008fc60000000012 */
[----:B------:R-:W-:Y:S01]  /*280e0*/  IMAD.WIDE R10, R0, 0x2, R4 ;  /* 0x00000002000a7825 */ /* 0x000fe200078e0204 */
[----:B------:R-:W-:Y:S01]  /*280f0*/  PRMT R16, R43, 0x7632, R16 ;  /* 0x000076322b107816 */ /* 0x000fe20000000010 */
[----:B------:R0:W-:Y:S01]  /*28100*/  @P4 STG.E.U16 desc[UR16][R14.64], R18 ;  /* 0x000000120e004986 */ /* 0x0001e2000c101510 */
[----:B------:R-:W-:-:S03]  /*28110*/  ISETP.GE.AND P1, PT, R17, UR55, PT ;  /* 0x0000003711007c0c */ /* 0x000fc6000bf26270 */
[----:B------:R-:W-:Y:S01]  /*28120*/  @P5 STG.E.U16 desc[UR16][R12.64], R43 ;  /* 0x0000002b0c005986 */ /* 0x000fe2000c101510 */
[----:B------:R-:W-:Y:S01]  /*28130*/  ISETP.LT.AND P5, PT, R76, UR46, !P2 ;  /* 0x0000002e4c007c0c */ /* 0x000fe2000d7a1270 */
[----:B------:R-:W-:Y:S01]  /*28140*/  VIADD R17, R92, 0x2b ;  /* 0x0000002b5c117836 */ /* 0x000fe20000000000 */
[----:B------:R-:W-:Y:S01]  /*28150*/  ISETP.LT.AND P4, PT, R72, UR37, !P2 ;  /* 0x0000002548007c0c */ /* 0x000fe2000d781270 */
[----:B------:R2:W-:Y:S01]  /*28160*/  @P6 STG.E.U16 desc[UR16][R10.64], R16 ;  /* 0x000000100a006986 */ /* 0x0005e2000c101510 */
[----:B------:R-:W-:Y:S01]  /*28170*/  ISETP.LT.AND P6, PT, R93, UR43, !P2 ;  /* 0x0000002b5d007c0c */ /* 0x000fe2000d7c1270 */
[----:B------:R-:W-:Y:S01]  /*28180*/  VIADD R0, R0, UR7 ;  /* 0x0000000700007c36 */ /* 0x000fe20008000000 */
[----:B------:R-:W-:Y:S01]  /*28190*/  ISETP.LT.AND P2, PT, R89, UR34, !P2 ;  /* 0x0000002259007c0c */ /* 0x000fe2000d741270 */
[----:B------:R-:W1:Y:S01]  /*281a0*/  LDCU UR55, c[0x0][0x398] ;  /* 0x00007300ff3777ac */ /* 0x000e620008000800 */
[----:B------:R-:W-:Y:S01]  /*281b0*/  ISETP.GE.AND P0, PT, R17, UR22, PT ;  /* 0x0000001611007c0c */ /* 0x000fe2000bf06270 */
[----:B0-----:R-:W-:Y:S01]  /*281c0*/  IMAD.WIDE R14, R0, 0x2, R2 ;  /* 0x00000002000e7825 */ /* 0x001fe200078e0202 */
[----:B------:R-:W-:Y:S01]  /*281d0*/  PRMT R18, R44, 0x7632, R18 ;  /* 0x000076322c127816 */ /* 0x000fe20000000012 */
[----:B------:R-:W0:Y:S01]  /*281e0*/  LDCU UR22, c[0x0][0x39c] ;  /* 0x00007380ff1677ac */ /* 0x000e220008000800 */
[----:B--2---:R-:W-:Y:S01]  /*281f0*/  F2FP.F16.F32.PACK_AB R10, R40, R39 ;  /* 0x00000027280a723e */ /* 0x004fe200000000ff */
[----:B------:R-:W-:Y:S01]  /*28200*/  IMAD.WIDE R16, R0, 0x2, R8 ;  /* 0x0000000200107825 */ /* 0x000fe200078e0208 */
[----:B------:R-:W-:Y:S01]  /*28210*/  F2FP.F16.F32.PACK_AB R53, R53, R71 ;  /* 0x000000473535723e */ /* 0x000fe200000000ff */
[----:B------:R-:W2:Y:S01]  /*28220*/  LDCU UR34, c[0x0][0x398] ;  /* 0x00007300ff2277ac */ /* 0x000ea20008000800 */
[----:B------:R-:W-:Y:S01]  /*28230*/  PRMT R20, R10, 0x7610, R20 ;  /* 0x000076100a147816 */ /* 0x000fe20000000014 */
[----:B------:R-:W-:Y:S01]  /*28240*/  IMAD.WIDE R12, R0, 0x2, R6 ;  /* 0x00000002000c7825 */ /* 0x000fe200078e0206 */
[----:B------:R-:W-:Y:S01]  /*28250*/  PRMT R19, R10, 0x7632, R19 ;  /* 0x000076320a137816 */ /* 0x000fe20000000013 */
[----:B------:R-:W3:Y:S02]  /*28260*/  LDCU UR37, c[0x0][0x398] ;  /* 0x00007300ff2577ac */ /* 0x000ee40008000800 */
[----:B------:R-:W-:Y:S01]  /*28270*/  IMAD.WIDE R10, R0, 0x2, R4 ;  /* 0x00000002000a7825 */ /* 0x000fe200078e0204 */
[----:B------:R-:W-:Y:S01]  /*28280*/  @P6 STG.E.U16 desc[UR16][R16.64], R20 ;  /* 0x0000001410006986 */ /* 0x000fe2000c101510 */
[----:B------:R-:W-:Y:S01]  /*28290*/  F2FP.F16.F32.PACK_AB R51, R51, R28 ;  /* 0x0000001c3333723e */ /* 0x000fe200000000ff */
[----:B------:R-:W0:Y:S02]  /*282a0*/  LDCU UR43, c[0x0][0x398] ;  /* 0x00007300ff2b77ac */ /* 0x000e240008000800 */
[----:B------:R-:W-:Y:S04]  /*282b0*/  @P5 STG.E.U16 desc[UR16][R14.64], R19 ;  /* 0x000000130e005986 */ /* 0x000fe8000c101510 */
[----:B------:R-:W-:Y:S04]  /*282c0*/  @P4 STG.E.U16 desc[UR16][R12.64], R44 ;  /* 0x0000002c0c004986 */ /* 0x000fe8000c101510 */
[----:B------:R0:W-:Y:S02]  /*282d0*/  @P2 STG.E.U16 desc[UR16][R10.64], R18 ;  /* 0x000000120a002986 */ /* 0x0001e4000c101510 */
[----:B0-----:R-:W-:-:S02]  /*282e0*/  F2FP.F16.F32.PACK_AB R10, R35, R33 ;  /* 0x00000021230a723e */ /* 0x001fc400000000ff */
[----:B------:R-:W2:Y:S04]  /*282f0*/  LDL.LU R33, [R1+0x1ac] ;  /* 0x0001ac0001217983 */ /* 0x000ea80000300800 */
[----:B------:R-:W2:Y:S01]  /*28300*/  LDL.LU R32, [R1+0x2ac] ;  /* 0x0002ac0001207983 */ /* 0x000ea20000300800 */
[----:B------:R-:W-:Y:S01]  /*28310*/  ISETP.LT.AND P4, PT, R93, UR20, !P3 ;  /* 0x000000145d007c0c */ /* 0x000fe2000df81270 */
[----:B------:R-:W-:Y:S01]  /*28320*/  VIADD R0, R0, UR7 ;  /* 0x0000000700007c36 */ /* 0x000fe20008000000 */
[----:B------:R-:W-:Y:S01]  /*28330*/  ISETP.LT.AND P5, PT, R76, UR26, !P3 ;  /* 0x0000001a4c007c0c */ /* 0x000fe2000dfa1270 */
[----:B------:R-:W3:Y:S01]  /*28340*/  LDL.LU R35, [R1+0xa8] ;  /* 0x0000a80001237983 */ /* 0x000ee20000300800 */
[----:B------:R-:W-:Y:S01]  /*28350*/  PRMT R18, R10, 0x7610, R18 ;  /* 0x000076100a127816 */ /* 0x000fe20000000012 */
[----:B------:R-:W-:Y:S01]  /*28360*/  IMAD.WIDE R14, R0, 0x2, R8 ;  /* 0x00000002000e7825 */ /* 0x000fe200078e0208 */
[----:B------:R-:W-:Y:S01]  /*28370*/  ISETP.LT.AND P6, PT, R72, UR49, !P3 ;  /* 0x0000003148007c0c */ /* 0x000fe2000dfc1270 */
[----:B------:R-:W0:Y:S01]  /*28380*/  LDCU UR20, c[0x0][0x39c] ;  /* 0x00007380ff1477ac */ /* 0x000e220008000800 */
[----:B------:R-:W-:Y:S01]  /*28390*/  PRMT R17, R10, 0x7632, R17 ;  /* 0x000076320a117816 */ /* 0x000fe20000000011 */
[----:B------:R-:W-:-:S02]  /*283a0*/  VIADD R16, R92, 0x2c ;  /* 0x0000002c5c107836 */ /* 0x000fc40000000000 */
[C---:B------:R-:W-:Y:S01]  /*283b0*/  IMAD.WIDE R12, R0.reuse, 0x2, R2 ;  /* 0x00000002000c7825 */ /* 0x040fe200078e0202 */
[----:B------:R-:W-:Y:S01]  /*283c0*/  PRMT R19, R45, 0x7632, R19 ;  /* 0x000076322d137816 */ /* 0x000fe20000000013 */
[----:B------:R-:W-:Y:S01]  /*283d0*/  @P4 STG.E.U16 desc[UR16][R14.64], R18 ;  /* 0x000000120e004986 */ /* 0x000fe2000c101510 */
[----:B------:R-:W-:Y:S01]  /*283e0*/  ISETP.LT.AND P4, PT, R89, UR35, !P3 ;  /* 0x0000002359007c0c */ /* 0x000fe2000df81270 */
[----:B------:R-:W-:Y:S01]  /*283f0*/  IMAD.WIDE R10, R0, 0x2, R6 ;  /* 0x00000002000a7825 */ /* 0x000fe200078e0206 */
[----:B------:R-:W-:Y:S01]  /*28400*/  ISETP.GE.AND P2, PT, R16, UR47, PT ;  /* 0x0000002f10007c0c */ /* 0x000fe2000bf46270 */
[----:B------:R0:W-:Y:S01]  /*28410*/  @P5 STG.E.U16 desc[UR16][R12.64], R17 ;  /* 0x000000110c005986 */ /* 0x0001e2000c101510 */
[----:B------:R-:W1:Y:S03]  /*28420*/  LDCU UR26, c[0x0][0x398] ;  /* 0x00007300ff1a77ac */ /* 0x000e660008000800 */
[----:B------:R1:W-:Y:S01]  /*28430*/  @P6 STG.E.U16 desc[UR16][R10.64], R45 ;  /* 0x0000002d0a006986 */ /* 0x0003e2000c101510 */
[----:B------:R-:W-:Y:S01]  /*28440*/  F2FP.F16.F32.PACK_AB R52, R52, R25 ;  /* 0x000000193434723e */ /* 0x000fe200000000ff */
[----:B------:R-:W2:Y:S01]  /*28450*/  LDCU UR35, c[0x0][0x398] ;  /* 0x00007300ff2377ac */ /* 0x000ea20008000800 */
[----:B0-----:R-:W-:-:S05]  /*28460*/  IMAD.WIDE R16, R0, 0x2, R4 ;  /* 0x0000000200107825 */ /* 0x001fca00078e0204 */
[----:B------:R2:W-:Y:S01]  /*28470*/  @P4 STG.E.U16 desc[UR16][R16.64], R19 ;  /* 0x0000001310004986 */ /* 0x0005e2000c101510 */
[----:B------:R-:W-:Y:S01]  /*28480*/  ISETP.LT.AND P5, PT, R93, UR24, !P1 ;  /* 0x000000185d007c0c */ /* 0x000fe2000cfa1270 */
[----:B-1----:R-:W-:Y:S01]  /*28490*/  VIADD R10, R0, UR7 ;  /* 0x00000007000a7c36 */ /* 0x002fe20008000000 */
[----:B------:R-:W-:Y:S01]  /*284a0*/  ISETP.LT.AND P6, PT, R76, UR33, !P1 ;  /* 0x000000214c007c0c */ /* 0x000fe2000cfc1270 */
[----:B------:R-:W-:Y:S01]  /*284b0*/  VIADD R18, R92, 0x2d ;  /* 0x0000002d5c127836 */ /* 0x000fe20000000000 */
[----:B------:R-:W-:Y:S02]  /*284c0*/  F2FP.F16.F32.PACK_AB R11, R37, R36 ;  /* 0x00000024250b723e */ /* 0x000fe400000000ff */
[----:B--2---:R-:W-:Y:S01]  /*284d0*/  F2FP.F16.F32.PACK_AB R16, R33, R32 ;  /* 0x000000202110723e */ /* 0x004fe200000000ff */
[C---:B------:R-:W-:Y:S01]  /*284e0*/  IMAD.WIDE R14, R10.reuse, 0x2, R8 ;  /* 0x000000020a0e7825 */ /* 0x040fe200078e0208 */
[----:B------:R-:W2:Y:S01]  /*284f0*/  LDL.LU R33, [R1+0x1b0] ;  /* 0x0001b00001217983 */ /* 0x000ea20000300800 */
[----:B------:R-:W-:Y:S01]  /*28500*/  ISETP.LT.AND P4, PT, R89, UR8, !P1 ;  /* 0x0000000859007c0c */ /* 0x000fe2000cf81270 */
[----:B------:R-:W0:Y:S02]  /*28510*/  LDCU UR8, c[0x0][0x39c] ;  /* 0x00007380ff0877ac */ /* 0x000e240008000800 */
[----:B------:R-:W2:Y:S01]  /*28520*/  LDL.LU R32, [R1+0x2b0] ;  /* 0x0002b00001207983 */ /* 0x000ea20000300800 */
[----:B------:R-:W-:Y:S01]  /*28530*/  PRMT R0, R11, 0x7632, R0 ;  /* 0x000076320b007816 */ /* 0x000fe20000000000 */
[----:B------:R-:W-:Y:S01]  /*28540*/  IMAD.WIDE R12, R10, 0x2, R2 ;  /* 0x000000020a0c7825 */ /* 0x000fe200078e0202 */
[----:B---3--:R-:W-:Y:S01]  /*28550*/  F2FP.F16.F32.PACK_AB R46, R46, R35 ;  /* 0x000000232e2e723e */ /* 0x008fe200000000ff */
[----:B------:R1:W-:Y:S01]  /*28560*/  @P5 STG.E.U16 desc[UR16][R14.64], R11 ;  /* 0x0000000b0e005986 */ /* 0x0003e2000c101510 */
[----:B------:R-:W-:Y:S01]  /*28570*/  ISETP.LT.AND P5, PT, R72, UR32, !P1 ;  /* 0x0000002048007c0c */ /* 0x000fe2000cfa1270 */
[----:B------:R-:W-:Y:S01]  /*28580*/  VIADD R17, R92, 0x2e ;  /* 0x0000002e5c117836 */ /* 0x000fe20000000000 */
[----:B------:R-:W-:Y:S01]  /*28590*/  ISETP.GE.AND P3, PT, R18, UR14, PT ;  /* 0x0000000e12007c0c */ /* 0x000fe2000bf66270 */
[----:B------:R3:W-:Y:S01]  /*285a0*/  @P6 STG.E.U16 desc[UR16][R12.64], R0 ;  /* 0x000000000c006986 */ /* 0x0007e2000c101510 */
[----:B------:R-:W-:Y:S01]  /*285b0*/  ISETP.LT.AND P6, PT, R93, UR36, !P0 ;  /* 0x000000245d007c0c */ /* 0x000fe2000c7c1270 */
[----:B------:R-:W0:Y:S01]  /*285c0*/  LDCU UR14, c[0x0][0x398] ;  /* 0x00007300ff0e77ac */ /* 0x000e220008000800 */
[----:B------:R-:W-:-:S02]  /*285d0*/  PRMT R18, R16, 0x7610, R18 ;  /* 0x0000761010127816 */ /* 0x000fc40000000012 */
[----:B------:R-:W-:Y:S01]  /*285e0*/  PRMT R16, R46, 0x7632, R16 ;  /* 0x000076322e107816 */ /* 0x000fe20000000010 */
[----:B------:R-:W0:Y:S01]  /*285f0*/  LDCU UR24, c[0x0][0x398] ;  /* 0x00007300ff1877ac */ /* 0x000e220008000800 */
[C---:B-1----:R-:W-:Y:S01]  /*28600*/  IMAD.WIDE R14, R10.reuse, 0x2, R6 ;  /* 0x000000020a0e7825 */ /* 0x042fe200078e0206 */
[----:B------:R-:W-:Y:S01]  /*28610*/  ISETP.GE.AND P1, PT, R17, UR38, PT ;  /* 0x0000002611007c0c */ /* 0x000fe2000bf26270 */
[----:B------:R-:W1:Y:S02]  /*28620*/  LDCU UR32, c[0x0][0x398] ;  /* 0x00007300ff2077ac */ /* 0x000e640008000800 */
[C---:B---3--:R-:W-:Y:S02]  /*28630*/  VIADD R0, R10.reuse, UR7 ;  /* 0x000000070a007c36 */ /* 0x048fe40008000000 */
[----:B------:R-:W-:Y:S01]  /*28640*/  IMAD.WIDE R12, R10, 0x2, R4 ;  /* 0x000000020a0c7825 */ /* 0x000fe200078e0204 */
[----:B------:R3:W-:Y:S01]  /*28650*/  @P5 STG.E.U16 desc[UR16][R14.64], R46 ;  /* 0x0000002e0e005986 */ /* 0x0007e2000c101510 */
[----:B------:R-:W0:Y:S02]  /*28660*/  LDCU UR33, c[0x0][0x398] ;  /* 0x00007300ff2177ac */ /* 0x000e240008000800 */
[----:B------:R-:W-:Y:S01]  /*28670*/  IMAD.WIDE R10, R0, 0x2, R8 ;  /* 0x00000002000a7825 */ /* 0x000fe200078e0208 */
[----:B------:R1:W-:Y:S01]  /*28680*/  @P4 STG.E.U16 desc[UR16][R12.64], R16 ;  /* 0x000000100c004986 */ /* 0x0003e2000c101510 */
[----:B------:R-:W-:Y:S01]  /*28690*/  ISETP.LT.AND P4, PT, R76, UR28, !P0 ;  /* 0x0000001c4c007c0c */ /* 0x000fe2000c781270 */
[----:B------:R-:W0:Y:S01]  /*286a0*/  LDCU UR28, c[0x0][0x398] ;  /* 0x00007300ff1c77ac */ /* 0x000e220008000800 */
[----:B------:R-:W-:Y:S01]  /*286b0*/  ISETP.LT.AND P5, PT, R72, UR40, !P0 ;  /* 0x0000002848007c0c */ /* 0x000fe2000c7a1270 */
[----:B------:R4:W-:Y:S01]  /*286c0*/  @P6 STG.E.U16 desc[UR16][R10.64], R18 ;  /* 0x000000120a006986 */ /* 0x0009e2000c101510 */
[----:B------:R-:W-:Y:S01]  /*286d0*/  ISETP.LT.AND P6, PT, R89, UR30, !P0 ;  /* 0x0000001e59007c0c */ /* 0x000fe2000c7c1270 */
[----:B------:R-:W-:Y:S01]  /*286e0*/  VIADD R17, R92, 0x2f ;  /* 0x0000002f5c117836 */ /* 0x000fe20000000000 */
[----:B------:R-:W0:Y:S01]  /*286f0*/  LDCU UR30, c[0x0][0x398] ;  /* 0x00007300ff1e77ac */ /* 0x000e220008000800 */
[C---:B---3--:R-:W-:Y:S01]  /*28700*/  IMAD.WIDE R14, R0.reuse, 0x2, R2 ;  /* 0x00000002000e7825 */ /* 0x048fe200078e0202 */
[----:B------:R-:W-:Y:S01]  /*28710*/  F2FP.F16.F32.PACK_AB R57, R57, R83 ;  /* 0x000000533939723e */ /* 0x000fe200000000ff */
[----:B------:R-:W3:Y:S02]  /*28720*/  LDCU UR36, c[0x0][0x398] ;  /* 0x00007300ff2477ac */ /* 0x000ee40008000800 */
[----:B-1----:R-:W-:Y:S01]  /*28730*/  IMAD.WIDE R12, R0, 0x2, R6 ;  /* 0x00000002000c7825 */ /* 0x002fe200078e0206 */
[----:B------:R-:W-:Y:S01]  /*28740*/  F2FP.F16.F32.PACK_AB R55, R55, R69 ;  /* 0x000000453737723e */ /* 0x000fe200000000ff */
[----:B------:R-:W1:Y:S01]  /*28750*/  LDCU UR38, c[0x0][0x398] ;  /* 0x00007300ff2677ac */ /* 0x000e620008000800 */
[----:B----4-:R-:W-:Y:S01]  /*28760*/  PRMT R18, R16, 0x7632, R18 ;  /* 0x0000763210127816 */ /* 0x010fe20000000012 */
[----:B------:R-:W-:Y:S01]  /*28770*/  IMAD.WIDE R10, R0, 0x2, R4 ;  /* 0x00000002000a7825 */ /* 0x000fe200078e0204 */
[----:B------:R-:W-:-:S03]  /*28780*/  PRMT R16, R47, 0x7632, R16 ;  /* 0x000076322f107816 */ /* 0x000fc60000000010 */
[----:B------:R4:W-:Y:S04]  /*28790*/  @P4 STG.E.U16 desc[UR16][R14.64], R18 ;  /* 0x000000120e004986 */ /* 0x0009e8000c101510 */
[----:B------:R-:W-:Y:S01]  /*287a0*/  @P5 STG.E.U16 desc[UR16][R12.64], R47 ;  /* 0x0000002f0c005986 */ /* 0x000fe2000c101510 */
[----:B------:R-:W-:-:S03]  /*287b0*/  ISETP.LT.AND P5, PT, R76, UR42, !P2 ;  /* 0x0000002a4c007c0c */ /* 0x000fc6000d7a1270 */
[----:B------:R0:W-:Y:S01]  /*287c0*/  @P6 STG.E.U16 desc[UR16][R10.64], R16 ;  /* 0x000000100a006986 */ /* 0x0001e2000c101510 */
[----:B------:R-:W-:Y:S01]  /*287d0*/  ISETP.LT.AND P6, PT, R93, UR12, !P2 ;  /* 0x0000000c5d007c0c */ /* 0x000fe2000d7c1270 */
[----:B------:R-:W-:Y:S01]  /*287e0*/  VIADD R0, R0, UR7 ;  /* 0x0000000700007c36 */ /* 0x000fe20008000000 */
[----:B------:R-:W-:Y:S01]  /*287f0*/  ISETP.LT.AND P4, PT, R72, UR50, !P2 ;  /* 0x0000003248007c0c */ /* 0x000fe2000d781270 */
[----:B------:R-:W1:Y:S01]  /*28800*/  LDCU UR12, c[0x0][0x398] ;  /* 0x00007300ff0c77ac */ /* 0x000e620008000800 */
[----:B------:R-:W-:Y:S02]  /*28810*/  ISETP.LT.AND P2, PT, R89, UR4, !P2 ;  /* 0x0000000459007c0c */ /* 0x000fe4000d741270 */
[----:B------:R-:W-:Y:S01]  /*28820*/  ISETP.GE.AND P0, PT, R17, UR54, PT ;  /* 0x0000003611007c0c */ /* 0x000fe2000bf06270 */
[----:B----4-:R-:W-:Y:S01]  /*28830*/  IMAD.WIDE R14, R0, 0x2, R2 ;  /* 0x00000002000e7825 */ /* 0x010fe200078e0202 */
[----:B------:R-:W-:Y:S01]  /*28840*/  PRMT R18, R48, 0x7632, R18 ;  /* 0x0000763230127816 */ /* 0x000fe20000000012 */
[----:B------:R-:W4:Y:S02]  /*28850*/  LDCU UR4, c[0x0][0x39c] ;  /* 0x00007380ff0477ac */ /* 0x000f240008000800 */
[----:B0-----:R-:W-:-:S04]  /*28860*/  IMAD.WIDE R16, R0, 0x2, R8 ;  /* 0x0000000200107825 */ /* 0x001fc800078e0208 */
[----:B------:R-:W-:Y:S01]  /*28870*/  IMAD.WIDE R12, R0, 0x2, R6 ;  /* 0x00000002000c7825 */ /* 0x000fe200078e0206 */
[----:B--2---:R-:W-:-:S04]  /*28880*/  F2FP.F16.F32.PACK_AB R10, R33, R32 ;  /* 0x00000020210a723e */ /* 0x004fc800000000ff */
[C---:B------:R-:W-:Y:S02]  /*28890*/  PRMT R20, R10.reuse, 0x7610, R20 ;  /* 0x000076100a147816 */ /* 0x040fe40000000014 */
[----:B------:R-:W-:Y:S01]  /*288a0*/  PRMT R19, R10, 0x7632, R19 ;  /* 0x000076320a137816 */ /* 0x000fe20000000013 */
[----:B------:R-:W-:Y:S02]  /*288b0*/  IMAD.WIDE R10, R0, 0x2, R4 ;  /* 0x00000002000a7825 */ /* 0x000fe400078e0204 */
[----:B------:R-:W-:Y:S04]  /*288c0*/  @P6 STG.E.U16 desc[UR16][R16.64], R20 ;  /* 0x0000001410006986 */ /* 0x000fe8000c101510 */
[----:B------:R-:W-:Y:S04]  /*288d0*/  @P5 STG.E.U16 desc[UR16][R14.64], R19 ;  /* 0x000000130e005986 */ /* 0x000fe8000c101510 */
[----:B------:R-:W-:Y:S04]  /*288e0*/  @P4 STG.E.U16 desc[UR16][R12.64], R48 ;  /* 0x000000300c004986 */ /* 0x000fe8000c101510 */
[----:B------:R0:W-:Y:S02]  /*288f0*/  @P2 STG.E.U16 desc[UR16][R10.64], R18 ;  /* 0x000000120a002986 */ /* 0x0001e4000c101510 */
[----:B0-----:R-:W-:-:S02]  /*28900*/  F2FP.F16.F32.PACK_AB R11, R27, R26 ;  /* 0x0000001a1b0b723e */ /* 0x001fc400000000ff */
[----:B------:R-:W2:Y:S04]  /*28910*/  LDL.LU R27, [R1+0x1bc] ;  /* 0x0001bc00011b7983 */ /* 0x000ea80000300800 */
[----:B------:R-:W2:Y:S04]  /*28920*/  LDL.LU R26, [R1+0x2bc] ;  /* 0x0002bc00011a7983 */ /* 0x000ea80000300800 */
[----:B------:R-:W3:Y:S01]  /*28930*/  LDL.LU R21, [R1+0xb8] ;  /* 0x0000b80001157983 */ /* 0x000ee20000300800 */
[----:B------:R-:W-:Y:S02]  /*28940*/  ISETP.LT.AND P4, PT, R93, UR39, !P3 ;  /* 0x000000275d007c0c */ /* 0x000fe4000df81270 */
[----:B------:R-:W-:Y:S01]  /*28950*/  ISETP.LT.AND P5, PT, R76, UR41, !P3 ;  /* 0x000000294c007c0c */ /* 0x000fe2000dfa1270 */
[----:B------:R-:W-:Y:S01]  /*28960*/  VIADD R0, R0, UR7 ;  /* 0x0000000700007c36 */ /* 0x000fe20008000000 */
[----:B------:R-:W-:-:S02]  /*28970*/  ISETP.LT.AND P6, PT, R72, UR53, !P3 ;  /* 0x0000003548007c0c */ /* 0x000fc4000dfc1270 */
[C---:B------:R-:W-:Y:S01]  /*28980*/  PRMT R18, R11.reuse, 0x7610, R18 ;  /* 0x000076100b127816 */ /* 0x040fe20000000012 */
[----:B------:R-:W-:Y:S01]  /*28990*/  IMAD.WIDE R14, R0, 0x2, R8 ;  /* 0x00000002000e7825 */ /* 0x000fe200078e0208 */
[----:B------:R-:W-:-:S03]  /*289a0*/  PRMT R17, R11, 0x7632, R17 ;  /* 0x000076320b117816 */ /* 0x000fc60000000011 */
[----:B------:R-:W-:Y:S02]  /*289b0*/  IMAD.WIDE R12, R0, 0x2, R2 ;  /* 0x00000002000c7825 */ /* 0x000fe400078e0202 */
[----:B------:R0:W-:Y:S01]  /*289c0*/  @P4 STG.E.U16 desc[UR16][R14.64], R18 ;  /* 0x000000120e004986 */ /* 0x0001e2000c101510 */
[----:B------:R-:W-:Y:S01]  /*289d0*/  ISETP.LT.AND P4, PT, R89, UR10, !P3 ;  /* 0x0000000a59007c0c */ /* 0x000fe2000df81270 */
[----:B------:R-:W-:Y:S01]  /*289e0*/  VIADD R16, R92, 0x30 ;  /* 0x000000305c107836 */ /* 0x000fe20000000000 */
[----:B------:R-:W-:Y:S01]  /*289f0*/  PRMT R19, R49, 0x7632, R19 ;  /* 0x0000763231137816 */ /* 0x000fe20000000013 */
[----:B------:R-:W-:Y:S01]  /*28a00*/  IMAD.WIDE R10, R0, 0x2, R6 ;  /* 0x00000002000a7825 */ /* 0x000fe200078e0206 */
[----:B------:R1:W-:Y:S01]  /*28a10*/  @P5 STG.E.U16 desc[UR16][R12.64], R17 ;  /* 0x000000110c005986 */ /* 0x0003e2000c101510 */
[----:B------:R-:W-:Y:S01]  /*28a20*/  ISETP.LT.AND P5, PT, R93, UR18, !P1 ;  /* 0x000000125d007c0c */ /* 0x000fe2000cfa1270 */
[----:B------:R-:W1:Y:S01]  /*28a30*/  LDCU UR10, c[0x0][0x398] ;  /* 0x00007300ff0a77ac */ /* 0x000e620008000800 */
[----:B------:R-:W-:Y:S01]  /*28a40*/  ISETP.GE.AND P2, PT, R16, UR22, PT ;  /* 0x0000001610007c0c */ /* 0x000fe2000bf46270 */
[----:B------:R1:W-:Y:S01]  /*28a50*/  @P6 STG.E.U16 desc[UR16][R10.64], R49 ;  /* 0x000000310a006986 */ /* 0x0003e2000c101510 */
[----:B------:R-:W-:Y:S01]  /*28a60*/  VIADD R16, R0, UR7 ;  /* 0x0000000700107c36 */ /* 0x000fe20008000000 */
[----:B------:R-:W-:Y:S01]  /*28a70*/  ISETP.LT.AND P6, PT, R76, UR48, !P1 ;  /* 0x000000304c007c0c */ /* 0x000fe2000cfc1270 */
[----:B0-----:R-:W-:Y:S01]  /*28a80*/  IMAD.WIDE R14, R0, 0x2, R4 ;  /* 0x00000002000e7825 */ /* 0x001fe200078e0204 */
[----:B------:R-:W0:Y:S01]  /*28a90*/  LDCU UR22, c[0x0][0x398] ;  /* 0x00007300ff1677ac */ /* 0x000e220008000800 */
[----:B--2---:R-:W-:-:S02]  /*28aa0*/  F2FP.F16.F32.PACK_AB R20, R27, R26 ;  /* 0x0000001a1b14723e */ /* 0x004fc400000000ff */
[----:B-1----:R-:W-:Y:S01]  /*28ab0*/  VIADD R17, R92, 0x31 ;  /* 0x000000315c117836 */ /* 0x002fe20000000000 */
[----:B------:R-:W2:Y:S01]  /*28ac0*/  LDL.LU R27, [R1+0x1c0] ;  /* 0x0001c000011b7983 */ /* 0x000ea20000300800 */
[----:B------:R-:W1:Y:S03]  /*28ad0*/  LDCU UR18, c[0x0][0x398] ;  /* 0x00007300ff1277ac */ /* 0x000e660008000800 */
[----:B------:R-:W2:Y:S01]  /*28ae0*/  LDL.LU R26, [R1+0x2c0] ;  /* 0x0002c000011a7983 */ /* 0x000ea20000300800 */
[----:B------:R-:W-:Y:S01]  /*28af0*/  F2FP.F16.F32.PACK_AB R11, R30, R29 ;  /* 0x0000001d1e0b723e */ /* 0x000fe200000000ff */
[----:B------:R-:W-:-:S03]  /*28b00*/  IMAD.WIDE R12, R16, 0x2, R8 ;  /* 0x00000002100c7825 */ /* 0x000fc600078e0208 */
[C---:B------:R-:W-:Y:S01]  /*28b10*/  PRMT R18, R11.reuse, 0x7610, R18 ;  /* 0x000076100b127816 */ /* 0x040fe20000000012 */
[----:B------:R0:W-:Y:S01]  /*28b20*/  @P4 STG.E.U16 desc[UR16][R14.64], R19 ;  /* 0x000000130e004986 */ /* 0x0001e2000c101510 */
[----:B------:R-:W-:-:S03]  /*28b30*/  PRMT R0, R11, 0x7632, R0 ;  /* 0x000076320b007816 */ /* 0x000fc60000000000 */
[----:B------:R1:W-:Y:S01]  /*28b40*/  @P5 STG.E.U16 desc[UR16][R12.64], R18 ;  /* 0x000000120c005986 */ /* 0x0003e2000c101510 */
[----:B------:R-:W-:Y:S01]  /*28b50*/  ISETP.LT.AND P5, PT, R72, UR51, !P1 ;  /* 0x0000003348007c0c */ /* 0x000fe2000cfa1270 */
[----:B------:R-:W-:Y:S01]  /*28b60*/  IMAD.WIDE R10, R16, 0x2, R2 ;  /* 0x00000002100a7825 */ /* 0x000fe200078e0202 */
[----:B------:R-:W-:Y:S02]  /*28b70*/  ISETP.LT.AND P4, PT, R89, UR45, !P1 ;  /* 0x0000002d59007c0c */ /* 0x000fe4000cf81270 */
[----:B---3--:R-:W-:Y:S02]  /*28b80*/  F2FP.F16.F32.PACK_AB R50, R50, R21 ;  /* 0x000000153232723e */ /* 0x008fe400000000ff */
[----:B------:R3:W-:Y:S01]  /*28b90*/  @P6 STG.E.U16 desc[UR16][R10.64], R0 ;  /* 0x000000000a006986 */ /* 0x0007e2000c101510 */
[----:B------:R-:W-:Y:S01]  /*28ba0*/  ISETP.GE.AND P3, PT, R17, UR20, PT ;  /* 0x0000001411007c0c */ /* 0x000fe2000bf66270 */
[----:B0-----:R-:W-:Y:S01]  /*28bb0*/  VIADD R15, R16, UR7 ;  /* 0x00000007100f7c36 */ /* 0x001fe20008000000 */
[----:B------:R-:W-:-:S02]  /*28bc0*/  ISETP.LT.AND P6, PT, R93, UR52, !P0 ;  /* 0x000000345d007c0c */ /* 0x000fc4000c7c1270 */
[----:B-1----:R-:W-:Y:S02]  /*28bd0*/  PRMT R18, R20, 0x7632, R18 ;  /* 0x0000763214127816 */ /* 0x002fe40000000012 */
[----:B------:R-:W-:Y:S01]  /*28be0*/  PRMT R14, R50, 0x7632, R14 ;  /* 0x00007632320e7816 */ /* 0x000fe2000000000e */
[C---:B---3--:R-:W-:Y:S01]  /*28bf0*/  IMAD.WIDE R10, R16.reuse, 0x2, R6 ;  /* 0x00000002100a7825 */ /* 0x048fe200078e0206 */
[----:B------:R-:W0:Y:S03]  /*28c00*/  LDCU UR20, c[0x0][0x398] ;  /* 0x00007300ff1477ac */ /* 0x000e260008000800 */
[----:B------:R-:W-:Y:S01]  /*28c10*/  IMAD.WIDE R16, R16, 0x2, R4 ;  /* 0x0000000210107825 */ /* 0x000fe200078e0204 */
[----:B------:R1:W-:Y:S04]  /*28c20*/  @P5 STG.E.U16 desc[UR16][R10.64], R50 ;  /* 0x000000320a005986 */ /* 0x0003e8000c101510 */
[----:B------:R-:W-:Y:S01]  /*28c30*/  @P4 STG.E.U16 desc[UR16][R16.64], R14 ;  /* 0x0000000e10004986 */ /* 0x000fe2000c101510 */
[----:B------:R-:W-:Y:S01]  /*28c40*/  ISETP.LT.AND P4, PT, R76, UR11, !P0 ;  /* 0x0000000b4c007c0c */ /* 0x000fe2000c781270 */
[----:B------:R-:W-:-:S04]  /*28c50*/  IMAD.WIDE R12, R15, 0x2, R8 ;  /* 0x000000020f0c7825 */ /* 0x000fc800078e0208 */
[----:B------:R-:W-:Y:S01]  /*28c60*/  VIADD R0, R92, 0x33 ;  /* 0x000000335c007836 */ /* 0x000fe20000000000 */
[----:B------:R3:W-:Y:S01]  /*28c70*/  @P6 STG.E.U16 desc[UR16][R12.64], R20 ;  /* 0x000000140c006986 */ /* 0x0007e2000c101510 */
[----:B------:R-:W-:Y:S01]  /*28c80*/  ISETP.LT.AND P5, PT, R72, UR44, !P0 ;  /* 0x0000002c48007c0c */ /* 0x000fe2000c7a1270 */
[----:B-1----:R-:W-:Y:S01]  /*28c90*/  IMAD.WIDE R10, R15, 0x2, R2 ;  /* 0x000000020f0a7825 */ /* 0x002fe200078e0202 */
[----:B------:R-:W-:Y:S01]  /*28ca0*/  ISETP.LT.AND P6, PT, R89, UR55, !P0 ;  /* 0x0000003759007c0c */ /* 0x000fe2000c7c1270 */
[----:B------:R-:W1:Y:S01]  /*28cb0*/  LDCU UR11, c[0x0][0x398] ;  /* 0x00007300ff0b77ac */ /* 0x000e620008000800 */
[----:B----4-:R-:W-:Y:S02]  /*28cc0*/  ISETP.GE.AND P0, PT, R0, UR4, PT ;  /* 0x0000000400007c0c */ /* 0x010fe4000bf06270 */
[----:B------:R4:W-:Y:S01]  /*28cd0*/  @P4 STG.E.U16 desc[UR16][R10.64], R18 ;  /* 0x000000120a004986 */ /* 0x0009e2000c101510 */
[----:B--2---:R-:W-:Y:S01]  /*28ce0*/  F2FP.F16.F32.PACK_AB R0, R27, R26 ;  /* 0x0000001a1b00723e */ /* 0x004fe200000000ff */
[----:B---3--:R-:W-:Y:S01]  /*28cf0*/  IMAD.WIDE R12, R15, 0x2, R6 ;  /* 0x000000020f0c7825 */ /* 0x008fe200078e0206 */
[----:B------:R-:W-:Y:S01]  /*28d00*/  PRMT R14, R51, 0x7632, R14 ;  /* 0x00007632330e7816 */ /* 0x000fe2000000000e */
[----:B------:R-:W2:Y:S01]  /*28d10*/  LDCU UR4, c[0x0][0x398] ;  /* 0x00007300ff0477ac */ /* 0x000ea20008000800 */
[----:B----4-:R-:W-:-:S02]  /*28d20*/  PRMT R18, R0, 0x7610, R18 ;  /* 0x0000761000127816 */ /* 0x010fc40000000012 */
[----:B------:R-:W-:Y:S02]  /*28d30*/  PRMT R20, R0, 0x7632, R20 ;  /* 0x0000763200147816 */ /* 0x000fe40000000014 */
[----:B------:R-:W-:Y:S02]  /*28d40*/  F2FP.F16.F32.PACK_AB R0, R68, R70 ;  /* 0x000000464400723e */ /* 0x000fe400000000ff */
[----:B------:R-:W3:Y:S04]  /*28d50*/  LDL.LU R70, [R1+0x1cc] ;  /* 0x0001cc0001467983 */ /* 0x000ee80000300800 */
[----:B------:R-:W3:Y:S01]  /*28d60*/  LDL.LU R71, [R1+0x2cc] ;  /* 0x0002cc0001477983 */ /* 0x000ee20000300800 */
[----:B------:R-:W-:-:S03]  /*28d70*/  IMAD.WIDE R16, R15, 0x2, R4 ;  /* 0x000000020f107825 */ /* 0x000fc600078e0204 */
[----:B------:R4:W-:Y:S01]  /*28d80*/  @P5 STG.E.U16 desc[UR16][R12.64], R51 ;  /* 0x000000330c005986 */ /* 0x0009e2000c101510 */
[----:B------:R-:W-:-:S03]  /*28d90*/  ISETP.LT.AND P5, PT, R76, UR37, !P2 ;  /* 0x000000254c007c0c */ /* 0x000fc6000d7a1270 */
[----:B------:R0:W-:Y:S01]  /*28da0*/  @P6 STG.E.U16 desc[UR16][R16.64], R14 ;  /* 0x0000000e10006986 */ /* 0x0001e2000c101510 */
[----:B------:R-:W-:Y:S01]  /*28db0*/  ISETP.LT.AND P6, PT, R93, UR34, !P2 ;  /* 0x000000225d007c0c */ /* 0x000fe2000d7c1270 */
[----:B------:R-:W-:Y:S01]  /*28dc0*/  VIADD R19, R15, UR7 ;  /* 0x000000070f137c36 */ /* 0x000fe20008000000 */
[----:B------:R-:W-:Y:S01]  /*28dd0*/  ISETP.LT.AND P4, PT, R72, UR26, !P2 ;  /* 0x0000001a48007c0c */ /* 0x000fe2000d781270 */
[----:B------:R-:W-:Y:S01]  /*28de0*/  VIADD R21, R92, 0x32 ;  /* 0x000000325c157836 */ /* 0x000fe20000000000 */
[----:B------:R-:W2:Y:S01]  /*28df0*/  LDL.LU R68, [R1+0xc8] ;  /* 0x0000c80001447983 */ /* 0x000ea20000300800 */
[C---:B------:R-:W-:Y:S01]  /*28e00*/  IMAD.WIDE R10, R19.reuse, 0x2, R8 ;  /* 0x00000002130a7825 */ /* 0x040fe200078e0208 */
[----:B------:R-:W-:Y:S01]  /*28e10*/  PRMT R22, R0, 0x7632, R22 ;  /* 0x0000763200167816 */ /* 0x000fe20000000016 */
[----:B------:R-:W1:Y:S02]  /*28e20*/  LDCU UR26, c[0x0][0x398] ;  /* 0x00007300ff1a77ac */ /* 0x000e640008000800 */
[C---:B----4-:R-:W-:Y:S01]  /*28e30*/  IMAD.WIDE R12, R19.reuse, 0x2, R2 ;  /* 0x00000002130c7825 */ /* 0x050fe200078e0202 */
[----:B------:R-:W4:Y:S03]  /*28e40*/  LDCU UR34, c[0x0][0x398] ;  /* 0x00007300ff2277ac */ /* 0x000f260008000800 */
[----:B0-----:R-:W-:Y:S01]  /*28e50*/  IMAD.WIDE R14, R19, 0x2, R6 ;  /* 0x00000002130e7825 */ /* 0x001fe200078e0206 */
[----:B------:R0:W-:Y:S01]  /*28e60*/  @P6 STG.E.U16 desc[UR16][R10.64], R18 ;  /* 0x000000120a006986 */ /* 0x0001e2000c101510 */
[----:B------:R-:W-:-:S03]  /*28e70*/  ISETP.LT.AND P2, PT, R89, UR43, !P2 ;  /* 0x0000002b59007c0c */ /* 0x000fc6000d741270 */
[----:B------:R0:W-:Y:S04]  /*28e80*/  @P5 STG.E.U16 desc[UR16][R12.64], R20 ;  /* 0x000000140c005986 */ /* 0x0001e8000c101510 */
[----:B------:R1:W-:Y:S01]  /*28e90*/  @P4 STG.E.U16 desc[UR16][R14.64], R52 ;  /* 0x000000340e004986 */ /* 0x0003e2000c101510 */
[----:B------:R-:W-:Y:S01]  /*28ea0*/  ISETP.LT.AND P4, PT, R93, UR14, !P3 ;  /* 0x0000000e5d007c0c */ /* 0x000fe2000df81270 */
[----:B------:R-:W-:Y:S01]  /*28eb0*/  IMAD.WIDE R16, R19, 0x2, R4 ;  /* 0x0000000213107825 */ /* 0x000fe200078e0204 */
[----:B------:R-:W-:Y:S01]  /*28ec0*/  ISETP.GE.AND P1, PT, R21, UR8, PT ;  /* 0x0000000815007c0c */ /* 0x000fe2000bf26270 */
[----:B------:R-:W4:Y:S02]  /*28ed0*/  LDCU UR8, c[0x0][0x39c] ;  /* 0x00007380ff0877ac */ /* 0x000f240008000800 */
[----:B------:R-:W-:Y:S01]  /*28ee0*/  VIADD R19, R19, UR7 ;  /* 0x0000000713137c36 */ /* 0x000fe20008000000 */
[----:B------:R-:W-:Y:S01]  /*28ef0*/  PRMT R21, R52, 0x7632, R21 ;  /* 0x0000763234157816 */ /* 0x000fe20000000015 */
[----:B0-----:R-:W-:Y:S01]  /*28f00*/  VIADD R18, R92, 0x34 ;  /* 0x000000345c127836 */ /* 0x001fe20000000000 */
[----:B------:R-:W-:Y:S01]  /*28f10*/  PRMT R20, R0, 0x7610, R20 ;  /* 0x0000761000147816 */ /* 0x000fe20000000014 */
[C---:B------:R-:W-:Y:S01]  /*28f20*/  IMAD.WIDE R10, R19.reuse, 0x2, R8 ;  /* 0x00000002130a7825 */ /* 0x040fe200078e0208 */
[----:B------:R-:W-:Y:S01]  /*28f30*/  F2FP.F16.F32.PACK_AB R0, R24, R23 ;  /* 0x000000171800723e */ /* 0x000fe200000000ff */
[----:B------:R0:W-:Y:S01]  /*28f40*/  @P2 STG.E.U16 desc[UR16][R16.64], R21 ;  /* 0x0000001510002986 */ /* 0x0001e2000c101510 */
[----:B------:R-:W-:Y:S01]  /*28f50*/  ISETP.LT.AND P5, PT, R76, UR24, !P3 ;  /* 0x000000184c007c0c */ /* 0x000fe2000dfa1270 */
[C---:B------:R-:W-:Y:S01]  /*28f60*/  IMAD.WIDE R12, R19.reuse, 0x2, R2 ;  /* 0x00000002130c7825 */ /* 0x040fe200078e0202 */
[----:B------:R-:W-:Y:S01]  /*28f70*/  ISETP.LT.AND P6, PT, R72, UR32, !P3 ;  /* 0x0000002048007c0c */ /* 0x000fe2000dfc1270 */
[----:B------:R2:W-:Y:S01]  /*28f80*/  @P4 STG.E.U16 desc[UR16][R10.64], R20 ;  /* 0x000000140a004986 */ /* 0x0005e2000c101510 */
[----:B------:R-:W-:Y:S01]  /*28f90*/  F2FP.F16.F32.PACK_AB R56, R56, R88 ;  /* 0x000000583838723e */ /* 0x000fe200000000ff */
[----:B-1----:R-:W-:Y:S01]  /*28fa0*/  IMAD.WIDE R14, R19, 0x2, R6 ;  /* 0x00000002130e7825 */ /* 0x002fe200078e0206 */
[----:B------:R-:W1:Y:S01]  /*28fb0*/  LDCU UR14, c[0x0][0x398] ;  /* 0x00007300ff0e77ac */ /* 0x000e620008000800 */
[----:B0-----:R-:W-:-:S02]  /*28fc0*/  PRMT R21, R0, 0x7632, R21 ;  /* 0x0000763200157816 */ /* 0x001fc40000000015 */
[C---:B------:R-:W-:Y:S01]  /*28fd0*/  VIADD R17, R19.reuse, UR7 ;  /* 0x0000000713117c36 */ /* 0x040fe20008000000 */
[----:B----4-:R-:W-:Y:S02]  /*28fe0*/  ISETP.GE.AND P2, PT, R18, UR8, PT ;  /* 0x0000000812007c0c */ /* 0x010fe4000bf46270 */
[----:B--2---:R-:W-:Y:S01]  /*28ff0*/  F2FP.F16.F32.PACK_AB R54, R54, R68 ;  /* 0x000000443636723e */ /* 0x004fe200000000ff */
[----:B------:R-:W-:Y:S01]  /*29000*/  VIADD R16, R92, 0x35 ;  /* 0x000000355c107836 */ /* 0x000fe20000000000 */
[----:B------:R-:W-:Y:S01]  /*29010*/  PRMT R20, R0, 0x7610, R20 ;  /* 0x0000761000147816 */ /* 0x000fe20000000014 */
[----:B------:R0:W-:Y:S01]  /*29020*/  @P5 STG.E.U16 desc[UR16][R12.64], R22 ;  /* 0x000000160c005986 */ /* 0x0001e2000c101510 */
[----:B---3--:R-:W-:Y:S01]  /*29030*/  F2FP.F16.F32.PACK_AB R0, R70, R71 ;  /* 0x000000474600723e */ /* 0x008fe200000000ff */
[----:B------:R-:W-:Y:S01]  /*29040*/  IMAD.WIDE R10, R19, 0x2, R4 ;  /* 0x00000002130a7825 */ /* 0x000fe200078e0204 */
[----:B------:R-:W-:Y:S01]  /*29050*/  ISETP.LT.AND P4, PT, R89, UR33, !P3 ;  /* 0x0000002159007c0c */ /* 0x000fe2000df81270 */
[----:B------:R-:W2:Y:S01]  /*29060*/  LDL.LU R70, [R1+0x1d0] ;  /* 0x0001d00001467983 */ /* 0x000ea20000300800 */
[----:B------:R-:W-:Y:S01]  /*29070*/  PRMT R18, R53, 0x7632, R18 ;  /* 0x0000763235127816 */ /* 0x000fe20000000012 */
[----:B------:R-:W3:Y:S02]  /*29080*/  LDCU UR8, c[0x0][0x398] ;  /* 0x00007300ff0877ac */ /* 0x000ee40008000800 */
[----:B------:R-:W2:Y:S01]  /*29090*/  LDL.LU R71, [R1+0x2d0] ;  /* 0x0002d00001477983 */ /* 0x000ea20000300800 */
[----:B------:R-:W-:Y:S01]  /*290a0*/  ISETP.LT.AND P5, PT, R93, UR28, !P1 ;  /* 0x0000001c5d007c0c */ /* 0x000fe2000cfa1270 */
[----:B------:R-:W4:Y:S01]  /*290b0*/  LDCU UR24, c[0x0][0x398] ;  /* 0x00007300ff1877ac */ /* 0x000f220008000800 */
[----:B0-----:R-:W-:Y:S01]  /*290c0*/  IMAD.WIDE R12, R17, 0x2, R8 ;  /* 0x00000002110c7825 */ /* 0x001fe200078e0208 */
[----:B------:R0:W-:Y:S01]  /*290d0*/  @P6 STG.E.U16 desc[UR16][R14.64], R53 ;  /* 0x000000350e006986 */ /* 0x0001e2000c101510 */
[----:B------:R-:W-:Y:S01]  /*290e0*/  ISETP.LT.AND P6, PT, R76, UR30, !P1 ;  /* 0x0000001e4c007c0c */ /* 0x000fe2000cfc1270 */
[----:B------:R-:W1:Y:S02]  /*290f0*/  LDCU UR28, c[0x0][0x398] ;  /* 0x00007300ff1c77ac */ /* 0x000e640008000800 */
[----:B------:R3:W-:Y:S01]  /*29100*/  @P4 STG.E.U16 desc[UR16][R10.64], R18 ;  /* 0x000000120a004986 */ /* 0x0007e2000c101510 */
[----:B------:R-:W-:-:S05]  /*29110*/  ISETP.LT.AND P4, PT, R89, UR35, !P1 ;  /* 0x0000002359007c0c */ /* 0x000fca000cf81270 */
[----:B------:R1:W-:Y:S01]  /*29120*/  @P5 STG.E.U16 desc[UR16][R12.64], R20 ;  /* 0x000000140c005986 */ /* 0x0003e2000c101510 */
[----:B------:R-:W-:Y:S01]  /*29130*/  ISETP.LT.AND P5, PT, R72, UR12, !P1 ;  /* 0x0000000c48007c0c */ /* 0x000fe2000cfa1270 */
[C---:B------:R-:W-:Y:S01]  /*29140*/  VIADD R19, R17.reuse, UR7 ;  /* 0x0000000711137c36 */ /* 0x040fe20008000000 */
[----:B------:R-:W-:Y:S01]  /*29150*/  ISETP.GE.AND P3, PT, R16, UR13, PT ;  /* 0x0000000d10007c0c */ /* 0x000fe2000bf66270 */
[C---:B0-----:R-:W-:Y:S01]  /*29160*/  IMAD.WIDE R14, R17.reuse, 0x2, R2 ;  /* 0x00000002110e7825 */ /* 0x041fe200078e0202 */
[----:B------:R-:W-:Y:S01]  /*29170*/  PRMT R22, R56, 0x7632, R22 ;  /* 0x0000763238167816 */ /* 0x000fe20000000016 */
[----:B------:R-:W0:Y:S01]  /*29180*/  LDCU UR13, c[0x0][0x398] ;  /* 0x00007300ff0d77ac */ /* 0x000e220008000800 */
[----:B---3--:R-:W-:Y:S01]  /*29190*/  PRMT R18, R0, 0x7610, R18 ;  /* 0x0000761000127816 */ /* 0x008fe20000000012 */
[----:B------:R-:W-:Y:S01]  /*291a0*/  IMAD.WIDE R10, R17, 0x2, R6 ;  /* 0x00000002110a7825 */ /* 0x000fe200078e0206 */
[----:B------:R-:W-:-:S03]  /*291b0*/  PRMT R0, R54, 0x7632, R0 ;  /* 0x0000763236007816 */ /* 0x000fc60000000000 */
[----:B-1----:R-:W-:Y:S01]  /*291c0*/  IMAD.WIDE R12, R17, 0x2, R4 ;  /* 0x00000002110c7825 */ /* 0x002fe200078e0204 */
[----:B------:R1:W-:Y:S01]  /*291d0*/  @P6 STG.E.U16 desc[UR16][R14.64], R21 ;  /* 0x000000150e006986 */ /* 0x0003e2000c101510 */
[----:B------:R-:W-:Y:S01]  /*291e0*/  PRMT R17, R0, 0x7632, R17 ;  /* 0x0000763200117816 */ /* 0x000fe20000000011 */
[----:B------:R-:W3:Y:S02]  /*291f0*/  LDCU UR12, c[0x0][0x398] ;  /* 0x00007300ff0c77ac */ /* 0x000ee40008000800 */
[----:B------:R-:W-:Y:S04]  /*29200*/  @P5 STG.E.U16 desc[UR16][R10.64], R54 ;  /* 0x000000360a005986 */ /* 0x000fe8000c101510 */
[----:B------:R2:W-:Y:S01]  /*29210*/  @P4 STG.E.U16 desc[UR16][R12.64], R0 ;  /* 0x000000000c004986 */ /* 0x0005e2000c101510 */
[----:B------:R-:W-:Y:S01]  /*29220*/  ISETP.LT.AND P6, PT, R93, UR22, !P0 ;  /* 0x000000165d007c0c */ /* 0x000fe2000c7c1270 */
[----:B------:R-:W-:-:S02]  /*29230*/  VIADD R16, R92, 0x36 ;  /* 0x000000365c107836 */ /* 0x000fc40000000000 */
[----:B-1----:R-:W-:Y:S01]  /*29240*/  IMAD.WIDE R14, R19, 0x2, R8 ;  /* 0x00000002130e7825 */ /* 0x002fe200078e0208 */
[----:B------:R-:W-:Y:S01]  /*29250*/  ISETP.LT.AND P4, PT, R76, UR10, !P0 ;  /* 0x0000000a4c007c0c */ /* 0x000fe2000c781270 */
[----:B------:R-:W1:Y:S01]  /*29260*/  LDCU UR10, c[0x0][0x398] ;  /* 0x00007300ff0a77ac */ /* 0x000e620008000800 */
[----:B------:R-:W-:Y:S02]  /*29270*/  ISETP.LT.AND P5, PT, R72, UR18, !P0 ;  /* 0x0000001248007c0c */ /* 0x000fe4000c7a1270 */
[----:B--2---:R-:W-:-:S05]  /*29280*/  F2FP.F16.F32.PACK_AB R0, R70, R71 ;  /* 0x000000474600723e */ /* 0x004fca00000000ff */
[----:B------:R2:W-:Y:S01]  /*29290*/  @P6 STG.E.U16 desc[UR16][R14.64], R18 ;  /* 0x000000120e006986 */ /* 0x0005e2000c101510 */
[----:B------:R-:W-:-:S04]  /*292a0*/  IMAD.WIDE R10, R19, 0x2, R2 ;  /* 0x00000002130a7825 */ /* 0x000fc800078e0202 */
[----:B------:R-:W-:Y:S01]  /*292b0*/  IMAD.WIDE R12, R19, 0x2, R6 ;  /* 0x00000002130c7825 */ /* 0x000fe200078e0206 */
[C---:B------:R-:W-:Y:S01]  /*292c0*/  PRMT R20, R0.reuse, 0x7610, R20 ;  /* 0x0000761000147816 */ /* 0x040fe20000000014 */
[----:B------:R-:W0:Y:S01]  /*292d0*/  LDCU UR18, c[0x0][0x398] ;  /* 0x00007300ff1277ac */ /* 0x000e220008000800 */
[----:B------:R-:W-:Y:S02]  /*292e0*/  PRMT R21, R0, 0x7632, R21 ;  /* 0x0000763200157816 */ /* 0x000fe40000000015 */
[----:B------:R-:W-:Y:S01]  /*292f0*/  F2FP.F16.F32.PACK_AB R0, R84, R82 ;  /* 0x000000525400723e */ /* 0x000fe200000000ff */
[----:B------:R-:W0:Y:S01]  /*29300*/  LDCU UR22, c[0x0][0x398] ;  /* 0x00007300ff1677ac */ /* 0x000e220008000800 */
[----:B------:R-:W3:Y:S04]  /*29310*/  LDL.LU R82, [R1+0x1dc] ;  /* 0x0001dc0001527983 */ /* 0x000ee80000300800 */
[----:B------:R-:W3:Y:S01]  /*29320*/  LDL.LU R83, [R1+0x2dc] ;  /* 0x0002dc0001537983 */ /* 0x000ee20000300800 */
[----:B------:R-:W-:Y:S01]  /*29330*/  ISETP.LT.AND P6, PT, R89, UR20, !P0 ;  /* 0x0000001459007c0c */ /* 0x000fe2000c7c1270 */
[----:B--2---:R-:W-:Y:S01]  /*29340*/  IMAD.WIDE R14, R19, 0x2, R4 ;  /* 0x00000002130e7825 */ /* 0x004fe200078e0204 */
[----:B------:R-:W-:Y:S01]  /*29350*/  PRMT R18, R55, 0x7632, R18 ;  /* 0x0000763237127816 */ /* 0x000fe20000000012 */
[----:B------:R2:W-:Y:S01]  /*29360*/  @P4 STG.E.U16 desc[UR16][R10.64], R17 ;  /* 0x000000110a004986 */ /* 0x0005e2000c101510 */
[----:B------:R-:W-:Y:S01]  /*29370*/  ISETP.GE.AND P1, PT, R16, UR15, PT ;  /* 0x0000000f10007c0c */ /* 0x000fe2000bf26270 */
[----:B------:R-:W0:Y:S02]  /*29380*/  LDCU UR20, c[0x0][0x398] ;  /* 0x00007300ff1477ac */ /* 0x000e240008000800 */
[----:B------:R1:W-:Y:S01]  /*29390*/  @P5 STG.E.U16 desc[UR16][R12.64], R55 ;  /* 0x000000370c005986 */ /* 0x0003e2000c101510 */
[----:B------:R-:W-:-:S02]  /*293a0*/  ISETP.LT.AND P5, PT, R76, UR11, !P2 ;  /* 0x0000000b4c007c0c */ /* 0x000fc4000d7a1270 */
[----:B------:R-:W-:Y:S01]  /*293b0*/  ISETP.LT.AND P4, PT, R72, UR4, !P2 ;  /* 0x0000000448007c0c */ /* 0x000fe2000d781270 */
[----:B------:R-:W-:Y:S01]  /*293c0*/  VIADD R19, R19, UR7 ;  /* 0x0000000713137c36 */ /* 0x000fe20008000000 */
[----:B------:R-:W4:Y:S01]  /*293d0*/  LDL.LU R84, [R1+0xd8] ;  /* 0x0000d80001547983 */ /* 0x000f220000300800 */
[----:B------:R-:W-:Y:S01]  /*293e0*/  VIADD R16, R92, 0x37 ;  /* 0x000000375c107836 */ /* 0x000fe20000000000 */
[----:B------:R-:W0:Y:S02]  /*293f0*/  LDCU UR15, c[0x0][0x398] ;  /* 0x00007300ff0f77ac */ /* 0x000e240008000800 */
[----:B------:R0:W-:Y:S01]  /*29400*/  @P6 STG.E.U16 desc[UR16][R14.64], R18 ;  /* 0x000000120e006986 */ /* 0x0001e2000c101510 */
[----:B------:R-:W-:Y:S01]  /*29410*/  ISETP.LT.AND P6, PT, R93, UR36, !P2 ;  /* 0x000000245d007c0c */ /* 0x000fe2000d7c1270 */
[C---:B--2---:R-:W-:Y:S01]  /*29420*/  IMAD.WIDE R10, R19.reuse, 0x2, R8 ;  /* 0x00000002130a7825 */ /* 0x044fe200078e0208 */
[----:B------:R-:W2:Y:S03]  /*29430*/  LDCU UR4, c[0x0][0x398] ;  /* 0x00007300ff0477ac */ /* 0x000ea60008000800 */
[----:B-1----:R-:W-:Y:S01]  /*29440*/  IMAD.WIDE R12, R19, 0x2, R2 ;  /* 0x00000002130c7825 */ /* 0x002fe200078e0202 */
[----:B------:R-:W-:Y:S01]  /*29450*/  ISETP.LT.AND P2, PT, R89, UR38, !P2 ;  /* 0x0000002659007c0c */ /* 0x000fe2000d741270 */
[----:B------:R-:W1:Y:S02]  /*29460*/  LDCU UR11, c[0x0][0x398] ;  /* 0x00007300ff0b77ac */ /* 0x000e640008000800 */
[----:B0-----:R-:W-:-:S04]  /*29470*/  IMAD.WIDE R14, R19, 0x2, R6 ;  /* 0x00000002130e7825 */ /* 0x001fc800078e0206 */
[----:B------:R0:W-:Y:S04]  /*29480*/  @P6 STG.E.U16 desc[UR16][R10.64], R20 ;  /* 0x000000140a006986 */ /* 0x0001e8000c101510 */
[----:B------:R1:W-:Y:S01]  /*29490*/  @P5 STG.E.U16 desc[UR16][R12.64], R21 ;  /* 0x000000150c005986 */ /* 0x0003e2000c101510 */
[----:B------:R-:W-:-:S03]  /*294a0*/  ISETP.LT.AND P5, PT, R76, UR34, !P3 ;  /* 0x000000224c007c0c */ /* 0x000fc6000dfa1270 */
[----:B------:R-:W-:Y:S01]  /*294b0*/  @P4 STG.E.U16 desc[UR16][R14.64], R56 ;  /* 0x000000380e004986 */ /* 0x000fe2000c101510 */
[----:B------:R-:W-:Y:S02]  /*294c0*/  ISETP.LT.AND P4, PT, R93, UR26, !P3 ;  /* 0x0000001a5d007c0c */ /* 0x000fe4000df81270 */
[----:B------:R-:W-:Y:S01]  /*294d0*/  ISETP.GE.AND P0, PT, R16, UR5, PT ;  /* 0x0000000510007c0c */ /* 0x000fe2000bf06270 */
[C---:B------:R-:W-:Y:S01]  /*294e0*/  IMAD.WIDE R16, R19.reuse, 0x2, R4 ;  /* 0x0000000213107825 */ /* 0x040fe200078e0204 */
[C---:B0-----:R-:W-:Y:S01]  /*294f0*/  PRMT R20, R0.reuse, 0x7610, R20 ;  /* 0x0000761000147816 */ /* 0x041fe20000000014 */
[----:B------:R-:W0:Y:S02]  /*29500*/  LDCU UR5, c[0x0][0x398] ;  /* 0x00007300ff0577ac */ /* 0x000e240008000800 */
[----:B------:R-:W-:Y:S01]  /*29510*/  VIADD R19, R19, UR7 ;  /* 0x0000000713137c36 */ /* 0x000fe20008000000 */
[----:B-1----:R-:W-:-:S03]  /*29520*/  PRMT R21, R0, 0x7632, R21 ;  /* 0x0000763200157816 */ /* 0x002fc60000000015 */
[----:B------:R-:W-:Y:S01]  /*29530*/  IMAD.WIDE R10, R19, 0x2, R8 ;  /* 0x00000002130a7825 */ /* 0x000fe200078e0208 */
[----:B------:R-:W-:-:S03]  /*29540*/  F2FP.F16.F32.PACK_AB R0, R85, R87 ;  /* 0x000000575500723e */ /* 0x000fc600000000ff */
[----:B------:R-:W-:Y:S01]  /*29550*/  IMAD.WIDE R12, R19, 0x2, R2 ;  /* 0x00000002130c7825 */ /* 0x000fe200078e0202 */
[----:B------:R-:W-:Y:S04]  /*29560*/  @P2 STG.E.U16 desc[UR16][R16.64], R22 ;  /* 0x0000001610002986 */ /* 0x000fe8000c101510 */
[----:B------:R1:W-:Y:S04]  /*29570*/  @P4 STG.E.U16 desc[UR16][R10.64], R20 ;  /* 0x000000140a004986 */ /* 0x0003e8000c101510 */
[----:B------:R0:W-:Y:S01]  /*29580*/  @P5 STG.E.U16 desc[UR16][R12.64], R21 ;  /* 0x000000150c005986 */ /* 0x0001e2000c101510 */
[----:B-1----:R-:W-:-:S02]  /*29590*/  PRMT R20, R0, 0x7610, R20 ;  /* 0x0000761000147816 */ /* 0x002fc40000000014 */
[----:B0-----:R-:W-:Y:S02]  /*295a0*/  PRMT R21, R0, 0x7632, R21 ;  /* 0x0000763200157816 */ /* 0x001fe40000000015 */
[----:B---3--:R-:W-:Y:S02]  /*295b0*/  F2FP.F16.F32.PACK_AB R0, R82, R83 ;  /* 0x000000535200723e */ /* 0x008fe400000000ff */
[----:B------:R-:W3:Y:S04]  /*295c0*/  LDL.LU R82, [R1+0x1e0] ;  /* 0x0001e00001527983 */ /* 0x000ee80000300800 */
[----:B------:R-:W3:Y:S01]  /*295d0*/  LDL.LU R83, [R1+0x2e0] ;  /* 0x0002e00001537983 */ /* 0x000ee20000300800 */
[----:B------:R-:W-:Y:S01]  /*295e0*/  ISETP.LT.AND P6, PT, R72, UR8, !P3 ;  /* 0x0000000848007c0c */ /* 0x000fe2000dfc1270 */
[----:B------:R-:W-:Y:S01]  /*295f0*/  IMAD.WIDE R14, R19, 0x2, R6 ;  /* 0x00000002130e7825 */ /* 0x000fe200078e0206 */
[----:B------:R-:W-:Y:S01]  /*29600*/  ISETP.LT.AND P4, PT, R89, UR14, !P3 ;  /* 0x0000000e59007c0c */ /* 0x000fe2000df81270 */
[----:B------:R-:W0:Y:S01]  /*29610*/  LDCU UR8, c[0x0][0x398] ;  /* 0x00007300ff0877ac */ /* 0x000e220008000800 */
[----:B----4-:R-:W-:Y:S01]  /*29620*/  ISETP.LT.AND P5, PT, R93, UR24, !P1 ;  /* 0x000000185d007c0c */ /* 0x010fe2000cfa1270 */
[----:B------:R-:W-:-:S02]  /*29630*/  VIADD R18, R92, 0x38 ;  /* 0x000000385c127836 */ /* 0x000fc40000000000 */
[C---:B------:R-:W-:Y:S01]  /*29640*/  VIADD R17, R19.reuse, UR7 ;  /* 0x0000000713117c36 */ /* 0x040fe20008000000 */
[----:B------:R-:W-:Y:S01]  /*29650*/  F2FP.F16.F32.PACK_AB R58, R58, R84 ;  /* 0x000000543a3a723e */ /* 0x000fe200000000ff */
[----:B------:R-:W-:-:S04]  /*29660*/  IMAD.WIDE R10, R19, 0x2, R4 ;  /* 0x00000002130a7825 */ /* 0x000fc800078e0204 */
[----:B------:R1:W-:Y:S01]  /*29670*/  @P6 STG.E.U16 desc[UR16][R14.64], R57 ;  /* 0x000000390e006986 */ /* 0x0003e2000c101510 */
[----:B------:R-:W-:Y:S01]  /*29680*/  ISETP.LT.AND P6, PT, R76, UR13, !P1 ;  /* 0x0000000d4c007c0c */ /* 0x000fe2000cfc1270 */
[----:B------:R-:W4:Y:S01]  /*29690*/  LDCU UR14, c[0x0][0x398] ;  /* 0x00007300ff0e77ac */ /* 0x000f220008000800 */
[----:B------:R-:W-:Y:S01]  /*296a0*/  ISETP.GE.AND P2, PT, R18, UR31, PT ;  /* 0x0000001f12007c0c */ /* 0x000fe2000bf46270 */
[----:B------:R-:W-:Y:S01]  /*296b0*/  IMAD.WIDE R12, R17, 0x2, R8 ;  /* 0x00000002110c7825 */ /* 0x000fe200078e0208 */
[----:B------:R-:W-:Y:S01]  /*296c0*/  PRMT R18, R57, 0x7632, R18 ;  /* 0x0000763239127816 */ /* 0x000fe20000000012 */
[----:B------:R-:W0:Y:S04]  /*296d0*/  LDCU UR13, c[0x0][0x398] ;  /* 0x00007300ff0d77ac */ /* 0x000e280008000800 */
[----:B------:R2:W-:Y:S01]  /*296e0*/  @P4 STG.E.U16 desc[UR16][R10.64], R18 ;  /* 0x000000120a004986 */ /* 0x0005e2000c101510 */
[----:B-1----:R-:W-:-:S03]  /*296f0*/  IMAD.WIDE R14, R17, 0x2, R2 ;  /* 0x00000002110e7825 */ /* 0x002fc600078e0202 */
[----:B------:R1:W-:Y:S01]  /*29700*/  @P5 STG.E.U16 desc[UR16][R12.64], R20 ;  /* 0x000000140c005986 */ /* 0x0003e2000c101510 */
[----:B------:R-:W-:Y:S02]  /*29710*/  ISETP.LT.AND P5, PT, R72, UR28, !P1 ;  /* 0x0000001c48007c0c */ /* 0x000fe4000cfa1270 */
[----:B------:R-:W-:Y:S01]  /*29720*/  ISETP.LT.AND P4, PT, R89, UR12, !P1 ;  /* 0x0000000c59007c0c */ /* 0x000fe2000cf81270 */
[----:B------:R0:W-:Y:S01]  /*29730*/  @P6 STG.E.U16 desc[UR16][R14.64], R21 ;  /* 0x000000150e006986 */ /* 0x0001e2000c101510 */
[----:B------:R-:W-:Y:S01]  /*29740*/  ISETP.LT.AND P6, PT, R93, UR15, !P0 ;  /* 0x0000000f5d007c0c */ /* 0x000fe2000c7c1270 */
[----:B------:R-:W-:Y:S01]  /*29750*/  VIADD R19, R17, UR7 ;  /* 0x0000000711137c36 */ /* 0x000fe20008000000 */
[----:B------:R-:W-:Y:S01]  /*29760*/  F2FP.F16.F32.PACK_AB R59, R59, R86 ;  /* 0x000000563b3b723e */ /* 0x000fe200000000ff */
[C---:B--2---:R-:W-:Y:S01]  /*29770*/  IMAD.WIDE R10, R17.reuse, 0x2, R6 ;  /* 0x00000002110a7825 */ /* 0x044fe200078e0206 */
[----:B------:R-:W-:Y:S01]  /*29780*/  PRMT R18, R0, 0x7610, R18 ;  /* 0x0000761000127816 */ /* 0x000fe20000000012 */
[----:B------:R-:W2:Y:S01]  /*29790*/  LDCU UR12, c[0x0][0x398] ;  /* 0x00007300ff0c77ac */ /* 0x000ea20008000800 */
[----:B------:R-:W-:Y:S01]  /*297a0*/  PRMT R0, R58, 0x7632, R0 ;  /* 0x000076323a007816 */ /* 0x000fe20000000000 */
[----:B-1----:R-:W-:Y:S01]  /*297b0*/  IMAD.WIDE R12, R17, 0x2, R4 ;  /* 0x00000002110c7825 */ /* 0x002fe200078e0204 */
[----:B------:R-:W-:Y:S01]  /*297c0*/  F2FP.F16.F32.PACK_AB R61, R61, R80 ;  /* 0x000000503d3d723e */ /* 0x000fe200000000ff */
[----:B------:R-:W1:Y:S02]  /*297d0*/  LDCU UR15, c[0x0][0x398] ;  /* 0x00007300ff0f77ac */ /* 0x000e640008000800 */
[----:B0-----:R-:W-:Y:S01]  /*297e0*/  IMAD.WIDE R14, R19, 0x2, R8 ;  /* 0x00000002130e7825 */ /* 0x001fe200078e0208 */
[----:B------:R0:W-:Y:S01]  /*297f0*/  @P5 STG.E.U16 desc[UR16][R10.64], R58 ;  /* 0x0000003a0a005986 */ /* 0x0001e2000c101510 */
[----:B------:R-:W-:Y:S01]  /*29800*/  ISETP.LT.AND P5, PT, R76, UR10, !P0 ;  /* 0x0000000a4c007c0c */ /* 0x000fe2000c7a1270 */
[----:B------:R-:W1:Y:S02]  /*29810*/  LDCU UR10, c[0x0][0x398] ;  /* 0x00007300ff0a77ac */ /* 0x000e640008000800 */
[----:B------:R2:W-:Y:S01]  /*29820*/  @P4 STG.E.U16 desc[UR16][R12.64], R0 ;  /* 0x000000000c004986 */ /* 0x0005e2000c101510 */
[----:B------:R-:W-:-:S03]  /*29830*/  PRMT R17, R0, 0x7632, R17 ;  /* 0x0000763200117816 */ /* 0x000fc60000000011 */
[----:B------:R1:W-:Y:S01]  /*29840*/  @P6 STG.E.U16 desc[UR16][R14.64], R18 ;  /* 0x000000120e006986 */ /* 0x0003e2000c101510 */
[----:B------:R-:W-:Y:S01]  /*29850*/  ISETP.LT.AND P6, PT, R72, UR5, !P0 ;  /* 0x0000000548007c0c */ /* 0x000fe2000c7c1270 */
[----:B------:R-:W-:Y:S01]  /*29860*/  VIADD R16, R92, 0x39 ;  /* 0x000000395c107836 */ /* 0x000fe20000000000 */
[----:B------:R-:W-:Y:S01]  /*29870*/  ISETP.LT.AND P0, PT, R89, UR18, !P0 ;  /* 0x0000001259007c0c */ /* 0x000fe2000c701270 */
[C---:B0-----:R-:W-:Y:S01]  /*29880*/  IMAD.WIDE R10, R19.reuse, 0x2, R2 ;  /* 0x00000002130a7825 */ /* 0x041fe200078e0202 */
[----:B------:R-:W-:Y:S01]  /*29890*/  F2FP.F16.F32.PACK_AB R60, R60, R78 ;  /* 0x0000004e3c3c723e */ /* 0x000fe200000000ff */
[----:B------:R-:W0:Y:S02]  /*298a0*/  LDCU UR5, c[0x0][0x398] ;  /* 0x00007300ff0577ac */ /* 0x000e240008000800 */
[----:B--2---:R-:W-:Y:S01]  /*298b0*/  IMAD.WIDE R12, R19, 0x2, R6 ;  /* 0x00000002130c7825 */ /* 0x004fe200078e0206 */
[----:B------:R2:W-:Y:S01]  /*298c0*/  @P5 STG.E.U16 desc[UR16][R10.64], R17 ;  /* 0x000000110a005986 */ /* 0x0005e2000c101510 */
[----:B-1----:R-:W-:-:S02]  /*298d0*/  PRMT R18, R59, 0x7632, R18 ;  /* 0x000076323b127816 */ /* 0x002fc40000000012 */
[----:B------:R-:W-:Y:S02]  /*298e0*/  IMAD.WIDE R14, R19, 0x2, R4 ;  /* 0x00000002130e7825 */ /* 0x000fe400078e0204 */
[----:B------:R1:W-:Y:S01]  /*298f0*/  @P6 STG.E.U16 desc[UR16][R12.64], R59 ;  /* 0x0000003b0c006986 */ /* 0x0003e2000c101510 */
[----:B------:R-:W-:Y:S01]  /*29900*/  ISETP.LT.AND P6, PT, R93, UR4, !P2 ;  /* 0x000000045d007c0c */ /* 0x000fe2000d7c1270 */
[----:B------:R-:W0:Y:S01]  /*29910*/  LDCU UR4, c[0x0][0x398] ;  /* 0x00007300ff0477ac */ /* 0x000e220008000800 */
[----:B------:R-:W-:Y:S01]  /*29920*/  ISETP.LT.AND P5, PT, R76, UR11, !P2 ;  /* 0x0000000b4c007c0c */ /* 0x000fe2000d7a1270 */
[----:B------:R4:W-:Y:S01]  /*29930*/  @P0 STG.E.U16 desc[UR16][R14.64], R18 ;  /* 0x000000120e000986 */ /* 0x0009e2000c101510 */
[----:B------:R-:W-:Y:S01]  /*29940*/  ISETP.LT.AND P0, PT, R72, UR8, !P2 ;  /* 0x0000000848007c0c */ /* 0x000fe2000d701270 */
[----:B------:R-:W-:Y:S01]  /*29950*/  VIADD R19, R19, UR7 ;  /* 0x0000000713137c36 */ /* 0x000fe20008000000 */
[----:B------:R-:W-:Y:S01]  /*29960*/  ISETP.GE.AND P3, PT, R16, UR29, PT ;  /* 0x0000001d10007c0c */ /* 0x000fe2000bf66270 */
[----:B------:R-:W-:Y:S01]  /*29970*/  VIADD R16, R92, 0x3a ;  /* 0x0000003a5c107836 */ /* 0x000fe20000000000 */
[----:B------:R-:W-:Y:S01]  /*29980*/  PRMT R22, R60, 0x7632, R22 ;  /* 0x000076323c167816 */ /* 0x000fe20000000016 */
[----:B--2---:R-:W-:Y:S01]  /*29990*/  IMAD.WIDE R10, R19, 0x2, R8 ;  /* 0x00000002130a7825 */ /* 0x004fe200078e0208 */
[----:B------:R-:W-:Y:S01]  /*299a0*/  ISETP.LT.AND P2, PT, R89, UR20, !P2 ;  /* 0x0000001459007c0c */ /* 0x000fe2000d741270 */
[----:B------:R-:W2:Y:S02]  /*299b0*/  LDCU UR8, c[0x0][0x398] ;  /* 0x00007300ff0877ac */ /* 0x000ea40008000800 */
[C---:B-1----:R-:W-:Y:S01]  /*299c0*/  IMAD.WIDE R12, R19.reuse, 0x2, R2 ;  /* 0x00000002130c7825 */ /* 0x042fe200078e0202 */
[----:B------:R-:W-:Y:S01]  /*299d0*/  ISETP.GE.AND P1, PT, R16, UR27, PT ;  /* 0x0000001b10007c0c */ /* 0x000fe2000bf26270 */
[----:B------:R-:W1:Y:S02]  /*299e0*/  LDCU UR11, c[0x0][0x398] ;  /* 0x00007300ff0b77ac */ /* 0x000e640008000800 */
[----:B----4-:R-:W-:-:S04]  /*299f0*/  IMAD.WIDE R14, R19, 0x2, R6 ;  /* 0x00000002130e7825 */ /* 0x010fc800078e0206 */
[----:B------:R-:W-:-:S05]  /*29a00*/  VIADD R16, R92, 0x3b ;  /* 0x0000003b5c107836 */ /* 0x000fca0000000000 */
[----:B------:R-:W-:Y:S01]  /*29a10*/  ISETP.GE.AND P4, PT, R16, UR9, PT ;  /* 0x0000000910007c0c */ /* 0x000fe2000bf86270 */
[C---:B------:R-:W-:Y:S01]  /*29a20*/  IMAD.WIDE R16, R19.reuse, 0x2, R4 ;  /* 0x0000000213107825 */ /* 0x040fe200078e0204 */
[----:B------:R-:W4:Y:S03]  /*29a30*/  LDCU UR9, c[0x0][0x398] ;  /* 0x00007300ff0977ac */ /* 0x000f260008000800 */
[----:B------:R-:W-:Y:S02]  /*29a40*/  VIADD R19, R19, UR7 ;  /* 0x0000000713137c36 */ /* 0x000fe40008000000 */
[----:B------:R-:W-:Y:S01]  /*29a50*/  VIADD R18, R92, 0x3c ;  /* 0x0000003c5c127836 */ /* 0x000fe20000000000 */
[----:B---3--:R-:W-:-:S04]  /*29a60*/  F2FP.F16.F32.PACK_AB R0, R82, R83 ;  /* 0x000000535200723e */ /* 0x008fc800000000ff */
[C---:B------:R-:W-:Y:S02]  /*29a70*/  PRMT R20, R0.reuse, 0x7610, R20 ;  /* 0x0000761000147816 */ /* 0x040fe40000000014 */
[----:B------:R-:W-:Y:S02]  /*29a80*/  PRMT R21, R0, 0x7632, R21 ;  /* 0x0000763200157816 */ /* 0x000fe40000000015 */
[----:B------:R-:W-:Y:S02]  /*29a90*/  F2FP.F16.F32.PACK_AB R0, R74, R73 ;  /* 0x000000494a00723e */ /* 0x000fe400000000ff */
[----:B------:R-:W3:Y:S04]  /*29aa0*/  LDL.LU R74, [R1+0x1ec] ;  /* 0x0001ec00014a7983 */ /* 0x000ee80000300800 */
[----:B------:R-:W3:Y:S04]  /*29ab0*/  LDL.LU R73, [R1+0x2ec] ;  /* 0x0002ec0001497983 */ /* 0x000ee80000300800 */
[----:B------:R-:W2:Y:S04]  /*29ac0*/  LDL.LU R80, [R1+0xe8] ;  /* 0x0000e80001507983 */ /* 0x000ea80000300800 */
[----:B------:R0:W-:Y:S04]  /*29ad0*/  @P6 STG.E.U16 desc[UR16][R10.64], R20 ;  /* 0x000000140a006986 */ /* 0x0001e8000c101510 */
[----:B------:R1:W-:Y:S04]  /*29ae0*/  @P5 STG.E.U16 desc[UR16][R12.64], R21 ;  /* 0x000000150c005986 */ /* 0x0003e8000c101510 */
[----:B------:R-:W-:Y:S01]  /*29af0*/  @P0 STG.E.U16 desc[UR16][R14.64], R60 ;  /* 0x0000003c0e000986 */ /* 0x000fe2000c101510 */
[----:B------:R-:W-:Y:S01]  /*29b00*/  ISETP.LT.AND P0, PT, R93, UR14, !P3 ;  /* 0x0000000e5d007c0c */ /* 0x000fe2000df01270 */
[----:B------:R-:W2:Y:S01]  /*29b10*/  LDCU UR14, c[0x0][0x398] ;  /* 0x00007300ff0e77ac */ /* 0x000ea20008000800 */
[----:B0-----:R-:W-:-:S02]  /*29b20*/  PRMT R20, R0, 0x7610, R20 ;  /* 0x0000761000147816 */ /* 0x001fc40000000014 */
[----:B-1----:R-:W-:Y:S02]  /*29b30*/  PRMT R21, R0, 0x7632, R21 ;  /* 0x0000763200157816 */ /* 0x002fe40000000015 */
[----:B------:R-:W-:Y:S02]  /*29b40*/  F2FP.F16.F32.PACK_AB R0, R81, R77 ;  /* 0x0000004d5100723e */ /* 0x000fe400000000ff */
[----:B------:R-:W2:Y:S01]  /*29b50*/  LDL.LU R81, [R1+0x1f0] ;  /* 0x0001f00001517983 */ /* 0x000ea20000300800 */
[----:B------:R-:W-:-:S03]  /*29b60*/  IMAD.WIDE R10, R19, 0x2, R8 ;  /* 0x00000002130a7825 */ /* 0x000fc600078e0208 */
[----:B------:R-:W2:Y:S04]  /*29b70*/  LDL.LU R77, [R1+0x2f0] ;  /* 0x0002f000014d7983 */ /* 0x000ea80000300800 */
[----:B------:R0:W-:Y:S01]  /*29b80*/  @P2 STG.E.U16 desc[UR16][R16.64], R22 ;  /* 0x0000001610002986 */ /* 0x0001e2000c101510 */
[----:B------:R-:W-:Y:S02]  /*29b90*/  ISETP.LT.AND P2, PT, R76, UR13, !P3 ;  /* 0x0000000d4c007c0c */ /* 0x000fe4000df41270 */
[----:B------:R-:W-:Y:S01]  /*29ba0*/  ISETP.LT.AND P6, PT, R72, UR22, !P3 ;  /* 0x0000001648007c0c */ /* 0x000fe2000dfc1270 */
[----:B------:R1:W-:Y:S01]  /*29bb0*/  @P0 STG.E.U16 desc[UR16][R10.64], R20 ;  /* 0x000000140a000986 */ /* 0x0003e2000c101510 */
[----:B------:R-:W-:Y:S01]  /*29bc0*/  ISETP.LT.AND P3, PT, R89, UR12, !P3 ;  /* 0x0000000c59007c0c */ /* 0x000fe2000df61270 */
[----:B------:R-:W-:Y:S01]  /*29bd0*/  IMAD.WIDE R12, R19, 0x2, R2 ;  /* 0x00000002130c7825 */ /* 0x000fe200078e0202 */
[----:B------:R-:W-:Y:S01]  /*29be0*/  ISETP.LT.AND P0, PT, R93, UR15, !P1 ;  /* 0x0000000f5d007c0c */ /* 0x000fe2000cf01270 */
[----:B------:R-:W2:Y:S01]  /*29bf0*/  LDCU UR13, c[0x0][0x398] ;  /* 0x00007300ff0d77ac */ /* 0x000ea20008000800 */
[----:B------:R-:W-:Y:S01]  /*29c00*/  ISETP.GE.AND P5, PT, R18, UR25, PT ;  /* 0x0000001912007c0c */ /* 0x000fe2000bfa6270 */
[----:B0-----:R-:W-:-:S02]  /*29c10*/  VIADD R16, R92, 0x3d ;  /* 0x0000003d5c107836 */ /* 0x001fc40000000000 */
[C---:B------:R-:W-:Y:S02]  /*29c20*/  VIADD R17, R19.reuse, UR7 ;  /* 0x0000000713117c36 */ /* 0x040fe40008000000 */
[----:B------:R0:W-:Y:S01]  /*29c30*/  @P2 STG.E.U16 desc[UR16][R12.64], R21 ;  /* 0x000000150c002986 */ /* 0x0001e2000c101510 */
[----:B------:R-:W-:Y:S01]  /*29c40*/  IMAD.WIDE R14, R19, 0x2, R6 ;  /* 0x00000002130e7825 */ /* 0x000fe200078e0206 */
[----:B------:R-:W-:Y:S01]  /*29c50*/  PRMT R18, R61, 0x7632, R18 ;  /* 0x000076323d127816 */ /* 0x000fe20000000012 */
[----:B------:R-:W2:Y:S01]  /*29c60*/  LDCU UR12, c[0x0][0x398] ;  /* 0x00007300ff0c77ac */ /* 0x000ea20008000800 */
[----:B-1----:R-:W-:Y:S01]  /*29c70*/  PRMT R20, R0, 0x7610, R20 ;  /* 0x0000761000147816 */ /* 0x002fe20000000014 */
[----:B------:R-:W-:Y:S01]  /*29c80*/  IMAD.WIDE R10, R19, 0x2, R4 ;  /* 0x00000002130a7825 */ /* 0x000fe200078e0204 */
[----:B------:R-:W-:Y:S01]  /*29c90*/  ISETP.GE.AND P2, PT, R16, UR23, PT ;  /* 0x0000001710007c0c */ /* 0x000fe2000bf46270 */
[----:B------:R1:W-:Y:S02]  /*29ca0*/  @P6 STG.E.U16 desc[UR16][R14.64], R61 ;  /* 0x0000003d0e006986 */ /* 0x0003e4000c101510 */
[----:B------:R-:W-:-:S02]  /*29cb0*/  VIADD R16, R92, 0x3e ;  /* 0x0000003e5c107836 */ /* 0x000fc40000000000 */
[C---:B0-----:R-:W-:Y:S01]  /*29cc0*/  IMAD.WIDE R12, R17.reuse, 0x2, R8 ;  /* 0x00000002110c7825 */ /* 0x041fe200078e0208 */
[----:B------:R0:W-:Y:S04]  /*29cd0*/  @P3 STG.E.U16 desc[UR16][R10.64], R18 ;  /* 0x000000120a003986 */ /* 0x0001e8000c101510 */
[----:B------:R0:W-:Y:S01]  /*29ce0*/  @P0 STG.E.U16 desc[UR16][R12.64], R20 ;  /* 0x000000140c000986 */ /* 0x0001e2000c101510 */
[----:B------:R-:W-:Y:S01]  /*29cf0*/  ISETP.GE.AND P0, PT, R16, UR21, PT ;  /* 0x0000001510007c0c */ /* 0x000fe2000bf06270 */
[----:B------:R-:W-:Y:S02]  /*29d00*/  VIADD R16, R92, 0x3f ;  /* 0x0000003f5c107836 */ /* 0x000fe40000000000 */
[----:B------:R-:W2:Y:S01]  /*29d10*/  LDL.LU R92, [R1+0xf04] ;  /* 0x000f0400015c7983 */ /* 0x000ea20000300800 */
[----:B------:R-:W-:Y:S01]  /*29d20*/  ISETP.LT.AND P6, PT, R76, UR5, !P1 ;  /* 0x000000054c007c0c */ /* 0x000fe2000cfc1270 */
[C---:B-1----:R-:W-:Y:S01]  /*29d30*/  IMAD.WIDE R14, R17.reuse, 0x2, R2 ;  /* 0x00000002110e7825 */ /* 0x042fe200078e0202 */
[----:B----4-:R-:W-:Y:S01]  /*29d40*/  ISETP.LT.AND P3, PT, R72, UR9, !P1 ;  /* 0x0000000948007c0c */ /* 0x010fe2000cf61270 */
[----:B------:R-:W1:Y:S01]  /*29d50*/  LDCU UR5, c[0x0][0x398] ;  /* 0x00007300ff0577ac */ /* 0x000e620008000800 */
[----:B------:R-:W-:Y:S01]  /*29d60*/  PRMT R21, R0, 0x7632, R21 ;  /* 0x0000763200157816 */ /* 0x000fe20000000015 */
[----:B0-----:R-:W-:Y:S01]  /*29d70*/  IMAD.WIDE R10, R17, 0x2, R6 ;  /* 0x00000002110a7825 */ /* 0x001fe200078e0206 */
[----:B------:R-:W-:Y:S01]  /*29d80*/  ISETP.LT.AND P1, PT, R89, UR10, !P1 ;  /* 0x0000000a59007c0c */ /* 0x000fe2000cf21270 */
[----:B------:R-:W0:Y:S02]  /*29d90*/  LDCU UR9, c[0x0][0x398] ;  /* 0x00007300ff0977ac */ /* 0x000e240008000800 */
[----:B------:R-:W-:-:S02]  /*29da0*/  VIADD R19, R17, UR7 ;  /* 0x0000000711137c36 */ /* 0x000fc40008000000 */
[----:B------:R-:W-:Y:S01]  /*29db0*/  IMAD.WIDE R12, R17, 0x2, R4 ;  /* 0x00000002110c7825 */ /* 0x000fe200078e0204 */
[----:B------:R-:W-:Y:S01]  /*29dc0*/  F2FP.F16.F32.PACK_AB R63, R63, R75 ;  /* 0x0000004b3f3f723e */ /* 0x000fe200000000ff */
[----:B------:R4:W-:Y:S01]  /*29dd0*/  @P6 STG.E.U16 desc[UR16][R14.64], R21 ;  /* 0x000000150e006986 */ /* 0x0009e2000c101510 */
[----:B------:R-:W-:Y:S01]  /*29de0*/  ISETP.LT.AND P6, PT, R93, UR4, !P4 ;  /* 0x000000045d007c0c */ /* 0x000fe2000e7c1270 */
[----:B------:R-:W0:Y:S01]  /*29df0*/  LDCU UR4, c[0x0][0x398] ;  /* 0x00007300ff0477ac */ /* 0x000e220008000800 */
[----:B------:R-:W-:Y:S01]  /*29e00*/  F2FP.F16.F32.PACK_AB R64, R64, R79 ;  /* 0x0000004f4040723e */ /* 0x000fe200000000ff */
[----:B------:R-:W0:Y:S01]  /*29e10*/  LDCU UR10, c[0x0][0x398] ;  /* 0x00007300ff0a77ac */ /* 0x000e220008000800 */
[----:B----4-:R-:W-:-:S04]  /*29e20*/  IMAD.WIDE R14, R19, 0x2, R8 ;  /* 0x00000002130e7825 */ /* 0x010fc800078e0208 */
[----:B------:R-:W-:Y:S01]  /*29e30*/  VIADD R17, R19, UR7 ;  /* 0x0000000713117c36 */ /* 0x000fe20008000000 */
[----:B---3--:R-:W-:Y:S02]  /*29e40*/  F2FP.F16.F32.PACK_AB R0, R74, R73 ;  /* 0x000000494a00723e */ /* 0x008fe400000000ff */
[----:B------:R-:W3:Y:S01]  /*29e50*/  LDL.LU R74, [R1+0x1f4] ;  /* 0x0001f400014a7983 */ /* 0x000ee20000300800 */
[----:B--2---:R-:W-:Y:S02]  /*29e60*/  F2FP.F16.F32.PACK_AB R62, R62, R80 ;  /* 0x000000503e3e723e */ /* 0x004fe400000000ff */
[----:B------:R-:W-:Y:S01]  /*29e70*/  PRMT R18, R0, 0x7610, R18 ;  /* 0x0000761000127816 */ /* 0x000fe20000000012 */
[----:B------:R-:W3:Y:S01]  /*29e80*/  LDL.LU R73, [R1+0x2f4] ;  /* 0x0002f40001497983 */ /* 0x000ee20000300800 */
[----:B------:R-:W-:-:S03]  /*29e90*/  PRMT R0, R62, 0x7632, R0 ;  /* 0x000076323e007816 */ /* 0x000fc60000000000 */
[----:B------:R2:W-:Y:S01]  /*29ea0*/  @P3 STG.E.U16 desc[UR16][R10.64], R62 ;  /* 0x0000003e0a003986 */ /* 0x0005e2000c101510 */
[----:B------:R-:W-:Y:S01]  /*29eb0*/  ISETP.LT.AND P3, PT, R76, UR8, !P4 ;  /* 0x000000084c007c0c */ /* 0x000fe2000e761270 */
[----:B------:R-:W4:Y:S02]  /*29ec0*/  LDCU UR8, c[0x0][0x398] ;  /* 0x00007300ff0877ac */ /* 0x000f240008000800 */
[----:B------:R0:W-:Y:S01]  /*29ed0*/  @P1 STG.E.U16 desc[UR16][R12.64], R0 ;  /* 0x000000000c001986 */ /* 0x0001e2000c101510 */
[----:B------:R-:W-:-:S03]  /*29ee0*/  PRMT R20, R0, 0x7632, R20 ;  /* 0x0000763200147816 */ /* 0x000fc60000000014 */
[----:B------:R0:W-:Y:S01]  /*29ef0*/  @P6 STG.E.U16 desc[UR16][R14.64], R18 ;  /* 0x000000120e006986 */ /* 0x0001e2000c101510 */
[----:B------:R-:W-:Y:S01]  /*29f00*/  ISETP.LT.AND P6, PT, R72, UR11, !P4 ;  /* 0x0000000b48007c0c */ /* 0x000fe2000e7c1270 */
[----:B------:R-:W2:Y:S02]  /*29f10*/  LDCU UR11, c[0x0][0x398] ;  /* 0x00007300ff0b77ac */ /* 0x000ea40008000800 */
[----:B--2---:R-:W-:Y:S01]  /*29f20*/  IMAD.WIDE R10, R19, 0x2, R2 ;  /* 0x00000002130a7825 */ /* 0x004fe200078e0202 */
[----:B------:R-:W-:Y:S01]  /*29f30*/  ISETP.LT.AND P4, PT, R89, UR13, !P4 ;  /* 0x0000000d59007c0c */ /* 0x000fe2000e781270 */
[----:B------:R-:W2:Y:S01]  /*29f40*/  LDL.LU R80, [R1+0x1f8] ;  /* 0x0001f80001507983 */ /* 0x000ea20000300800 */
[----:B------:R-:W4:Y:S03]  /*29f50*/  LDCU UR13, c[0x0][0x398] ;  /* 0x00007300ff0d77ac */ /* 0x000f260008000800 */
[----:B------:R1:W-:Y:S01]  /*29f60*/  @P3 STG.E.U16 desc[UR16][R10.64], R20 ;  /* 0x000000140a003986 */ /* 0x0003e2000c101510 */
[----:B------:R-:W-:Y:S01]  /*29f70*/  ISETP.LT.AND P3, PT, R93, UR12, !P5 ;  /* 0x0000000c5d007c0c */ /* 0x000fe2000ef61270 */
[----:B0-----:R-:W-:Y:S01]  /*29f80*/  IMAD.WIDE R12, R19, 0x2, R6 ;  /* 0x00000002130c7825 */ /* 0x001fe200078e0206 */
[----:B------:R-:W-:Y:S01]  /*29f90*/  F2FP.F16.F32.PACK_AB R0, R81, R77 ;  /* 0x0000004d5100723e */ /* 0x000fe200000000ff */
[----:B------:R-:W2:Y:S01]  /*29fa0*/  LDL.LU R75, [R1+0x2f8] ;  /* 0x0002f800014b7983 */ /* 0x000ea20000300800 */
[----:B------:R-:W-:Y:S01]  /*29fb0*/  PRMT R18, R63, 0x7632, R18 ;  /* 0x000076323f127816 */ /* 0x000fe20000000012 */
[----:B------:R-:W-:Y:S01]  /*29fc0*/  IMAD.WIDE R14, R19, 0x2, R4 ;  /* 0x00000002130e7825 */ /* 0x000fe200078e0204 */
[----:B------:R-:W-:Y:S01]  /*29fd0*/  ISETP.GE.AND P1, PT, R16, UR19, PT ;  /* 0x0000001310007c0c */ /* 0x000fe2000bf26270 */
[----:B------:R0:W-:Y:S01]  /*29fe0*/  @P6 STG.E.U16 desc[UR16][R12.64], R63 ;  /* 0x0000003f0c006986 */ /* 0x0001e2000c101510 */
[----:B-1----:R-:W-:Y:S01]  /*29ff0*/  ISETP.LT.AND P6, PT, R76, UR5, !P5 ;  /* 0x000000054c007c0c */ /* 0x002fe2000efc1270 */
[----:B------:R-:W1:Y:S01]  /*2a000*/  LDCU UR5, c[0x0][0x398] ;  /* 0x00007300ff0577ac */ /* 0x000e620008000800 */
[----:B------:R-:W-:Y:S01]  /*2a010*/  PRMT R20, R0, 0x7610, R20 ;  /* 0x0000761000147816 */ /* 0x000fe20000000014 */
[----:B------:R-:W-:Y:S01]  /*2a020*/  IMAD.WIDE R10, R17, 0x2, R8 ;  /* 0x00000002110a7825 */ /* 0x000fe200078e0208 */
[----:B------:R4:W-:Y:S01]  /*2a030*/  @P4 STG.E.U16 desc[UR16][R14.64], R18 ;  /* 0x000000120e004986 */ /* 0x0009e2000c101510 */
[----:B------:R-:W-:Y:S01]  /*2a040*/  ISETP.LT.AND P4, PT, R72, UR14, !P5 ;  /* 0x0000000e48007c0c */ /* 0x000fe2000ef81270 */
[----:B------:R-:W1:Y:S02]  /*2a050*/  LDCU UR12, c[0x0][0x398] ;  /* 0x00007300ff0c77ac */ /* 0x000e640008000800 */
[----:B------:R-:W-:Y:S01]  /*2a060*/  @P3 STG.E.U16 desc[UR16][R10.64], R20 ;  /* 0x000000140a003986 */ /* 0x000fe2000c101510 */
[----:B------:R-:W-:Y:S01]  /*2a070*/  ISETP.LT.AND P3, PT, R89, UR4, !P5 ;  /* 0x0000000459007c0c */ /* 0x000fe2000ef61270 */
[C---:B0-----:R-:W-:Y:S01]  /*2a080*/  IMAD.WIDE R12, R17.reuse, 0x2, R2 ;  /* 0x00000002110c7825 */ /* 0x041fe200078e0202 */
[----:B------:R-:W-:Y:S01]  /*2a090*/  PRMT R21, R0, 0x7632, R21 ;  /* 0x0000763200157816 */ /* 0x000fe20000000015 */
[----:B------:R-:W0:Y:S02]  /*2a0a0*/  LDCU UR4, c[0x0][0x398] ;  /* 0x00007300ff0477ac */ /* 0x000e240008000800 */
[----:B------:R-:W-:-:S02]  /*2a0b0*/  VIADD R19, R17, UR7 ;  /* 0x0000000711137c36 */ /* 0x000fc40008000000 */
[C---:B----4-:R-:W-:Y:S01]  /*2a0c0*/  IMAD.WIDE R14, R17.reuse, 0x2, R6 ;  /* 0x00000002110e7825 */ /* 0x050fe200078e0206 */
[----:B------:R4:W-:Y:S03]  /*2a0d0*/  @P6 STG.E.U16 desc[UR16][R12.64], R21 ;  /* 0x000000150c006986 */ /* 0x0009e6000c101510 */
[----:B------:R-:W-:Y:S01]  /*2a0e0*/  IMAD.WIDE R16, R17, 0x2, R4 ;  /* 0x0000000211107825 */ /* 0x000fe200078e0204 */
[----:B------:R-:W-:Y:S01]  /*2a0f0*/  @P4 STG.E.U16 desc[UR16][R14.64], R64 ;  /* 0x000000400e004986 */ /* 0x000fe2000c101510 */
[C---:B------:R-:W-:Y:S01]  /*2a100*/  ISETP.LT.AND P5, PT, R93.reuse, UR9, !P2 ;  /* 0x000000095d007c0c */ /* 0x040fe2000d7a1270 */
[----:B------:R-:W0:Y:S01]  /*2a110*/  LDCU UR9, c[0x0][0x398] ;  /* 0x00007300ff0977ac */ /* 0x000e220008000800 */
[----:B----4-:R-:W-:Y:S02]  /*2a120*/  PRMT R13, R64, 0x7632, R13 ;  /* 0x00007632400d7816 */ /* 0x010fe4000000000d */
[----:B------:R-:W-:-:S03]  /*2a130*/  ISETP.LT.AND P4, PT, R93, UR13, !P1 ;  /* 0x0000000d5d007c0c */ /* 0x000fc6000cf81270 */
[----:B------:R4:W-:Y:S01]  /*2a140*/  @P3 STG.E.U16 desc[UR16][R16.64], R13 ;  /* 0x0000000d10003986 */ /* 0x0009e2000c101510 */
[----:B-1----:R-:W-:Y:S02]  /*2a150*/  ISETP.LT.AND P3, PT, R93, UR5, !P0 ;  /* 0x000000055d007c0c */ /* 0x002fe4000c761270 */
[----:B------:R-:W-:Y:S01]  /*2a160*/  F2FP.F16.F32.PACK_AB R65, R65, R92 ;  /* 0x0000005c4141723e */ /* 0x000fe200000000ff */
[----:B------:R-:W2:Y:S01]  /*2a170*/  LDL.LU R93, [R1+0xf00] ;  /* 0x000f0000015d7983 */ /* 0x000ea20000300800 */
[----:B------:R-:W-:Y:S01]  /*2a180*/  ISETP.LT.AND P6, PT, R76, UR8, !P2 ;  /* 0x000000084c007c0c */ /* 0x000fe2000d7c1270 */
[C---:B------:R-:W-:Y:S01]  /*2a190*/  IMAD.WIDE R10, R19.reuse, 0x2, R8 ;  /* 0x00000002130a7825 */ /* 0x040fe200078e0208 */
[----:B------:R-:W1:Y:S01]  /*2a1a0*/  LDCU UR8, c[0x0][0x398] ;  /* 0x00007300ff0877ac */ /* 0x000e620008000800 */
[----:B------:R-:W2:Y:S01]  /*2a1b0*/  LDL.LU R92, [R1+0xefc] ;  /* 0x000efc00015c7983 */ /* 0x000ea20000300800 */
[----:B------:R-:W0:Y:S01]  /*2a1c0*/  LDCU UR5, c[0x0][0x398] ;  /* 0x00007300ff0577ac */ /* 0x000e220008000800 */
[----:B----4-:R-:W-:-:S04]  /*2a1d0*/  IMAD.WIDE R12, R19, 0x2, R2 ;  /* 0x00000002130c7825 */ /* 0x010fc800078e0202 */
[----:B------:R-:W-:-:S04]  /*2a1e0*/  VIADD R21, R19, UR7 ;  /* 0x0000000713157c36 */ /* 0x000fc80008000000 */
[----:B------:R-:W-:Y:S01]  /*2a1f0*/  IMAD.WIDE R16, R21, 0x2, R8 ;  /* 0x0000000215107825 */ /* 0x000fe200078e0208 */
[----:B------:R-:W-:Y:S02]  /*2a200*/  F2FP.F16.F32.PACK_AB R66, R66, R91 ;  /* 0x0000005b4242723e */ /* 0x000fe400000000ff */
[----:B------:R-:W-:Y:S02]  /*2a210*/  F2FP.F16.F32.PACK_AB R67, R67, R90 ;  /* 0x0000005a4343723e */ /* 0x000fe400000000ff */
[----:B---3--:R-:W-:-:S04]  /*2a220*/  F2FP.F16.F32.PACK_AB R0, R74, R73 ;  /* 0x000000494a00723e */ /* 0x008fc800000000ff */
[----:B------:R-:W-:-:S05]  /*2a230*/  PRMT R15, R0, 0x7610, R15 ;  /* 0x00007610000f7816 */ /* 0x000fca000000000f */
[----:B------:R3:W-:Y:S01]  /*2a240*/  @P5 STG.E.U16 desc[UR16][R10.64], R15 ;  /* 0x0000000f0a005986 */ /* 0x0007e2000c101510 */
[----:B------:R-:W-:Y:S01]  /*2a250*/  ISETP.LT.AND P5, PT, R72, UR10, !P2 ;  /* 0x0000000a48007c0c */ /* 0x000fe2000d7a1270 */
[----:B------:R-:W4:Y:S01]  /*2a260*/  LDCU UR10, c[0x0][0x398] ;  /* 0x00007300ff0a77ac */ /* 0x000f220008000800 */
[----:B------:R-:W-:Y:S02]  /*2a270*/  ISETP.LT.AND P2, PT, R89, UR11, !P2 ;  /* 0x0000000b59007c0c */ /* 0x000fe4000d741270 */
[----:B---3--:R-:W-:Y:S02]  /*2a280*/  PRMT R11, R0, 0x7632, R11 ;  /* 0x00007632000b7816 */ /* 0x008fe4000000000b */
[----:B--2---:R-:W-:-:S03]  /*2a290*/  F2FP.F16.F32.PACK_AB R0, R80, R75 ;  /* 0x0000004b5000723e */ /* 0x004fc600000000ff */
[----:B------:R2:W-:Y:S01]  /*2a2a0*/  @P6 STG.E.U16 desc[UR16][R12.64], R11 ;  /* 0x0000000b0c006986 */ /* 0x0005e2000c101510 */
[----:B------:R-:W-:-:S04]  /*2a2b0*/  IMAD.WIDE R14, R19, 0x2, R4 ;  /* 0x00000002130e7825 */ /* 0x000fc800078e0204 */
[----:B--2---:R-:W-:Y:S01]  /*2a2c0*/  IMAD.WIDE R10, R19, 0x2, R6 ;  /* 0x00000002130a7825 */ /* 0x004fe200078e0206 */
[----:B------:R-:W-:Y:S02]  /*2a2d0*/  PRMT R13, R0, 0x7610, R13 ;  /* 0x00007610000d7816 */ /* 0x000fe4000000000d */
[----:B------:R-:W-:Y:S02]  /*2a2e0*/  PRMT R0, R65, 0x7632, R0 ;  /* 0x0000763241007816 */ /* 0x000fe40000000000 */
[----:B------:R2:W-:Y:S01]  /*2a2f0*/  @P5 STG.E.U16 desc[UR16][R10.64], R65 ;  /* 0x000000410a005986 */ /* 0x0005e2000c101510 */
[----:B0-----:R-:W-:-:S03]  /*2a300*/  ISETP.LT.AND P5, PT, R76, UR4, !P0 ;  /* 0x000000044c007c0c */ /* 0x001fc6000c7a1270 */
[----:B------:R-:W-:Y:S04]  /*2a310*/  @P2 STG.E.U16 desc[UR16][R14.64], R0 ;  /* 0x000000000e002986 */ /* 0x000fe8000c101510 */
[----:B------:R0:W-:Y:S01]  /*2a320*/  @P3 STG.E.U16 desc[UR16][R16.64], R13 ;  /* 0x0000000d10003986 */ /* 0x0001e2000c101510 */
[----:B------:R-:W-:Y:S02]  /*2a330*/  ISETP.LT.AND P3, PT, R72, UR9, !P0 ;  /* 0x0000000948007c0c */ /* 0x000fe4000c761270 */
[----:B------:R-:W-:Y:S02]  /*2a340*/  ISETP.LT.AND P0, PT, R89, UR12, !P0 ;  /* 0x0000000c59007c0c */ /* 0x000fe4000c701270 */
[----:B-1----:R-:W-:Y:S01]  /*2a350*/  ISETP.LT.AND P6, PT, R76, UR8, !P1 ;  /* 0x000000084c007c0c */ /* 0x002fe2000cfc1270 */
[----:B--2---:R-:W-:Y:S01]  /*2a360*/  IMAD.WIDE R10, R21, 0x2, R2 ;  /* 0x00000002150a7825 */ /* 0x004fe200078e0202 */
[----:B------:R-:W-:-:S02]  /*2a370*/  ISETP.LT.AND P2, PT, R72, UR5, !P1 ;  /* 0x0000000548007c0c */ /* 0x000fc4000cf41270 */
[----:B----4-:R-:W-:Y:S01]  /*2a380*/  ISETP.LT.AND P1, PT, R89, UR10, !P1 ;  /* 0x0000000a59007c0c */ /* 0x010fe2000cf21270 */
[C---:B------:R-:W-:Y:S01]  /*2a390*/  VIADD R19, R21.reuse, UR7 ;  /* 0x0000000715137c36 */ /* 0x040fe20008000000 */
[----:B------:R-:W-:Y:S01]  /*2a3a0*/  PRMT R18, R0, 0x7632, R18 ;  /* 0x0000763200127816 */ /* 0x000fe20000000012 */
[----:B0-----:R-:W-:Y:S01]  /*2a3b0*/  IMAD.WIDE R12, R21, 0x2, R6 ;  /* 0x00000002150c7825 */ /* 0x001fe200078e0206 */
[----:B------:R-:W-:-:S03]  /*2a3c0*/  PRMT R0, R66, 0x7632, R0 ;  /* 0x0000763242007816 */ /* 0x000fc60000000000 */
[----:B------:R-:W-:Y:S01]  /*2a3d0*/  IMAD.WIDE R14, R21, 0x2, R4 ;  /* 0x00000002150e7825 */ /* 0x000fe200078e0204 */
[----:B------:R0:W-:Y:S01]  /*2a3e0*/  @P5 STG.E.U16 desc[UR16][R10.64], R18 ;  /* 0x000000120a005986 */ /* 0x0001e2000c101510 */
[----:B------:R-:W-:Y:S02]  /*2a3f0*/  F2FP.F16.F32.PACK_AB R17, R93, R92 ;  /* 0x0000005c5d11723e */ /* 0x000fe400000000ff */
[C---:B------:R-:W-:Y:S01]  /*2a400*/  IMAD.WIDE R8, R19.reuse, 0x2, R8 ;  /* 0x0000000213087825 */ /* 0x040fe200078e0208 */
[----:B------:R1:W-:Y:S03]  /*2a410*/  @P3 STG.E.U16 desc[UR16][R12.64], R66 ;  /* 0x000000420c003986 */ /* 0x0003e6000c101510 */
[----:B------:R-:W-:Y:S01]  /*2a420*/  IMAD.WIDE R2, R19, 0x2, R2 ;  /* 0x0000000213027825 */ /* 0x000fe200078e0202 */
[----:B0-----:R-:W-:-:S03]  /*2a430*/  PRMT R11, R17, 0x7632, R11 ;  /* 0x00007632110b7816 */ /* 0x001fc6000000000b */
[C---:B------:R-:W-:Y:S01]  /*2a440*/  IMAD.WIDE R6, R19.reuse, 0x2, R6 ;  /* 0x0000000213067825 */ /* 0x040fe200078e0206 */
[----:B------:R0:W-:Y:S03]  /*2a450*/  @P0 STG.E.U16 desc[UR16][R14.64], R0 ;  /* 0x000000000e000986 */ /* 0x0001e6000c101510 */
[----:B------:R-:W-:Y:S01]  /*2a460*/  IMAD.WIDE R4, R19, 0x2, R4 ;  /* 0x0000000213047825 */ /* 0x000fe200078e0204 */
[----:B-1----:R-:W-:Y:S01]  /*2a470*/  PRMT R13, R67, 0x7632, R13 ;  /* 0x00007632430d7816 */ /* 0x002fe2000000000d */
[----:B------:R0:W-:Y:S04]  /*2a480*/  @P4 STG.E.U16 desc[UR16][R8.64], R17 ;  /* 0x0000001108004986 */ /* 0x0001e8000c101510 */
[----:B------:R0:W-:Y:S04]  /*2a490*/  @P6 STG.E.U16 desc[UR16][R2.64], R11 ;  /* 0x0000000b02006986 */ /* 0x0001e8000c101510 */
[----:B------:R0:W-:Y:S04]  /*2a4a0*/  @P2 STG.E.U16 desc[UR16][R6.64], R67 ;  /* 0x0000004306002986 */ /* 0x0001e8000c101510 */
[----:B------:R0:W-:Y:S01]  /*2a4b0*/  @P1 STG.E.U16 desc[UR16][R4.64], R13 ;  /* 0x0000000d04001986 */ /* 0x0001e2000c101510 */
[----:B------:R-:W-:Y:S06]  /*2a4c0*/  BAR.SYNC.DEFER_BLOCKING 0x0 ;  /* 0x0000000000007b1d */ /* 0x000fec0000010000 */
[----:B------:R-:W-:Y:S05]  /*2a4d0*/  BRA.U UP0, `(.L_x_13) ;  /* 0x0000000100a07547 */ /* 0x000fea000b800000 */
[----:B------:R-:W1:Y:S01]  /*2a4e0*/  S2UR UR5, SR_CgaCtaId ;  /* 0x00000000000579c3 */ /* 0x000e620000008800 */
[----:B------:R-:W-:Y:S01]  /*2a4f0*/  NOP ;  /* 0x0000000000007918 */ /* 0x000fe20000000000 */
[----:B------:R-:W-:Y:S01]  /*2a500*/  UMOV UR4, 0x50 ;  /* 0x0000005000047882 */ /* 0x000fe20000000000 */
[----:B0-----:R-:W-:Y:S02]  /*2a510*/  IMAD.U32 R0, RZ, RZ, UR6 ;  /* 0x00000006ff007e24 */ /* 0x001fe4000f8e00ff */
[----:B------:R-:W-:Y:S02]  /*2a520*/  IMAD.MOV.U32 R3, RZ, RZ, 0xff ;  /* 0x000000ffff037424 */ /* 0x000fe400078e00ff */
[----:B------:R-:W-:Y:S01]  /*2a530*/  IMAD.MOV.U32 R7, RZ, RZ, 0x1 ;  /* 0x00000001ff077424 */ /* 0x000fe200078e00ff */
[----:B------:R-:W-:-:S04]  /*2a540*/  LOP3.LUT R0, R0, 0xffff, RZ, 0xc0, !PT ;  /* 0x0000ffff00007812 */ /* 0x000fc800078ec0ff */
[----:B------:R-:W-:-:S05]  /*2a550*/  SHF.R.U32.HI R0, RZ, 0x5, R0 ;  /* 0x00000005ff007819 */ /* 0x000fca0000011600 */
[----:B------:R-:W-:Y:S01]  /*2a560*/  VIADD R2, R0, 0x10 ;  /* 0x0000001000027836 */ /* 0x000fe20000000000 */
[----:B------:R-:W-:Y:S01]  /*2a570*/  SHF.L.U32 R0, R3, R0, RZ ;  /* 0x0000000003007219 */ /* 0x000fe200000006ff */
[----:B-1----:R-:W-:-:S03]  /*2a580*/  ULEA UR7, UR5, UR4, 0x18 ;  /* 0x0000000405077291 */ /* 0x002fc6000f8ec0ff */
[----:B------:R-:W-:-:S04]  /*2a590*/  SHF.L.U32 R3, R7, R2, RZ ;  /* 0x0000000207037219 */ /* 0x000fc800000006ff */
[----:B------:R-:W-:Y:S02]  /*2a5a0*/  LOP3.LUT R0, R3, R0, RZ, 0xfc, !PT ;  /* 0x0000000003007212 */ /* 0x000fe400078efcff */
[----:B------:R-:W0:Y:S02]  /*2a5b0*/  LDS R5, [UR7] ;  /* 0x00000007ff057984 */ /* 0x000e240008000800 */
[C---:B------:R-:W-:Y:S02]  /*2a5c0*/  LOP3.LUT R2, R0.reuse, 0xffff, RZ, 0xc0, !PT ;  /* 0x0000ffff00027812 */ /* 0x040fe400078ec0ff */
[----:B0-----:R-:W-:-:S04]  /*2a5d0*/  LOP3.LUT R3, R0, 0xffff, R5, 0x80, !PT ;  /* 0x0000ffff00037812 */ /* 0x001fc800078e8005 */
[----:B------:R-:W-:-:S13]  /*2a5e0*/  ISETP.NE.AND P0, PT, R3, R2, PT ;  /* 0x000000020300720c */ /* 0x000fda0003f05270 */
[----:B------:R-:W-:Y:S05]  /*2a5f0*/  @P0 BRA `(.L_x_14) ;  /* 0x0000000000500947 */ /* 0x000fea0003800000 */
[----:B------:R-:W-:Y:S02]  /*2a600*/  SHF.R.U32.HI R5, RZ, 0x10, R5 ;  /* 0x00000010ff057819 */ /* 0x000fe40000011605 */
[----:B------:R-:W-:-:S04]  /*2a610*/  SHF.R.U32.HI R2, RZ, 0x10, R0 ;  /* 0x00000010ff027819 */ /* 0x000fc80000011600 */
[----:B------:R-:W-:-:S04]  /*2a620*/  LOP3.LUT R5, R5, R2, RZ, 0xc0, !PT ;  /* 0x0000000205057212 */ /* 0x000fc800078ec0ff */
[----:B------:R-:W-:-:S13]  /*2a630*/  ISETP.NE.AND P0, PT, R5, R2, PT ;  /* 0x000000020500720c */ /* 0x000fda0003f05270 */
[----:B------:R-:W-:Y:S05]  /*2a640*/  @P0 BRA `(.L_x_15) ;  /* 0x0000000000300947 */ /* 0x000fea0003800000 */
[----:B------:R-:W-:Y:S01]  /*2a650*/  R2UR UR4, R0 ;  /* 0x00000000000472ca */ /* 0x000fe200000e0000 */
[----:B------:R-:W-:Y:S01]  /*2a660*/  VOTEU.ANY UR5, UPT, PT ;  /* 0x0000000000057886 */ /* 0x000fe200038e0100 */
[----:B------:R-:W0:Y:S01]  /*2a670*/  S2R R0, SR_LANEID ;  /* 0x0000000000007919 */ /* 0x000e220000000000 */
[----:B------:R-:W-:-:S10]  /*2a680*/  UFLO.U32 UR5, UR5 ;  /* 0x00000005000572bd */ /* 0x000fd400080e0000 */
[----:B------:R-:W-:-:S06]  /*2a690*/  ULOP3.LUT UR4, URZ, UR4, URZ, 0x33, !UPT ;  /* 0x00000004ff047292 */ /* 0x000fcc000f8e33ff */
[----:B------:R-:W-:-:S04]  /*2a6a0*/  IMAD.U32 R2, RZ, RZ, UR4 ;  /* 0x00000004ff027e24 */ /* 0x000fc8000f8e00ff */
[----:B------:R-:W1:Y:S02]  /*2a6b0*/  REDUX UR6, R2 ;  /* 0x00000000020673c4 */ /* 0x000e640000000000 */
[----:B------:R2:W-:Y:S01]  /*2a6c0*/  UTCATOMSWS.AND URZ, UR4 ;  /* 0x0000000400ff79e3 */ /* 0x0005e20008000000 */
[----:B0-----:R-:W-:Y:S01]  /*2a6d0*/  ISETP.EQ.U32.AND P0, PT, R0, UR5, PT ;  /* 0x0000000500007c0c */ /* 0x001fe2000bf02070 */
[----:B-1----:R-:W-:-:S12]  /*2a6e0*/  IMAD.U32 R0, RZ, RZ, UR6 ;  /* 0x00000006ff007e24 */ /* 0x002fd8000f8e00ff */
[----:B------:R2:W-:Y:S01]  /*2a6f0*/  @P0 ATOMS.AND RZ, [UR7], R0 ;  /* 0x00000000ffff098c */ /* 0x0005e2000a800007 */
[----:B------:R-:W-:Y:S05]  /*2a700*/  BRA `(.L_x_13) ;  /* 0x0000000000147947 */ /* 0x000fea0003800000 */
.L_x_15:
[----:B------:R-:W-:-:S07]  /*2a710*/  MOV R2, 0x2a730 ;  /* 0x0002a73000027802 */ /* 0x000fce0000000f00 */
[----:B------:R-:W-:Y:S05]  /*2a720*/  CALL.REL.NOINC `($__internal_0_$__cuda_sm10x_tcgen05_guardrail_trap_col_being_dealloced_not_returned_by_alloc) ;  /* 0x00000000002c7944 */ /* 0x000fea0003c00000 */
[----:B------:R-:W-:Y:S05]  /*2a730*/  BRA `(.L_x_13) ;  /* 0x0000000000087947 */ /* 0x000fea0003800000 */
.L_x_14:
[----:B------:R-:W-:-:S07]  /*2a740*/  MOV R2, 0x2a760 ;  /* 0x0002a76000027802 */ /* 0x000fce0000000f00 */
[----:B------:R-:W-:Y:S05]  /*2a750*/  CALL.REL.NOINC `($__internal_2_$__cuda_sm10x_tcgen05_guardrail_trap_unallocated_columns_being_dealloced) ;  /* 0x0000000000387944 */ /* 0x000fea0003c00000 */
.L_x_13:
[----:B------:R-:W-:Y:S01]  /*2a760*/  NOP ;  /* 0x0000000000007918 */ /* 0x000fe20000000000 */
[----:B--2---:R-:W-:Y:S05]  /*2a770*/  EXIT ;  /* 0x000000000000794d */ /* 0x004fea0003800000 */
.L_x_8:
[----:B------:R-:W1:Y:S02]  /*2a780*/  SYNCS.PHASECHK.TRANS64.TRYWAIT P2, [UR8], R4 ;  /* 0x00000004ff0075a7 */ /* 0x000e640008041108 */
[----:B-1----:R-:W-:Y:S05]  /*2a790*/  @!P2 BRA `(.L_x_8) ;  /* 0xfffffffc00f8a947 */ /* 0x002fea000383ffff */
[----:B------:R-:W-:Y:S05]  /*2a7a0*/  BRA `(.L_x_16) ;  /* 0xfffffe8800607947 */ /* 0x000fea000383ffff */
.L_x_12:
[----:B------:R-:W0:Y:S02]  /*2a7b0*/  SYNCS.PHASECHK.TRANS64.TRYWAIT P0, [UR8], R0 ;  /* 0x00000000ff0075a7 */ /* 0x000e240008001108 */
[----:B0-----:R-:W-:Y:S05]  /*2a7c0*/  @!P0 BRA `(.L_x_12) ;  /* 0xfffffffc00f88947 */ /* 0x001fea000383ffff */
[----:B------:R-:W-:Y:S05]  /*2a7d0*/  BRA `(.L_x_11) ;  /* 0xffffff8400a07947 */ /* 0x000fea000383ffff */
        .weak           $__internal_0_$__cuda_sm10x_tcgen05_guardrail_trap_col_being_dealloced_not_returned_by_alloc
        .type           $__internal_0_$__cuda_sm10x_tcgen05_guardrail_trap_col_being_dealloced_not_returned_by_alloc,@function
        .size           $__internal_0_$__cuda_sm10x_tcgen05_guardrail_trap_col_being_dealloced_not_returned_by_alloc,($__internal_1_$__cuda_sm10x_tcgen05_guardrail_trap_phase_invalid_during_alloc - $__internal_0_$__cuda_sm10x_tcgen05_guardrail_trap_col_being_dealloced_not_returned_by_alloc)
$__internal_0_$__cuda_sm10x_tcgen05_guardrail_trap_col_being_dealloced_not_returned_by_alloc:
[----:B------:R-:W-:Y:S05]  /*2a7e0*/  BPT.TRAP 0x1 ;  /* 0x000000040000795c */ /* 0x000fea0000300000 */
[----:B------:R-:W-:-:S04]  /*2a7f0*/  IMAD.MOV.U32 R3, RZ, RZ, 0x0 ;  /* 0x00000000ff037424 */ /* 0x000fc800078e00ff */
[----:B------:R-:W-:Y:S05]  /*2a800*/  RET.REL.NODEC R2 `(matmul_kernel) ;  /* 0xfffffd5402fc7950 */ /* 0x000fea0003c3ffff */
        .weak           $__internal_1_$__cuda_sm10x_tcgen05_guardrail_trap_phase_invalid_during_alloc
        .type           $__internal_1_$__cuda_sm10x_tcgen05_guardrail_trap_phase_invalid_during_alloc,@function
        .size           $__internal_1_$__cuda_sm10x_tcgen05_guardrail_trap_phase_invalid_during_alloc,($__internal_2_$__cuda_sm10x_tcgen05_guardrail_trap_unallocated_columns_being_dealloced - $__internal_1_$__cuda_sm10x_tcgen05_guardrail_trap_phase_invalid_during_alloc)
$__internal_1_$__cuda_sm10x_tcgen05_guardrail_trap_phase_invalid_during_alloc:
[----:B------:R-:W-:Y:S05]  /*2a810*/  BPT.TRAP 0x1 ;  /* 0x000000040000795c */ /* 0x000fea0000300000 */
[----:B------:R-:W-:-:S04]  /*2a820*/  IMAD.MOV.U32 R3, RZ, RZ, 0x0 ;  /* 0x00000000ff037424 */ /* 0x000fc800078e00ff */
[----:B------:R-:W-:Y:S05]  /*2a830*/  RET.REL.NODEC R2 `(matmul_kernel) ;  /* 0xfffffd5402f07950 */ /* 0x000fea0003c3ffff */
        .weak           $__internal_2_$__cuda_sm10x_tcgen05_guardrail_trap_unallocated_columns_being_dealloced
        .type           $__internal_2_$__cuda_sm10x_tcgen05_guardrail_trap_unallocated_columns_being_dealloced,@function
        .size           $__internal_2_$__cuda_sm10x_tcgen05_guardrail_trap_unallocated_columns_being_dealloced,(.L_x_20 - $__internal_2_$__cuda_sm10x_tcgen05_guardrail_trap_unallocated_columns_being_dealloced)
$__internal_2_$__cuda_sm10x_tcgen05_guardrail_trap_unallocated_columns_being_dealloced:
[----:B------:R-:W-:Y:S05]  /*2a840*/  BPT.TRAP 0x1 ;  /* 0x000000040000795c */ /* 0x000fea0000300000 */
[----:B------:R-:W-:-:S04]  /*2a850*/  IMAD.MOV.U32 R3, RZ, RZ, 0x0 ;  /* 0x00000000ff037424 */ /* 0x000fc800078e00ff */
[----:B------:R-:W-:Y:S05]  /*2a860*/  RET.REL.NODEC R2 `(matmul_kernel) ;  /* 0xfffffd5402e47950 */ /* 0x000fea0003c3ffff */
.L_x_17:
[----:B------:R-:W-:-:S00]  /*2a870*/  BRA `(.L_x_17) ;  /* 0xfffffffc00fc7947 */ /* 0x000fc0000383ffff */
[----:B------:R-:W-:-:S00]  /*2a880*/  NOP ;  /* 0x0000000000007918 */ /* 0x000fc00000000000 */
[----:B------:R-:W-:-:S00]  /*2a890*/  NOP ;  /* 0x0000000000007918 */ /* 0x000fc00000000000 */
[----:B------:R-:W-:-:S00]  /*2a8a0*/  NOP ;  /* 0x0000000000007918 */ /* 0x000fc00000000000 */
[----:B------:R-:W-:-:S00]  /*2a8b0*/  NOP ;  /* 0x0000000000007918 */ /* 0x000fc00000000000 */
[----:B------:R-:W-:-:S00]  /*2a8c0*/  NOP ;  /* 0x0000000000007918 */ /* 0x000fc00000000000 */
[----:B------:R-:W-:-:S00]  /*2a8d0*/  NOP ;  /* 0x0000000000007918 */ /* 0x000fc00000000000 */
[----:B------:R-:W-:-:S00]  /*2a8e0*/  NOP ;  /* 0x0000000000007918 */ /* 0x000fc00000000000 */
[----:B------:R-:W-:-:S00]  /*2a8f0*/  NOP ;  /* 0x0000000000007918 */ /* 0x000fc00000000000 */
.L_x_20:


//--------------------- .nv.shared.matmul_kernel  --------------------------
	.section	.nv.shared.matmul_kernel,"aw",@nobits
	.sectionflags	@""
	.align	16
	.zero		1024


//--------------------- .nv.shared.reserved.0     --------------------------
	.section	.nv.shared.reserved.0,"aw",@nobits
	.align	8
	.weak		__nv_reservedSMEM_offset_0_alias
	.size		__nv_reservedSMEM_offset_0_alias, 0, 64
	.other		__nv_reservedSMEM_offset_0_alias,@"STO_CUDA_RESERVED_SHARED STV_DEFAULT"
__nv_reservedSMEM_offset_0_alias:
	.zero		0
.nv.shared.reserved.0:
	.zero		64
	.weak		__nv_reservedSMEM_allocation_phase
	.type		__nv_reservedSMEM_allocation_phase,@object
	.size		__nv_reservedSMEM_allocation_phase,(.L_0 - __nv_reservedSMEM_allocation_phase)
__nv_reservedSMEM_allocation_phase:
	.zero		1
.L_0:
	.zero		7
	.weak		__nv_reservedSMEM_devtool_atexit_pc
	.type		__nv_reservedSMEM_devtool_atexit_pc,@object
	.size		__nv_reservedSMEM_devtool_atexit_pc,(__nv_reservedSMEM_allocation_mask - __nv_reservedSMEM_devtool_atexit_pc)
__nv_reservedSMEM_devtool_atexit_pc:
	.zero		8
	.weak		__nv_reservedSMEM_allocation_mask
	.type		__nv_reservedSMEM_allocation_mask,@object
	.size		__nv_reservedSMEM_allocation_mask,(.L_2 - __nv_reservedSMEM_allocation_mask)
__nv_reservedSMEM_allocation_mask:
	.zero		4
.L_2:


//--------------------- .nv.constant0.matmul_kernel --------------------------
	.section	.nv.constant0.matmul_kernel,"a",@progbits
	.sectionflags	@""
	.align	4
.nv.constant0.matmul_kernel:
	.zero		976


//--------------------- SYMBOLS --------------------------

	.type		.nv.reservedSmem.offset0,@object
	.size		.nv.reservedSmem.offset0,0x4
	.type		.nv.reservedSmem.cap,@object
	.size		.nv.reservedSmem.cap,0x4
